	.target	sm_80

	.elftype	@"ET_EXEC"


//--------------------- .note.nv.tkinfo           --------------------------
	.section	.note.nv.tkinfo,"",@"SHT_NOTE"
	.sectionflags	@"SHF_NOTE_NV_TKINFO"
	.tkinfo
        /*0018*/ 	.word	0x00000002
        /*0030*/ 	.string	""
        /*0030*/ 	.string	"ptxas"
        /*0030*/ 	.string	"Cuda compilation tools, release 13.0, V13.0.88"
        /*0030*/ 	.string	"Build cuda_13.0.r13.0/compiler.36424714_0"
        /*0030*/ 	.string	"-v  -suppress-debug-info  -lineinfo  -arch sm_80 "



//--------------------- .note.nv.cuinfo           --------------------------
	.section	.note.nv.cuinfo,"",@"SHT_NOTE"
	.sectionflags	@"SHF_NOTE_NV_CUINFO"
        /*0018*/ 	.short	0x0002
        /*001a*/ 	.short	0x0050
        /*001c*/ 	.short	0x0082
	.zero		2


//--------------------- .nv.info                  --------------------------
	.section	.nv.info,"",@"SHT_CUDA_INFO"
	.align	4


	//----- nvinfo : EIATTR_REGCOUNT
	.align		4
        /*0000*/ 	.byte	0x04, 0x2f
        /*0002*/ 	.short	(.L_1 - .L_0)
	.align		4
.L_0:
        /*0004*/ 	.word	index@(matmul_kernel)
        /*0008*/ 	.word	0x000000ff


	//----- nvinfo : EIATTR_FRAME_SIZE
	.align		4
.L_1:
        /*000c*/ 	.byte	0x04, 0x11
        /*000e*/ 	.short	(.L_3 - .L_2)
	.align		4
.L_2:
        /*0010*/ 	.word	index@(matmul_kernel)
        /*0014*/ 	.word	0x00001200


	//----- nvinfo : EIATTR_MIN_STACK_SIZE
	.align		4
.L_3:
        /*0018*/ 	.byte	0x04, 0x12
        /*001a*/ 	.short	(.L_5 - .L_4)
	.align		4
.L_4:
        /*001c*/ 	.word	index@(matmul_kernel)
        /*0020*/ 	.word	0x00001200
.L_5:


//--------------------- .nv.info.matmul_kernel    --------------------------
	.section	.nv.info.matmul_kernel,"",@"SHT_CUDA_INFO"
	.sectionflags	@""
	.align	4


	//----- nvinfo : EIATTR_CUDA_API_VERSION
	.align		4
        /*0000*/ 	.byte	0x04, 0x37
        /*0002*/ 	.short	(.L_7 - .L_6)
.L_6:
        /*0004*/ 	.word	0x00000082


	//----- nvinfo : EIATTR_SW2861232_WAR
	.align		4
.L_7:
        /*0008*/ 	.byte	0x01, 0x35
	.zero		2


	//----- nvinfo : EIATTR_PARAM_CBANK
	.align		4
        /*000c*/ 	.byte	0x04, 0x0a
        /*000e*/ 	.short	(.L_9 - .L_8)
	.align		4
.L_8:
        /*0010*/ 	.word	index@(.nv.constant0.matmul_kernel)
        /*0014*/ 	.short	0x0160
        /*0016*/ 	.short	0x0050


	//----- nvinfo : EIATTR_CBANK_PARAM_SIZE
	.align		4
.L_9:
        /*0018*/ 	.byte	0x03, 0x19
        /*001a*/ 	.short	0x0050


	//----- nvinfo : EIATTR_KPARAM_INFO
	.align		4
        /*001c*/ 	.byte	0x04, 0x17
        /*001e*/ 	.short	(.L_11 - .L_10)
.L_10:
        /*0020*/ 	.word	0x00000000
        /*0024*/ 	.short	0x000d
        /*0026*/ 	.short	0x0048
        /*0028*/ 	.byte	0x00, 0xf4, 0x21, 0x00


	//----- nvinfo : EIATTR_KPARAM_INFO
	.align		4
.L_11:
        /*002c*/ 	.byte	0x04, 0x17
        /*002e*/ 	.short	(.L_13 - .L_12)
.L_12:
        /*0030*/ 	.word	0x00000000
        /*0034*/ 	.short	0x000c
        /*0036*/ 	.short	0x0040
        /*0038*/ 	.byte	0x00, 0xf4, 0x21, 0x00


	//----- nvinfo : EIATTR_KPARAM_INFO
	.align		4
.L_13:
        /*003c*/ 	.byte	0x04, 0x17
        /*003e*/ 	.short	(.L_15 - .L_14)
.L_14:
        /*0040*/ 	.word	0x00000000
        /*0044*/ 	.short	0x000b
        /*0046*/ 	.short	0x0038
        /*0048*/ 	.byte	0x00, 0xf0, 0x11, 0x00


	//----- nvinfo : EIATTR_KPARAM_INFO
	.align		4
.L_15:
        /*004c*/ 	.byte	0x04, 0x17
        /*004e*/ 	.short	(.L_17 - .L_16)
.L_16:
        /*0050*/ 	.word	0x00000000
        /*0054*/ 	.short	0x000a
        /*0056*/ 	.short	0x0034
        /*0058*/ 	.byte	0x00, 0xf0, 0x11, 0x00


	//----- nvinfo : EIATTR_KPARAM_INFO
	.align		4
.L_17:
        /*005c*/ 	.byte	0x04, 0x17
        /*005e*/ 	.short	(.L_19 - .L_18)
.L_18:
        /*0060*/ 	.word	0x00000000
        /*0064*/ 	.short	0x0009
        /*0066*/ 	.short	0x0030
        /*0068*/ 	.byte	0x00, 0xf0, 0x11, 0x00


	//----- nvinfo : EIATTR_KPARAM_INFO
	.align		4
.L_19:
        /*006c*/ 	.byte	0x04, 0x17
        /*006e*/ 	.short	(.L_21 - .L_20)
.L_20:
        /*0070*/ 	.word	0x00000000
        /*0074*/ 	.short	0x0008
        /*0076*/ 	.short	0x002c
        /*0078*/ 	.byte	0x00, 0xf0, 0x11, 0x00


	//----- nvinfo : EIATTR_KPARAM_INFO
	.align		4
.L_21:
        /*007c*/ 	.byte	0x04, 0x17
        /*007e*/ 	.short	(.L_23 - .L_22)
.L_22:
        /*0080*/ 	.word	0x00000000
        /*0084*/ 	.short	0x0007
        /*0086*/ 	.short	0x0028
        /*0088*/ 	.byte	0x00, 0xf0, 0x11, 0x00


	//----- nvinfo : EIATTR_KPARAM_INFO
	.align		4
.L_23:
        /*008c*/ 	.byte	0x04, 0x17
        /*008e*/ 	.short	(.L_25 - .L_24)
.L_24:
        /*0090*/ 	.word	0x00000000
        /*0094*/ 	.short	0x0006
        /*0096*/ 	.short	0x0024
        /*0098*/ 	.byte	0x00, 0xf0, 0x11, 0x00


	//----- nvinfo : EIATTR_KPARAM_INFO
	.align		4
.L_25:
        /*009c*/ 	.byte	0x04, 0x17
        /*009e*/ 	.short	(.L_27 - .L_26)
.L_26:
        /*00a0*/ 	.word	0x00000000
        /*00a4*/ 	.short	0x0005
        /*00a6*/ 	.short	0x0020
        /*00a8*/ 	.byte	0x00, 0xf0, 0x11, 0x00


	//----- nvinfo : EIATTR_KPARAM_INFO
	.align		4
.L_27:
        /*00ac*/ 	.byte	0x04, 0x17
        /*00ae*/ 	.short	(.L_29 - .L_28)
.L_28:
        /*00b0*/ 	.word	0x00000000
        /*00b4*/ 	.short	0x0004
        /*00b6*/ 	.short	0x001c
        /*00b8*/ 	.byte	0x00, 0xf0, 0x11, 0x00


	//----- nvinfo : EIATTR_KPARAM_INFO
	.align		4
.L_29:
        /*00bc*/ 	.byte	0x04, 0x17
        /*00be*/ 	.short	(.L_31 - .L_30)
.L_30:
        /*00c0*/ 	.word	0x00000000
        /*00c4*/ 	.short	0x0003
        /*00c6*/ 	.short	0x0018
        /*00c8*/ 	.byte	0x00, 0xf0, 0x11, 0x00


	//----- nvinfo : EIATTR_KPARAM_INFO
	.align		4
.L_31:
        /*00cc*/ 	.byte	0x04, 0x17
        /*00ce*/ 	.short	(.L_33 - .L_32)
.L_32:
        /*00d0*/ 	.word	0x00000000
        /*00d4*/ 	.short	0x0002
        /*00d6*/ 	.short	0x0010
        /*00d8*/ 	.byte	0x00, 0xf4, 0x21, 0x00


	//----- nvinfo : EIATTR_KPARAM_INFO
	.align		4
.L_33:
        /*00dc*/ 	.byte	0x04, 0x17
        /*00de*/ 	.short	(.L_35 - .L_34)
.L_34:
        /*00e0*/ 	.word	0x00000000
        /*00e4*/ 	.short	0x0001
        /*00e6*/ 	.short	0x0008
        /*00e8*/ 	.byte	0x00, 0xf4, 0x21, 0x00


	//----- nvinfo : EIATTR_KPARAM_INFO
	.align		4
.L_35:
        /*00ec*/ 	.byte	0x04, 0x17
        /*00ee*/ 	.short	(.L_37 - .L_36)
.L_36:
        /*00f0*/ 	.word	0x00000000
        /*00f4*/ 	.short	0x0000
        /*00f6*/ 	.short	0x0000
        /*00f8*/ 	.byte	0x00, 0xf4, 0x21, 0x00


	//----- nvinfo : EIATTR_MAXREG_COUNT
	.align		4
.L_37:
        /*00fc*/ 	.byte	0x03, 0x1b
        /*00fe*/ 	.short	0x00ff


	//----- nvinfo : EIATTR_NUM_BARRIERS
	.align		4
        /*0100*/ 	.byte	0x02, 0x4c
        /*0102*/ 	.byte	0x01
	.zero		1


	//----- nvinfo : EIATTR_ANNOTATIONS
	.align		4
        /*0104*/ 	.byte	0x04, 0x55
        /*0106*/ 	.short	(.L_39 - .L_38)


	//   ....[0]....
.L_38:
        /*0108*/ 	.word	0x00000001
        /*010c*/ 	.byte	0x00, 0x0d, 0x00, 0x00, 0x01, 0x00, 0x00, 0x00, 0x80, 0x0d, 0x00, 0x00, 0x01, 0x00, 0x00, 0x00
        /* <DEDUP_REMOVED lines=2139> */
        /*86cc*/ 	.byte	0x10, 0x82, 0x02, 0x00, 0x01, 0x00, 0x00, 0x00, 0x40, 0x82, 0x02, 0x00


	//----- nvinfo : EIATTR_MERCURY_ISA_VERSION
	.align		4
.L_39:
        /*86d8*/ 	.byte	0x03, 0x5f
        /*86da*/ 	.short	0x0000


	//----- nvinfo : EIATTR_EXIT_INSTR_OFFSETS
	.align		4
        /*86dc*/ 	.byte	0x04, 0x1c
        /*86de*/ 	.short	(.L_41 - .L_40)


	//   ....[0]....
.L_40:
        /*86e0*/ 	.word	0x0002b3d0


	//   ....[1]....
        /*86e4*/ 	.word	0x0002b3f0


	//----- nvinfo : EIATTR_REQNTID
	.align		4
.L_41:
        /*86e8*/ 	.byte	0x04, 0x10
        /*86ea*/ 	.short	(.L_43 - .L_42)
.L_42:
        /*86ec*/ 	.word	0x00000080
        /*86f0*/ 	.word	0x00000001
        /*86f4*/ 	.word	0x00000001
.L_43:


//--------------------- .nv.callgraph             --------------------------
	.section	.nv.callgraph,"",@"SHT_CUDA_CALLGRAPH"
	.align	4
	.sectionentsize	8
	.align		4
        /*0000*/ 	.word	0x00000000
	.align		4
        /*0004*/ 	.word	0xffffffff
	.align		4
        /*0008*/ 	.word	0x00000000
	.align		4
        /*000c*/ 	.word	0xfffffffe
	.align		4
        /*0010*/ 	.word	0x00000000
	.align		4
        /*0014*/ 	.word	0xfffffffd
	.align		4
        /*0018*/ 	.word	0x00000000
	.align		4
        /*001c*/ 	.word	0xfffffffc


//--------------------- .nv.rel.action            --------------------------
	.section	.nv.rel.action,"",@"SHT_CUDA_RELOCINFO"
	.align	8
	.sectionentsize	8
        /*0000*/ 	.byte	0x73, 0x00, 0x00, 0x00, 0x00, 0x00, 0x00, 0x00, 0x00, 0x00, 0x00, 0x11, 0x25, 0x00, 0x05, 0x36


//--------------------- .nv.constant0.matmul_kernel --------------------------
	.section	.nv.constant0.matmul_kernel,"a",@progbits
	.sectionflags	@""
	.align	4
.nv.constant0.matmul_kernel:
	.zero		432


//--------------------- .text.matmul_kernel       --------------------------
	.section	.text.matmul_kernel,"ax",@progbits
	.sectioninfo	@"SHI_REGISTERS=255"
	.align	128
        .global         matmul_kernel
        .type           matmul_kernel,@function
        .size           matmul_kernel,(.L_x_3 - matmul_kernel)
        .other          matmul_kernel,@"STO_CUDA_ENTRY STV_DEFAULT"
matmul_kernel:
.text.matmul_kernel:
[----:B------:R-:W-:Y:S02]  /*0000*/  IMAD.MOV.U32 R1, RZ, RZ, c[0x0][0x28] ;  /* 0x00000a00ff017624 */ /* 0x000fe400078e00ff */
[----:B------:R-:W-:Y:S01]  /*0010*/  IMAD.MOV.U32 R0, RZ, RZ, c[0x0][0x17c] ;  /* 0x00005f00ff007624 */ /* 0x000fe200078e00ff */
[----:B------:R-:W1:Y:S01]  /*0020*/  S2R R5, SR_CTAID.X ;  /* 0x0000000000057919 */ /* 0x000e620000002500 */
[----:B------:R-:W-:Y:S01]  /*0030*/  IMAD.MOV.U32 R138, RZ, RZ, c[0x0][0x180] ;  /* 0x00006000ff8a7624 */ /* 0x000fe200078e00ff */
[----:B------:R-:W-:Y:S01]  /*0040*/  IABS R21, c[0x0][0x178] ;  /* 0x00005e0000157a13 */ /* 0x000fe20000000000 */
[----:B------:R-:W-:Y:S01]  /*0050*/  IMAD.MOV.U32 R204, RZ, RZ, c[0x0][0x188] ;  /* 0x00006200ffcc7624 */ /* 0x000fe200078e00ff */
[----:B------:R-:W-:Y:S01]  /*0060*/  IADD3 R0, R0, 0x7f, RZ ;  /* 0x0000007f00007810 */ /* 0x000fe20007ffe0ff */
[----:B------:R-:W2:Y:S01]  /*0070*/  S2R R176, SR_TID.X ;  /* 0x0000000000b07919 */ /* 0x000ea20000002100 */
[----:B------:R-:W-:Y:S01]  /*0080*/  IADD3 R23, R138, -0x32, RZ ;  /* 0xffffffce8a177810 */ /* 0x000fe20007ffe0ff */
[----:B------:R-:W-:Y:S01]  /*0090*/  ULDC.64 UR8, c[0x0][0x118] ;  /* 0x0000460000087ab9 */ /* 0x000fe20000000a00 */
[----:B------:R-:W-:Y:S01]  /*00a0*/  SHF.R.S32.HI R3, RZ, 0x1f, R0 ;  /* 0x0000001fff037819 */ /* 0x000fe20000011400 */
[----:B------:R-:W-:Y:S01]  /*00b0*/  IMAD.MOV.U32 R144, RZ, RZ, RZ ;  /* 0x000000ffff907224 */ /* 0x000fe200078e00ff */
[----:B------:R-:W-:-:S02]  /*00c0*/  IADD3 R1, R1, -0x1200, RZ ;  /* 0xffffee0001017810 */ /* 0x000fc40007ffe0ff */
[----:B------:R-:W-:Y:S02]  /*00d0*/  LEA.HI R3, R3, R0, RZ, 0x7 ;  /* 0x0000000003037211 */ /* 0x000fe400078f38ff */
[C---:B------:R-:W-:Y:S02]  /*00e0*/  IADD3 R159, R138.reuse, -0x20, RZ ;  /* 0xffffffe08a9f7810 */ /* 0x040fe40007ffe0ff */
[----:B------:R-:W-:Y:S02]  /*00f0*/  SHF.R.S32.HI R3, RZ, 0x7, R3 ;  /* 0x00000007ff037819 */ /* 0x000fe40000011403 */
[----:B------:R-:W-:Y:S02]  /*0100*/  IABS R162, c[0x0][0x17c] ;  /* 0x00005f0000a27a13 */ /* 0x000fe40000000000 */
[C---:B------:R-:W-:Y:S01]  /*0110*/  IADD3 R78, R138.reuse, -0x3, RZ ;  /* 0xfffffffd8a4e7810 */ /* 0x040fe20007ffe0ff */
[----:B------:R-:W-:Y:S01]  /*0120*/  IMAD.SHL.U32 R4, R3, 0x4, RZ ;  /* 0x0000000403047824 */ /* 0x000fe200078e00ff */
[----:B------:R-:W-:-:S02]  /*0130*/  IADD3 R174, R138, -0x4, RZ ;  /* 0xfffffffc8aae7810 */ /* 0x000fc40007ffe0ff */
[----:B-1----:R-:W-:Y:S02]  /*0140*/  IABS R8, R5 ;  /* 0x0000000500087213 */ /* 0x002fe40000000000 */
[-C--:B------:R-:W-:Y:S02]  /*0150*/  IABS R7, R4.reuse ;  /* 0x0000000400077213 */ /* 0x080fe40000000000 */
[----:B------:R-:W-:Y:S02]  /*0160*/  IABS R10, R4 ;  /* 0x00000004000a7213 */ /* 0x000fe40000000000 */
[----:B------:R-:W1:Y:S01]  /*0170*/  I2F.RP R0, R7 ;  /* 0x0000000700007306 */ /* 0x000e620000209400 */
[----:B--2---:R-:W-:Y:S02]  /*0180*/  LOP3.LUT R34, R176, 0x7f, RZ, 0xc0, !PT ;  /* 0x0000007fb0227812 */ /* 0x004fe400078ec0ff */
[----:B------:R-:W-:-:S05]  /*0190*/  LOP3.LUT R231, RZ, c[0x0][0x17c], RZ, 0x33, !PT ;  /* 0x00005f00ffe77a12 */ /* 0x000fca00078e33ff */
[----:B-1----:R-:W1:Y:S02]  /*01a0*/  MUFU.RCP R0, R0 ;  /* 0x0000000000007308 */ /* 0x002e640000001000 */
[----:B-1----:R-:W-:Y:S01]  /*01b0*/  IADD3 R2, R0, 0xffffffe, RZ ;  /* 0x0ffffffe00027810 */ /* 0x002fe20007ffe0ff */
[----:B------:R-:W-:-:S05]  /*01c0*/  IMAD.MOV R0, RZ, RZ, -R10 ;  /* 0x000000ffff007224 */ /* 0x000fca00078e0a0a */
[----:B------:R1:W2:Y:S02]  /*01d0*/  F2I.FTZ.U32.TRUNC.NTZ R3, R2 ;  /* 0x0000000200037305 */ /* 0x0002a4000021f000 */
[----:B-1----:R-:W-:Y:S02]  /*01e0*/  IMAD.MOV.U32 R2, RZ, RZ, RZ ;  /* 0x000000ffff027224 */ /* 0x002fe400078e00ff */
[----:B--2---:R-:W-:-:S04]  /*01f0*/  IMAD.MOV R6, RZ, RZ, -R3 ;  /* 0x000000ffff067224 */ /* 0x004fc800078e0a03 */
[----:B------:R-:W-:Y:S02]  /*0200*/  IMAD R9, R6, R7, RZ ;  /* 0x0000000706097224 */ /* 0x000fe400078e02ff */
[----:B------:R-:W-:Y:S02]  /*0210*/  IMAD.MOV.U32 R6, RZ, RZ, R8 ;  /* 0x000000ffff067224 */ /* 0x000fe400078e0008 */
[----:B------:R-:W-:-:S06]  /*0220*/  IMAD.HI.U32 R3, R3, R9, R2 ;  /* 0x0000000903037227 */ /* 0x000fcc00078e0002 */
[----:B------:R-:W-:-:S04]  /*0230*/  IMAD.HI.U32 R3, R3, R6, RZ ;  /* 0x0000000603037227 */ /* 0x000fc800078e00ff */
[----:B------:R-:W-:-:S05]  /*0240*/  IMAD R0, R3, R0, R6 ;  /* 0x0000000003007224 */ /* 0x000fca00078e0206 */
[----:B------:R-:W-:-:S13]  /*0250*/  ISETP.GT.U32.AND P1, PT, R7, R0, PT ;  /* 0x000000000700720c */ /* 0x000fda0003f24070 */
[----:B------:R-:W-:Y:S01]  /*0260*/  @!P1 IMAD.IADD R0, R0, 0x1, -R7 ;  /* 0x0000000100009824 */ /* 0x000fe200078e0a07 */
[----:B------:R-:W-:Y:S02]  /*0270*/  @!P1 IADD3 R3, R3, 0x1, RZ ;  /* 0x0000000103039810 */ /* 0x000fe40007ffe0ff */
[----:B------:R-:W-:Y:S02]  /*0280*/  ISETP.NE.AND P1, PT, R4, RZ, PT ;  /* 0x000000ff0400720c */ /* 0x000fe40003f25270 */
[----:B------:R-:W-:Y:S02]  /*0290*/  ISETP.GE.U32.AND P0, PT, R0, R7, PT ;  /* 0x000000070000720c */ /* 0x000fe40003f06070 */
[----:B------:R-:W-:-:S04]  /*02a0*/  LOP3.LUT R0, R5, R4, RZ, 0x3c, !PT ;  /* 0x0000000405007212 */ /* 0x000fc800078e3cff */
[----:B------:R-:W-:Y:S01]  /*02b0*/  ISETP.GE.AND P2, PT, R0, RZ, PT ;  /* 0x000000ff0000720c */ /* 0x000fe20003f46270 */
[----:B------:R-:W-:-:S05]  /*02c0*/  IMAD.MOV.U32 R0, RZ, RZ, c[0x0][0x178] ;  /* 0x00005e00ff007624 */ /* 0x000fca00078e00ff */
[----:B------:R-:W-:Y:S02]  /*02d0*/  IADD3 R0, R0, 0x1ff, RZ ;  /* 0x000001ff00007810 */ /* 0x000fe40007ffe0ff */
[----:B------:R-:W-:-:S05]  /*02e0*/  @P0 IADD3 R3, R3, 0x1, RZ ;  /* 0x0000000103030810 */ /* 0x000fca0007ffe0ff */
[----:B------:R-:W-:Y:S01]  /*02f0*/  IMAD.MOV.U32 R2, RZ, RZ, R3 ;  /* 0x000000ffff027224 */ /* 0x000fe200078e0003 */
[----:B------:R-:W-:-:S03]  /*0300*/  SHF.R.S32.HI R3, RZ, 0x1f, R0 ;  /* 0x0000001fff037819 */ /* 0x000fc60000011400 */
[----:B------:R-:W-:Y:S01]  /*0310*/  @!P2 IMAD.MOV R2, RZ, RZ, -R2 ;  /* 0x000000ffff02a224 */ /* 0x000fe200078e0a02 */
[----:B------:R-:W-:Y:S02]  /*0320*/  @!P1 LOP3.LUT R2, RZ, R4, RZ, 0x33, !PT ;  /* 0x00000004ff029212 */ /* 0x000fe400078e33ff */
[----:B------:R-:W-:-:S03]  /*0330*/  LEA.HI R3, R3, R0, RZ, 0x9 ;  /* 0x0000000003037211 */ /* 0x000fc600078f48ff */
[----:B------:R-:W-:Y:S02]  /*0340*/  IMAD.SHL.U32 R18, R2, 0x4, RZ ;  /* 0x0000000402127824 */ /* 0x000fe400078e00ff */
[----:B------:R-:W-:-:S03]  /*0350*/  IMAD.MOV R2, RZ, RZ, -R2 ;  /* 0x000000ffff027224 */ /* 0x000fc600078e0a02 */
[----:B------:R-:W-:Y:S01]  /*0360*/  LEA.HI.SX32 R3, R3, -R18, 0x17 ;  /* 0x8000001203037211 */ /* 0x000fe200078fbaff */
[----:B------:R-:W-:-:S03]  /*0370*/  IMAD R19, R4, R2, R5 ;  /* 0x0000000204137224 */ /* 0x000fc600078e0205 */
[----:B------:R-:W-:Y:S02]  /*0380*/  IMNMX R20, R3, 0x4, PT ;  /* 0x0000000403147817 */ /* 0x000fe40003800200 */
[----:B------:R-:W-:Y:S02]  /*0390*/  IABS R9, R19 ;  /* 0x0000001300097213 */ /* 0x000fe40000000000 */
[-C--:B------:R-:W-:Y:S02]  /*03a0*/  IABS R7, R20.reuse ;  /* 0x0000001400077213 */ /* 0x080fe40000000000 */
[----:B------:R-:W-:Y:S02]  /*03b0*/  IABS R4, R20 ;  /* 0x0000001400047213 */ /* 0x000fe40000000000 */
[----:B------:R-:W1:Y:S01]  /*03c0*/  I2F.RP R0, R7 ;  /* 0x0000000700007306 */ /* 0x000e620000209400 */
[----:B------:R-:W-:-:S07]  /*03d0*/  ISETP.NE.AND P2, PT, R20, RZ, PT ;  /* 0x000000ff1400720c */ /* 0x000fce0003f45270 */
[----:B-1----:R-:W1:Y:S02]  /*03e0*/  MUFU.RCP R0, R0 ;  /* 0x0000000000007308 */ /* 0x002e640000001000 */
[----:B-1----:R-:W-:Y:S01]  /*03f0*/  IADD3 R3, R0, 0xffffffe, RZ ;  /* 0x0ffffffe00037810 */ /* 0x002fe20007ffe0ff */
[----:B------:R-:W-:Y:S01]  /*0400*/  IMAD.MOV R0, RZ, RZ, -R4 ;  /* 0x000000ffff007224 */ /* 0x000fe200078e0a04 */
[----:B------:R-:W-:-:S04]  /*0410*/  IADD3 R4, R138, -0x37, RZ ;  /* 0xffffffc98a047810 */ /* 0x000fc80007ffe0ff */
[----:B------:R-:W1:Y:S02]  /*0420*/  F2I.FTZ.U32.TRUNC.NTZ R3, R3 ;  /* 0x0000000300037305 */ /* 0x000e64000021f000 */
[----:B-1----:R-:W-:-:S04]  /*0430*/  IMAD.MOV R6, RZ, RZ, -R3 ;  /* 0x000000ffff067224 */ /* 0x002fc800078e0a03 */
[----:B------:R-:W-:-:S04]  /*0440*/  IMAD.MOV.U32 R2, RZ, RZ, R6 ;  /* 0x000000ffff027224 */ /* 0x000fc800078e0006 */
[----:B------:R-:W-:Y:S02]  /*0450*/  IMAD R5, R2, R7, RZ ;  /* 0x0000000702057224 */ /* 0x000fe400078e02ff */
[----:B------:R-:W-:-:S04]  /*0460*/  IMAD.MOV.U32 R2, RZ, RZ, RZ ;  /* 0x000000ffff027224 */ /* 0x000fc800078e00ff */
[----:B------:R-:W-:Y:S01]  /*0470*/  IMAD.HI.U32 R2, R3, R5, R2 ;  /* 0x0000000503027227 */ /* 0x000fe200078e0002 */
[----:B------:R-:W-:-:S04]  /*0480*/  IADD3 R3, R138, -0x30, RZ ;  /* 0xffffffd08a037810 */ /* 0x000fc80007ffe0ff */
[----:B------:R-:W-:Y:S01]  /*0490*/  ISETP.GE.U32.AND P6, PT, R3, 0x7fffffb1, PT ;  /* 0x7fffffb10300780c */ /* 0x000fe20003fc6070 */
[----:B------:R-:W-:Y:S01]  /*04a0*/  IMAD.HI.U32 R252, R2, R9, RZ ;  /* 0x0000000902fc7227 */ /* 0x000fe200078e00ff */
[----:B------:R-:W-:Y:S02]  /*04b0*/  IADD3 R2, R138, -0x2f, RZ ;  /* 0xffffffd18a027810 */ /* 0x000fe40007ffe0ff */
[----:B------:R-:W-:Y:S01]  /*04c0*/  SEL R146, RZ, 0x1, P6 ;  /* 0x00000001ff927807 */ /* 0x000fe20003000000 */
[----:B------:R-:W-:Y:S01]  /*04d0*/  IMAD R0, R252, R0, R9 ;  /* 0x00000000fc007224 */ /* 0x000fe200078e0209 */
[----:B------:R-:W-:Y:S02]  /*04e0*/  ISETP.GE.U32.AND P4, PT, R2, 0x7fffffb2, PT ;  /* 0x7fffffb20200780c */ /* 0x000fe40003f86070 */
[----:B------:R-:W-:Y:S02]  /*04f0*/  IADD3 R2, R138, -0x2e, RZ ;  /* 0xffffffd28a027810 */ /* 0x000fe40007ffe0ff */
[----:B------:R-:W-:-:S02]  /*0500*/  ISETP.GT.U32.AND P1, PT, R7, R0, PT ;  /* 0x000000000700720c */ /* 0x000fc40003f24070 */
[----:B------:R-:W-:Y:S02]  /*0510*/  ISETP.GE.U32.AND P3, PT, R2, 0x7fffffb3, PT ;  /* 0x7fffffb30200780c */ /* 0x000fe40003f66070 */
[C---:B------:R-:W-:Y:S02]  /*0520*/  IADD3 R2, R138.reuse, -0x2c, RZ ;  /* 0xffffffd48a027810 */ /* 0x040fe40007ffe0ff */
[----:B------:R-:W-:Y:S02]  /*0530*/  SEL R149, RZ, 0x4, P3 ;  /* 0x00000004ff957807 */ /* 0x000fe40001800000 */
[----:B------:R-:W-:Y:S02]  /*0540*/  SEL R135, RZ, 0x1fffe, P4 ;  /* 0x0001fffeff877807 */ /* 0x000fe40002000000 */
[----:B------:R-:W-:-:S03]  /*0550*/  IADD3 R3, R138, -0x1b, RZ ;  /* 0xffffffe58a037810 */ /* 0x000fc60007ffe0ff */
[----:B------:R-:W-:Y:S01]  /*0560*/  @!P1 IMAD.IADD R0, R0, 0x1, -R7 ;  /* 0x0000000100009824 */ /* 0x000fe200078e0a07 */
[----:B------:R-:W-:Y:S01]  /*0570*/  @!P1 IADD3 R252, R252, 0x1, RZ ;  /* 0x00000001fcfc9810 */ /* 0x000fe20007ffe0ff */
[----:B------:R-:W-:-:S03]  /*0580*/  IMAD.IADD R146, R146, 0x1, R135 ;  /* 0x0000000192927824 */ /* 0x000fc600078e0287 */
[----:B------:R-:W-:Y:S02]  /*0590*/  ISETP.GE.U32.AND P0, PT, R0, R7, PT ;  /* 0x000000070000720c */ /* 0x000fe40003f06070 */
[----:B------:R-:W-:-:S04]  /*05a0*/  LOP3.LUT R0, R19, R20, RZ, 0x3c, !PT ;  /* 0x0000001413007212 */ /* 0x000fc800078e3cff */
[----:B------:R-:W-:Y:S02]  /*05b0*/  ISETP.GE.AND P5, PT, R0, RZ, PT ;  /* 0x000000ff0000720c */ /* 0x000fe40003fa6270 */
[----:B------:R-:W-:-:S05]  /*05c0*/  IADD3 R0, R138, -0x2d, RZ ;  /* 0xffffffd38a007810 */ /* 0x000fca0007ffe0ff */
[----:B------:R-:W-:Y:S02]  /*05d0*/  @P0 IADD3 R252, R252, 0x1, RZ ;  /* 0x00000001fcfc0810 */ /* 0x000fe40007ffe0ff */
[----:B------:R-:W-:Y:S02]  /*05e0*/  ISETP.GE.U32.AND P0, PT, R0, 0x7fffffb4, PT ;  /* 0x7fffffb40000780c */ /* 0x000fe40003f06070 */
[----:B------:R-:W-:Y:S02]  /*05f0*/  IADD3 R0, R138, -0x2b, RZ ;  /* 0xffffffd58a007810 */ /* 0x000fe40007ffe0ff */
[----:B------:R-:W-:Y:S01]  /*0600*/  @!P5 IMAD.MOV R252, RZ, RZ, -R252 ;  /* 0x000000fffffcd224 */ /* 0x000fe200078e0afc */
[----:B------:R-:W-:Y:S02]  /*0610*/  @!P2 LOP3.LUT R252, RZ, R20, RZ, 0x33, !PT ;  /* 0x00000014fffca212 */ /* 0x000fe400078e33ff */
[----:B------:R-:W-:Y:S02]  /*0620*/  ISETP.GE.U32.AND P1, PT, R0, 0x7fffffb6, PT ;  /* 0x7fffffb60000780c */ /* 0x000fe40003f26070 */
[----:B------:R-:W-:Y:S01]  /*0630*/  IADD3 R0, R138, -0x29, RZ ;  /* 0xffffffd78a007810 */ /* 0x000fe20007ffe0ff */
[----:B------:R-:W-:Y:S01]  /*0640*/  IMAD.MOV R5, RZ, RZ, -R252 ;  /* 0x000000ffff057224 */ /* 0x000fe200078e0afc */
[----:B------:R-:W-:Y:S01]  /*0650*/  ISETP.GE.U32.AND P5, PT, R2, 0x7fffffb5, PT ;  /* 0x7fffffb50200780c */ /* 0x000fe20003fa6070 */
[----:B------:R-:W-:Y:S01]  /*0660*/  IMAD.SHL.U32 R252, R252, 0x80, RZ ;  /* 0x00000080fcfc7824 */ /* 0x000fe200078e00ff */
[----:B------:R-:W-:-:S02]  /*0670*/  ISETP.GE.U32.AND P2, PT, R0, 0x7fffffb8, PT ;  /* 0x7fffffb80000780c */ /* 0x000fc40003f46070 */
[C---:B------:R-:W-:Y:S02]  /*0680*/  IADD3 R0, R138.reuse, -0x27, RZ ;  /* 0xffffffd98a007810 */ /* 0x040fe40007ffe0ff */
[----:B------:R-:W-:Y:S02]  /*0690*/  IADD3 R2, R138, -0x2a, RZ ;  /* 0xffffffd68a027810 */ /* 0x000fe40007ffe0ff */
[----:B------:R-:W-:Y:S02]  /*06a0*/  ISETP.GE.U32.AND P6, PT, R0, 0x7fffffba, PT ;  /* 0x7fffffba0000780c */ /* 0x000fe40003fc6070 */
[----:B------:R-:W-:Y:S02]  /*06b0*/  IADD3 R0, R138, -0x25, RZ ;  /* 0xffffffdb8a007810 */ /* 0x000fe40007ffe0ff */
[----:B------:R-:W-:Y:S02]  /*06c0*/  SEL R134, RZ, 0x1, P5 ;  /* 0x00000001ff867807 */ /* 0x000fe40002800000 */
[----:B------:R-:W-:-:S02]  /*06d0*/  ISETP.GE.U32.AND P3, PT, R0, 0x7fffffbc, PT ;  /* 0x7fffffbc0000780c */ /* 0x000fc40003f66070 */
[----:B------:R-:W-:Y:S02]  /*06e0*/  IADD3 R0, R138, -0x23, RZ ;  /* 0xffffffdd8a007810 */ /* 0x000fe40007ffe0ff */
[----:B------:R-:W-:Y:S02]  /*06f0*/  ISETP.GE.U32.AND P4, PT, R2, 0x7fffffb7, PT ;  /* 0x7fffffb70200780c */ /* 0x000fe40003f86070 */
[----:B------:R-:W-:Y:S02]  /*0700*/  ISETP.GE.U32.AND P5, PT, R0, 0x7fffffbe, PT ;  /* 0x7fffffbe0000780c */ /* 0x000fe40003fa6070 */
[C---:B------:R-:W-:Y:S02]  /*0710*/  IADD3 R2, R138.reuse, -0x28, RZ ;  /* 0xffffffd88a027810 */ /* 0x040fe40007ffe0ff */
[----:B------:R-:W-:Y:S02]  /*0720*/  IADD3 R0, R138, -0x21, RZ ;  /* 0xffffffdf8a007810 */ /* 0x000fe40007ffe0ff */
[----:B------:R-:W-:-:S02]  /*0730*/  SEL R148, RZ, 0x7fff8, P0 ;  /* 0x0007fff8ff947807 */ /* 0x000fc40000000000 */
[----:B------:R-:W-:Y:S02]  /*0740*/  SEL R158, RZ, 0x4, P4 ;  /* 0x00000004ff9e7807 */ /* 0x000fe40002000000 */
[----:B------:R-:W-:Y:S02]  /*0750*/  ISETP.GE.U32.AND P0, PT, R2, 0x7fffffb9, PT ;  /* 0x7fffffb90200780c */ /* 0x000fe40003f06070 */
[----:B------:R-:W-:Y:S02]  /*0760*/  ISETP.GE.U32.AND P4, PT, R0, 0x7fffffc0, PT ;  /* 0x7fffffc00000780c */ /* 0x000fe40003f86070 */
[C---:B------:R-:W-:Y:S02]  /*0770*/  IADD3 R2, R138.reuse, -0x26, RZ ;  /* 0xffffffda8a027810 */ /* 0x040fe40007ffe0ff */
[----:B------:R-:W-:Y:S02]  /*0780*/  IADD3 R0, R138, -0x17, RZ ;  /* 0xffffffe98a007810 */ /* 0x000fe40007ffe0ff */
[----:B------:R-:W-:-:S02]  /*0790*/  SEL R147, RZ, 0x1fffe, P1 ;  /* 0x0001fffeff937807 */ /* 0x000fc40000800000 */
[----:B------:R-:W-:Y:S02]  /*07a0*/  SEL R133, RZ, 0x1, P0 ;  /* 0x00000001ff857807 */ /* 0x000fe40000000000 */
[----:B------:R-:W-:Y:S01]  /*07b0*/  ISETP.GE.U32.AND P1, PT, R2, 0x7fffffbb, PT ;  /* 0x7fffffbb0200780c */ /* 0x000fe20003f26070 */
[----:B------:R-:W-:Y:S01]  /*07c0*/  IMAD.IADD R147, R134, 0x1, R147 ;  /* 0x0000000186937824 */ /* 0x000fe200078e0293 */
        /* <DEDUP_REMOVED lines=10> */
[----:B------:R-:W-:Y:S02]  /*0870*/  ISETP.GE.U32.AND P2, PT, R0, 0x7fffffce, PT ;  /* 0x7fffffce0000780c */ /* 0x000fe40003f46070 */
[----:B------:R-:W-:Y:S02]  /*0880*/  IADD3 R0, R138, -0x14, RZ ;  /* 0xffffffec8a007810 */ /* 0x000fe40007ffe0ff */
[----:B------:R-:W-:Y:S02]  /*0890*/  SEL R150, RZ, 0x1fffe, P6 ;  /* 0x0001fffeff967807 */ /* 0x000fe40003000000 */
[----:B------:R-:W-:Y:S02]  /*08a0*/  ISETP.GE.U32.AND P6, PT, R2, 0x7fffffbf, PT ;  /* 0x7fffffbf0200780c */ /* 0x000fe40003fc6070 */
[----:B------:R-:W-:Y:S01]  /*08b0*/  IADD3 R2, R138, -0x18, RZ ;  /* 0xffffffe88a027810 */ /* 0x000fe20007ffe0ff */
[----:B------:R-:W-:Y:S01]  /*08c0*/  IMAD.IADD R150, R133, 0x1, R150 ;  /* 0x0000000185967824 */ /* 0x000fe200078e0296 */
[----:B------:R-:W-:-:S02]  /*08d0*/  SEL R185, RZ, 0x7fff8, P4 ;  /* 0x0007fff8ffb97807 */ /* 0x000fc40002000000 */
[----:B------:R-:W-:Y:S02]  /*08e0*/  ISETP.GE.U32.AND P4, PT, R0, 0x7fffffcd, PT ;  /* 0x7fffffcd0000780c */ /* 0x000fe40003f86070 */
[----:B------:R-:W-:Y:S01]  /*08f0*/  SEL R160, RZ, 0x7fff8, P3 ;  /* 0x0007fff8ffa07807 */ /* 0x000fe20001800000 */
[----:B------:R-:W1:Y:S01]  /*0900*/  I2F.RP R0, R21 ;  /* 0x0000001500007306 */ /* 0x000e620000209400 */
[----:B------:R-:W-:Y:S02]  /*0910*/  ISETP.GE.U32.AND P3, PT, R2, 0x7fffffc9, PT ;  /* 0x7fffffc90200780c */ /* 0x000fe40003f66070 */
[----:B------:R-:W-:Y:S02]  /*0920*/  IADD3 R2, R138, -0x16, RZ ;  /* 0xffffffea8a027810 */ /* 0x000fe40007ffe0ff */
[----:B------:R-:W-:Y:S02]  /*0930*/  SEL R153, RZ, 0x1fffe, P5 ;  /* 0x0001fffeff997807 */ /* 0x000fe40002800000 */
[----:B------:R-:W-:-:S02]  /*0940*/  ISETP.GE.U32.AND P5, PT, R2, 0x7fffffcb, PT ;  /* 0x7fffffcb0200780c */ /* 0x000fc40003fa6070 */
[----:B------:R-:W-:Y:S01]  /*0950*/  IADD3 R2, R138, -0x11, RZ ;  /* 0xffffffef8a027810 */ /* 0x000fe20007ffe0ff */
[----:B------:R-:W-:Y:S01]  /*0960*/  IMAD.IADD R153, R131, 0x1, R153 ;  /* 0x0000000183997824 */ /* 0x000fe200078e0299 */
[----:B------:R-:W-:Y:S02]  /*0970*/  SEL R186, RZ, 0x4, P6 ;  /* 0x00000004ffba7807 */ /* 0x000fe40003000000 */
[----:B------:R-:W-:Y:S02]  /*0980*/  ISETP.GE.U32.AND P6, PT, R2, 0x7fffffd0, PT ;  /* 0x7fffffd00200780c */ /* 0x000fe40003fc6070 */
[----:B------:R-:W-:Y:S01]  /*0990*/  IADD3 R2, R138, -0x12, RZ ;  /* 0xffffffee8a027810 */ /* 0x000fe20007ffe0ff */
[----:B-1----:R-:W1:Y:S01]  /*09a0*/  MUFU.RCP R0, R0 ;  /* 0x0000000000007308 */ /* 0x002e620000001000 */
[----:B------:R-:W-:Y:S02]  /*09b0*/  SEL R12, RZ, 0x1, P3 ;  /* 0x00000001ff0c7807 */ /* 0x000fe40001800000 */
[----:B------:R-:W-:-:S02]  /*09c0*/  ISETP.GE.U32.AND P3, PT, R3, 0x7fffffc6, PT ;  /* 0x7fffffc60300780c */ /* 0x000fc40003f66070 */
[----:B------:R-:W-:Y:S02]  /*09d0*/  SEL R13, RZ, 0x1fffe, P0 ;  /* 0x0001fffeff0d7807 */ /* 0x000fe40000000000 */
[----:B------:R-:W-:Y:S02]  /*09e0*/  IADD3 R3, R138, -0x19, RZ ;  /* 0xffffffe78a037810 */ /* 0x000fe40007ffe0ff */
[----:B------:R-:W-:Y:S01]  /*09f0*/  ISETP.GE.U32.AND P0, PT, R2, 0x7fffffcf, PT ;  /* 0x7fffffcf0200780c */ /* 0x000fe20003f06070 */
[----:B------:R-:W-:Y:S01]  /*0a00*/  IMAD.IADD R12, R12, 0x1, R13 ;  /* 0x000000010c0c7824 */ /* 0x000fe200078e020d */
[----:B------:R-:W-:Y:S02]  /*0a10*/  IADD3 R2, R138, -0x1c, RZ ;  /* 0xffffffe48a027810 */ /* 0x000fe40007ffe0ff */
[----:B------:R-:W-:Y:S02]  /*0a20*/  SEL R10, RZ, 0x4, P5 ;  /* 0x00000004ff0a7807 */ /* 0x000fe40002800000 */
[----:B------:R-:W-:-:S02]  /*0a30*/  ISETP.GE.U32.AND P5, PT, R3, 0x7fffffc8, PT ;  /* 0x7fffffc80300780c */ /* 0x000fc40003fa6070 */
[----:B------:R-:W-:Y:S02]  /*0a40*/  SEL R11, RZ, 0x7fff8, P1 ;  /* 0x0007fff8ff0b7807 */ /* 0x000fe40000800000 */
[----:B------:R-:W-:Y:S02]  /*0a50*/  IADD3 R3, R138, -0x3c, RZ ;  /* 0xffffffc48a037810 */ /* 0x000fe40007ffe0ff */
[----:B------:R-:W-:Y:S02]  /*0a60*/  ISETP.GE.U32.AND P1, PT, R2, 0x7fffffc5, PT ;  /* 0x7fffffc50200780c */ /* 0x000fe40003f26070 */
        /* <DEDUP_REMOVED lines=11> */
[----:B------:R-:W-:Y:S01]  /*0b20*/  ISETP.GE.U32.AND P4, PT, R2, 0x7fffffa6, PT ;  /* 0x7fffffa60200780c */ /* 0x000fe20003f86070 */
[----:B------:R-:W-:Y:S01]  /*0b30*/  IMAD.IADD R8, R8, 0x1, R9 ;  /* 0x0000000108087824 */ /* 0x000fe200078e0209 */
[----:B------:R-:W-:Y:S02]  /*0b40*/  IADD3 R2, R138, -0x39, RZ ;  /* 0xffffffc78a027810 */ /* 0x000fe40007ffe0ff */
[----:B-1----:R-:W-:Y:S02]  /*0b50*/  IADD3 R0, R0, 0xffffffe, RZ ;  /* 0x0ffffffe00007810 */ /* 0x002fe40007ffe0ff */
[----:B------:R-:W-:-:S02]  /*0b60*/  SEL R15, RZ, 0x7fff8, P5 ;  /* 0x0007fff8ff0f7807 */ /* 0x000fc40002800000 */
[----:B------:R-:W-:Y:S02]  /*0b70*/  SEL R6, RZ, 0x4, P0 ;  /* 0x00000004ff067807 */ /* 0x000fe40000000000 */
[----:B------:R-:W-:Y:S02]  /*0b80*/  ISETP.GE.U32.AND P5, PT, R3, 0x7fffffa4, PT ;  /* 0x7fffffa40300780c */ /* 0x000fe40003fa6070 */
[----:B------:R-:W-:Y:S01]  /*0b90*/  ISETP.GE.U32.AND P0, PT, R2, 0x7fffffa8, PT ;  /* 0x7fffffa80200780c */ /* 0x000fe20003f06070 */
[----:B------:R1:W2:Y:S01]  /*0ba0*/  F2I.FTZ.U32.TRUNC.NTZ R3, R0 ;  /* 0x0000000000037305 */ /* 0x0002a2000021f000 */
[----:B------:R-:W-:Y:S02]  /*0bb0*/  IADD3 R2, R138, -0x3f, RZ ;  /* 0xffffffc18a027810 */ /* 0x000fe40007ffe0ff */
[----:B------:R-:W-:Y:S02]  /*0bc0*/  SEL R16, RZ, 0x1, P1 ;  /* 0x00000001ff107807 */ /* 0x000fe40000800000 */
[----:B------:R-:W-:-:S02]  /*0bd0*/  ISETP.GE.U32.AND P1, PT, R2, 0x7fffffa2, PT ;  /* 0x7fffffa20200780c */ /* 0x000fc40003f26070 */
[----:B------:R-:W-:Y:S01]  /*0be0*/  IADD3 R2, R138, -0x3e, RZ ;  /* 0xffffffc28a027810 */ /* 0x000fe20007ffe0ff */
[----:B------:R-:W-:Y:S01]  /*0bf0*/  IMAD.IADD R16, R16, 0x1, R17 ;  /* 0x0000000110107824 */ /* 0x000fe200078e0211 */
[----:B------:R-:W-:Y:S01]  /*0c00*/  SEL R14, RZ, 0x4, P2 ;  /* 0x00000004ff0e7807 */ /* 0x000fe20001000000 */
[----:B-1----:R-:W-:Y:S01]  /*0c10*/  IMAD R0, R20, R5, R19 ;  /* 0x0000000514007224 */ /* 0x002fe200078e0213 */
[----:B------:R-:W-:Y:S02]  /*0c20*/  ISETP.GE.U32.AND P2, PT, R2, 0x7fffffa3, PT ;  /* 0x7fffffa30200780c */ /* 0x000fe40003f46070 */
[----:B------:R-:W-:Y:S01]  /*0c30*/  IADD3 R2, R138, -0x38, RZ ;  /* 0xffffffc88a027810 */ /* 0x000fe20007ffe0ff */
[----:B------:R-:W-:Y:S01]  /*0c40*/  IMAD.IADD R0, R18, 0x1, R0 ;  /* 0x0000000112007824 */ /* 0x000fe200078e0200 */
[----:B------:R-:W-:Y:S02]  /*0c50*/  SEL R137, RZ, 0x1, P6 ;  /* 0x00000001ff897807 */ /* 0x000fe40003000000 */
[----:B------:R-:W-:Y:S01]  /*0c60*/  ISETP.GE.U32.AND P6, PT, R2, 0x7fffffa9, PT ;  /* 0x7fffffa90200780c */ /* 0x000fe20003fc6070 */
[----:B--2---:R-:W-:Y:S01]  /*0c70*/  IMAD.MOV R2, RZ, RZ, -R3 ;  /* 0x000000ffff027224 */ /* 0x004fe200078e0a03 */
[----:B------:R-:W-:Y:S01]  /*0c80*/  IADD3 R5, R138, -0x33, RZ ;  /* 0xffffffcd8a057810 */ /* 0x000fe20007ffe0ff */
[----:B------:R-:W-:Y:S01]  /*0c90*/  IMAD R27, R0, 0x200, R34 ;  /* 0x00000200001b7824 */ /* 0x000fe200078e0222 */
[----:B------:R-:W-:-:S02]  /*0ca0*/  SEL R139, RZ, 0x1fffe, P1 ;  /* 0x0001fffeff8b7807 */ /* 0x000fc40000800000 */
[----:B------:R-:W-:Y:S01]  /*0cb0*/  ISETP.GE.U32.AND P1, PT, R5, 0x7fffffae, PT ;  /* 0x7fffffae0500780c */ /* 0x000fe20003f26070 */
[----:B------:R-:W-:Y:S01]  /*0cc0*/  IMAD R5, R2, R21, RZ ;  /* 0x0000001502057224 */ /* 0x000fe200078e02ff */
[----:B------:R-:W-:Y:S01]  /*0cd0*/  SEL R136, RZ, 0x1fffe, P4 ;  /* 0x0001fffeff887807 */ /* 0x000fe20002000000 */
[----:B------:R-:W-:Y:S01]  /*0ce0*/  IMAD.MOV.U32 R2, RZ, RZ, RZ ;  /* 0x000000ffff027224 */ /* 0x000fe200078e00ff */
[----:B------:R-:W-:Y:S01]  /*0cf0*/  ISETP.GE.U32.AND P4, PT, R4, 0x7fffffaa, PT ;  /* 0x7fffffaa0400780c */ /* 0x000fe20003f86070 */
[----:B------:R-:W-:Y:S01]  /*0d00*/  STL [R1+0x8f0], R27 ;  /* 0x0008f01b01007387 */ /* 0x000fe20000100800 */
[----:B------:R-:W-:Y:S01]  /*0d10*/  IADD3 R4, R138, -0x35, RZ ;  /* 0xffffffcb8a047810 */ /* 0x000fe20007ffe0ff */
[----:B------:R-:W-:Y:S01]  /*0d20*/  IMAD.HI.U32 R2, R3, R5, R2 ;  /* 0x0000000503027227 */ /* 0x000fe200078e0002 */
[----:B------:R-:W-:Y:S02]  /*0d30*/  SEL R187, RZ, 0x7fff8, P0 ;  /* 0x0007fff8ffbb7807 */ /* 0x000fe40000000000 */
[----:B------:R-:W-:-:S02]  /*0d40*/  ISETP.GE.U32.AND P0, PT, R4, 0x7fffffac, PT ;  /* 0x7fffffac0400780c */ /* 0x000fc40003f06070 */
[C---:B------:R-:W-:Y:S02]  /*0d50*/  IADD3 R26, R27.reuse, 0x80, RZ ;  /* 0x000000801b1a7810 */ /* 0x040fe40007ffe0ff */
[----:B------:R-:W-:Y:S02]  /*0d60*/  IABS R5, R27 ;  /* 0x0000001b00057213 */ /* 0x000fe40000000000 */
[----:B------:R-:W-:Y:S01]  /*0d70*/  IADD3 R4, R138, -0x36, RZ ;  /* 0xffffffca8a047810 */ /* 0x000fe20007ffe0ff */
[----:B------:R-:W-:Y:S01]  /*0d80*/  STL [R1+0x8f4], R26 ;  /* 0x0008f41a01007387 */ /* 0x000fe20000100800 */
[C---:B------:R-:W-:Y:S01]  /*0d90*/  IADD3 R25, R27.reuse, 0x100, RZ ;  /* 0x000001001b197810 */ /* 0x040fe20007ffe0ff */
[----:B------:R-:W-:Y:S01]  /*0da0*/  IMAD.HI.U32 R0, R2, R5, RZ ;  /* 0x0000000502007227 */ /* 0x000fe200078e00ff */
[----:B------:R-:W-:Y:S02]  /*0db0*/  IADD3 R24, R27, 0x180, RZ ;  /* 0x000001801b187810 */ /* 0x000fe40007ffe0ff */
[----:B------:R-:W-:Y:S01]  /*0dc0*/  SEL R188, RZ, 0x4, P3 ;  /* 0x00000004ffbc7807 */ /* 0x000fe20001800000 */
[----:B------:R-:W-:Y:S01]  /*0dd0*/  IMAD.MOV R0, RZ, RZ, -R0 ;  /* 0x000000ffff007224 */ /* 0x000fe200078e0a00 */
[----:B------:R-:W-:Y:S01]  /*0de0*/  IABS R18, R26 ;  /* 0x0000001a00127213 */ /* 0x000fe20000000000 */
[----:B------:R-:W-:Y:S01]  /*0df0*/  STL [R1+0x8fc], R25 ;  /* 0x0008fc1901007387 */ /* 0x000fe20000100800 */
[----:B------:R-:W-:Y:S01]  /*0e00*/  ISETP.GE.U32.AND P3, PT, R4, 0x7fffffab, PT ;  /* 0x7fffffab0400780c */ /* 0x000fe20003f66070 */
[----:B------:R-:W-:Y:S01]  /*0e10*/  IMAD R0, R21, R0, R5 ;  /* 0x0000000015007224 */ /* 0x000fe200078e0205 */
[----:B------:R-:W-:Y:S01]  /*0e20*/  IADD3 R4, R138, -0x34, RZ ;  /* 0xffffffcc8a047810 */ /* 0x000fe20007ffe0ff */
[----:B------:R-:W-:Y:S01]  /*0e30*/  IMAD.HI.U32 R3, R2, R18, RZ ;  /* 0x0000001202037227 */ /* 0x000fe200078e00ff */
[----:B------:R-:W-:Y:S01]  /*0e40*/  IABS R19, R25 ;  /* 0x0000001900137213 */ /* 0x000fe20000000000 */
[----:B------:R1:W-:Y:S01]  /*0e50*/  STL [R1+0x8f8], R24 ;  /* 0x0008f81801007387 */ /* 0x0003e20000100800 */
[----:B------:R-:W-:Y:S01]  /*0e60*/  IABS R20, R24 ;  /* 0x0000001800147213 */ /* 0x000fe20000000000 */
[----:B------:R-:W-:Y:S01]  /*0e70*/  IMAD.MOV R3, RZ, RZ, -R3 ;  /* 0x000000ffff037224 */ /* 0x000fe200078e0a03 */
[----:B------:R-:W-:-:S02]  /*0e80*/  SEL R189, RZ, 0x7fff8, P5 ;  /* 0x0007fff8ffbd7807 */ /* 0x000fc40002800000 */
[----:B------:R-:W-:Y:S01]  /*0e90*/  ISETP.GE.U32.AND P5, PT, R4, 0x7fffffad, PT ;  /* 0x7fffffad0400780c */ /* 0x000fe20003fa6070 */
[C---:B------:R-:W-:Y:S01]  /*0ea0*/  IMAD.HI.U32 R4, R2.reuse, R19, RZ ;  /* 0x0000001302047227 */ /* 0x040fe200078e00ff */
[----:B------:R-:W-:Y:S02]  /*0eb0*/  SEL R140, RZ, 0x1fffe, P4 ;  /* 0x0001fffeff8c7807 */ /* 0x000fe40002000000 */
[C---:B------:R-:W-:Y:S01]  /*0ec0*/  ISETP.GT.U32.AND P4, PT, R21.reuse, R0, PT ;  /* 0x000000001500720c */ /* 0x040fe20003f84070 */
[----:B------:R-:W-:Y:S01]  /*0ed0*/  IMAD.HI.U32 R2, R2, R20, RZ ;  /* 0x0000001402027227 */ /* 0x000fe200078e00ff */
[----:B------:R-:W-:Y:S02]  /*0ee0*/  SEL R191, RZ, 0x7fff8, P0 ;  /* 0x0007fff8ffbf7807 */ /* 0x000fe40000000000 */
[----:B------:R-:W-:Y:S01]  /*0ef0*/  SEL R192, RZ, 0x4, P3 ;  /* 0x00000004ffc07807 */ /* 0x000fe20001800000 */
[----:B------:R-:W-:Y:S01]  /*0f00*/  IMAD.MOV R22, RZ, RZ, -R2 ;  /* 0x000000ffff167224 */ /* 0x000fe200078e0a02 */
[----:B------:R-:W-:Y:S01]  /*0f10*/  SEL R141, RZ, 0x1, P6 ;  /* 0x00000001ff8d7807 */ /* 0x000fe20003000000 */
[C---:B------:R-:W-:Y:S01]  /*0f20*/  IMAD R2, R21.reuse, R3, R18 ;  /* 0x0000000315027224 */ /* 0x040fe200078e0212 */
[C---:B------:R-:W-:Y:S01]  /*0f30*/  IADD3 R18, R138.reuse, -0x1d, RZ ;  /* 0xffffffe38a127810 */ /* 0x040fe20007ffe0ff */
[----:B------:R-:W-:Y:S01]  /*0f40*/  IMAD.MOV R4, RZ, RZ, -R4 ;  /* 0x000000ffff047224 */ /* 0x000fe200078e0a04 */
[----:B------:R-:W-:Y:S01]  /*0f50*/  SEL R142, RZ, 0x1fffe, P1 ;  /* 0x0001fffeff8e7807 */ /* 0x000fe20000800000 */
[C---:B------:R-:W-:Y:S01]  /*0f60*/  IMAD R5, R21.reuse, R22, R20 ;  /* 0x0000001615057224 */ /* 0x040fe200078e0214 */
[C---:B------:R-:W-:Y:S01]  /*0f70*/  ISETP.GT.U32.AND P0, PT, R21.reuse, R2, PT ;  /* 0x000000021500720c */ /* 0x040fe20003f04070 */
[C---:B------:R-:W-:Y:S01]  /*0f80*/  IMAD R3, R21.reuse, R4, R19 ;  /* 0x0000000415037224 */ /* 0x040fe200078e0213 */
[----:B------:R-:W-:Y:S01]  /*0f90*/  IADD3 R4, R138, -0x1f, RZ ;  /* 0xffffffe18a047810 */ /* 0x000fe20007ffe0ff */
[----:B------:R-:W-:Y:S01]  /*0fa0*/  @!P4 IMAD.IADD R0, R0, 0x1, -R21 ;  /* 0x000000010000c824 */ /* 0x000fe200078e0a15 */
[----:B------:R-:W-:-:S02]  /*0fb0*/  ISETP.GT.U32.AND P6, PT, R21, R5, PT ;  /* 0x000000051500720c */ /* 0x000fc40003fc4070 */
[C---:B------:R-:W-:Y:S02]  /*0fc0*/  ISETP.GT.U32.AND P3, PT, R21.reuse, R3, PT ;  /* 0x000000031500720c */ /* 0x040fe40003f64070 */
[----:B------:R-:W-:Y:S02]  /*0fd0*/  ISETP.GE.U32.AND P1, PT, R4, 0x7fffffc2, PT ;  /* 0x7fffffc20400780c */ /* 0x000fe40003f26070 */
[----:B------:R-:W-:Y:S02]  /*0fe0*/  SEL R143, RZ, 0x1, P5 ;  /* 0x00000001ff8f7807 */ /* 0x000fe40002800000 */
[----:B------:R-:W-:Y:S01]  /*0ff0*/  ISETP.GE.U32.AND P5, PT, R18, 0x7fffffc4, PT ;  /* 0x7fffffc41200780c */ /* 0x000fe20003fa6070 */
[--C-:B------:R-:W-:Y:S01]  /*1000*/  @!P0 IMAD.IADD R2, R2, 0x1, -R21.reuse ;  /* 0x0000000102028824 */ /* 0x100fe200078e0a15 */
[----:B------:R-:W-:Y:S01]  /*1010*/  ISETP.GT.U32.AND P0, PT, R21, R0, PT ;  /* 0x000000001500720c */ /* 0x000fe20003f04070 */
[----:B------:R-:W-:Y:S01]  /*1020*/  IMAD.IADD R143, R143, 0x1, R142 ;  /* 0x000000018f8f7824 */ /* 0x000fe200078e028e */
[----:B------:R-:W-:Y:S01]  /*1030*/  IADD3 R18, R138, -0x1e, RZ ;  /* 0xffffffe28a127810 */ /* 0x000fe20007ffe0ff */
[--C-:B------:R-:W-:Y:S01]  /*1040*/  @!P6 IMAD.IADD R5, R5, 0x1, -R21.reuse ;  /* 0x000000010505e824 */ /* 0x100fe200078e0a15 */
[----:B------:R-:W-:Y:S01]  /*1050*/  SEL R190, RZ, 0x4, P2 ;  /* 0x00000004ffbe7807 */ /* 0x000fe20001000000 */
[----:B------:R-:W-:Y:S01]  /*1060*/  @!P3 IMAD.IADD R3, R3, 0x1, -R21 ;  /* 0x000000010303b824 */ /* 0x000fe200078e0a15 */
[----:B------:R-:W-:-:S02]  /*1070*/  ISETP.GE.U32.AND P2, PT, R23, 0x7fffffaf, PT ;  /* 0x7fffffaf1700780c */ /* 0x000fc40003f46070 */
[----:B------:R-:W-:Y:S02]  /*1080*/  SEL R20, RZ, 0x1fffe, P1 ;  /* 0x0001fffeff147807 */ /* 0x000fe40000800000 */
[----:B------:R-:W-:Y:S02]  /*1090*/  IADD3 R4, R138, -0x10, RZ ;  /* 0xfffffff08a047810 */ /* 0x000fe40007ffe0ff */
[C---:B------:R-:W-:Y:S01]  /*10a0*/  ISETP.GT.U32.AND P1, PT, R21.reuse, R3, PT ;  /* 0x000000031500720c */ /* 0x040fe20003f24070 */
[----:B------:R-:W-:Y:S01]  /*10b0*/  @!P0 IMAD.IADD R0, R0, 0x1, -R21 ;  /* 0x0000000100008824 */ /* 0x000fe200078e0a15 */
[----:B------:R-:W-:Y:S02]  /*10c0*/  ISETP.GE.U32.AND P4, PT, R18, 0x7fffffc3, PT ;  /* 0x7fffffc31200780c */ /* 0x000fe40003f86070 */
[----:B------:R-:W-:Y:S02]  /*10d0*/  ISETP.GT.U32.AND P6, PT, R21, R2, PT ;  /* 0x000000021500720c */ /* 0x000fe40003fc4070 */
[----:B------:R-:W-:-:S02]  /*10e0*/  IADD3 R22, R138, -0x31, RZ ;  /* 0xffffffcf8a167810 */ /* 0x000fc40007ffe0ff */
[----:B------:R-:W-:Y:S02]  /*10f0*/  SEL R194, RZ, 0x4, P2 ;  /* 0x00000004ffc27807 */ /* 0x000fe40001000000 */
[----:B------:R-:W-:Y:S02]  /*1100*/  ISETP.GE.U32.AND P2, PT, R4, 0x7fffffd1, PT ;  /* 0x7fffffd10400780c */ /* 0x000fe40003f46070 */
[----:B------:R-:W-:Y:S01]  /*1110*/  IADD3 R4, R138, -0xf, RZ ;  /* 0xfffffff18a047810 */ /* 0x000fe20007ffe0ff */
[--C-:B------:R-:W-:Y:S01]  /*1120*/  @!P1 IMAD.IADD R3, R3, 0x1, -R21.reuse ;  /* 0x0000000103039824 */ /* 0x100fe200078e0a15 */
[----:B------:R-:W-:Y:S02]  /*1130*/  SEL R18, RZ, 0x4, P4 ;  /* 0x00000004ff127807 */ /* 0x000fe40002000000 */
[----:B------:R-:W-:Y:S01]  /*1140*/  ISETP.GE.AND P0, PT, R27, RZ, PT ;  /* 0x000000ff1b00720c */ /* 0x000fe20003f06270 */
[----:B------:R-:W-:Y:S01]  /*1150*/  @!P6 IMAD.IADD R2, R2, 0x1, -R21 ;  /* 0x000000010202e824 */ /* 0x000fe200078e0a15 */
[----:B------:R-:W-:-:S02]  /*1160*/  ISETP.GE.U32.AND P4, PT, R22, 0x7fffffb0, PT ;  /* 0x7fffffb01600780c */ /* 0x000fc40003f86070 */
[----:B------:R-:W-:Y:S02]  /*1170*/  SEL R19, RZ, 0x7fff8, P5 ;  /* 0x0007fff8ff137807 */ /* 0x000fe40002800000 */
[----:B------:R-:W-:Y:S02]  /*1180*/  ISETP.GE.U32.AND P5, PT, R4, 0x7fffffd2, PT ;  /* 0x7fffffd20400780c */ /* 0x000fe40003fa6070 */
[----:B------:R-:W-:Y:S02]  /*1190*/  ISETP.GT.U32.AND P3, PT, R21, R5, PT ;  /* 0x000000051500720c */ /* 0x000fe40003f64070 */
[----:B------:R-:W-:Y:S02]  /*11a0*/  IADD3 R4, R138, -0xb, RZ ;  /* 0xfffffff58a047810 */ /* 0x000fe40007ffe0ff */
[----:B------:R-:W-:Y:S01]  /*11b0*/  SEL R193, RZ, 0x7fff8, P4 ;  /* 0x0007fff8ffc17807 */ /* 0x000fe20002000000 */
[----:B------:R-:W-:Y:S01]  /*11c0*/  @!P0 IMAD.MOV R0, RZ, RZ, -R0 ;  /* 0x000000ffff008224 */ /* 0x000fe200078e0a00 */
[----:B------:R-:W-:-:S02]  /*11d0*/  ISETP.GE.AND P4, PT, R25, RZ, PT ;  /* 0x000000ff1900720c */ /* 0x000fc40003f86270 */
[----:B------:R-:W-:Y:S02]  /*11e0*/  ISETP.GE.U32.AND P1, PT, R4, 0x7fffffd6, PT ;  /* 0x7fffffd60400780c */ /* 0x000fe40003f26070 */
[----:B------:R-:W-:Y:S02]  /*11f0*/  IADD3 R4, R138, -0x7, RZ ;  /* 0xfffffff98a047810 */ /* 0x000fe40007ffe0ff */
[----:B------:R-:W-:Y:S01]  /*1200*/  ISETP.GE.AND P6, PT, R26, RZ, PT ;  /* 0x000000ff1a00720c */ /* 0x000fe20003fc6270 */
[----:B------:R-:W-:Y:S01]  /*1210*/  @!P3 IMAD.IADD R5, R5, 0x1, -R21 ;  /* 0x000000010505b824 */ /* 0x000fe200078e0a15 */
[----:B------:R-:W-:Y:S01]  /*1220*/  ISETP.GE.U32.AND P0, PT, R4, 0x7fffffda, PT ;  /* 0x7fffffda0400780c */ /* 0x000fe20003f06070 */
[----:B------:R-:W-:Y:S01]  /*1230*/  IMAD.MOV.U32 R4, RZ, RZ, R3 ;  /* 0x000000ffff047224 */ /* 0x000fe200078e0003 */
[----:B------:R-:W-:Y:S02]  /*1240*/  ISETP.GE.AND P3, PT, R24, RZ, PT ;  /* 0x000000ff1800720c */ /* 0x000fe40003f66270 */
[----:B------:R-:W-:Y:S01]  /*1250*/  LOP3.LUT R3, RZ, c[0x0][0x178], RZ, 0x33, !PT ;  /* 0x00005e00ff037a12 */ /* 0x000fe200078e33ff */
[----:B------:R-:W-:Y:S01]  /*1260*/  @!P4 IMAD.MOV R4, RZ, RZ, -R4 ;  /* 0x000000ffff04c224 */ /* 0x000fe200078e0a04 */
[----:B------:R-:W-:-:S02]  /*1270*/  ISETP.NE.AND P4, PT, RZ, c[0x0][0x178], PT ;  /* 0x00005e00ff007a0c */ /* 0x000fc40003f85270 */
[----:B------:R-:W-:Y:S02]  /*1280*/  LOP3.LUT R12, R12, 0x3, RZ, 0xc0, !PT ;  /* 0x000000030c0c7812 */ /* 0x000fe400078ec0ff */
[C---:B------:R-:W-:Y:S01]  /*1290*/  SEL R0, R3.reuse, R0, !P4 ;  /* 0x0000000003007207 */ /* 0x040fe20006000000 */
[----:B------:R-:W-:Y:S01]  /*12a0*/  @!P6 IMAD.MOV R2, RZ, RZ, -R2 ;  /* 0x000000ffff02e224 */ /* 0x000fe200078e0a02 */
[C---:B------:R-:W-:Y:S02]  /*12b0*/  SEL R4, R3.reuse, R4, !P4 ;  /* 0x0000000403047207 */ /* 0x040fe40006000000 */
[----:B------:R-:W-:Y:S01]  /*12c0*/  IADD3 R21, R138, -0x1, RZ ;  /* 0xffffffff8a157810 */ /* 0x000fe20007ffe0ff */
[----:B-1----:R-:W-:Y:S01]  /*12d0*/  IMAD R24, R0, c[0x0][0x184], RZ ;  /* 0x0000610000187a24 */ /* 0x002fe200078e02ff */
[----:B------:R-:W-:Y:S01]  /*12e0*/  SEL R2, R3, R2, !P4 ;  /* 0x0000000203027207 */ /* 0x000fe20006000000 */
[----:B------:R-:W-:Y:S01]  /*12f0*/  @!P3 IMAD.MOV R5, RZ, RZ, -R5 ;  /* 0x000000ffff05b224 */ /* 0x000fe200078e0a05 */
[----:B------:R-:W-:Y:S01]  /*1300*/  ISETP.GE.U32.AND P3, PT, R159, 0x7fffffc1, PT ;  /* 0x7fffffc19f00780c */ /* 0x000fe20003f66070 */
[----:B------:R-:W-:Y:S01]  /*1310*/  IMAD.SHL.U32 R25, R24, 0x4, RZ ;  /* 0x0000000418197824 */ /* 0x000fe200078e00ff */
[----:B------:R-:W-:Y:S01]  /*1320*/  STL [R1+0x1f4], R24 ;  /* 0x0001f41801007387 */ /* 0x000fe20000100800 */
[----:B------:R-:W-:Y:S01]  /*1330*/  IMAD R23, R2, c[0x0][0x184], RZ ;  /* 0x0000610002177a24 */ /* 0x000fe200078e02ff */
[----:B------:R-:W-:Y:S01]  /*1340*/  SEL R3, R3, R5, !P4 ;  /* 0x0000000503037207 */ /* 0x000fe20006000000 */
[----:B------:R-:W-:Y:S01]  /*1350*/  IMAD R22, R4, c[0x0][0x184], RZ ;  /* 0x0000610004167a24 */ /* 0x000fe200078e02ff */
[----:B------:R-:W-:Y:S01]  /*1360*/  IADD3 R30, P4, R25, c[0x0][0x160], RZ ;  /* 0x00005800191e7a10 */ /* 0x000fe20007f9e0ff */
[----:B------:R-:W-:Y:S01]  /*1370*/  IMAD.SHL.U32 R0, R23, 0x4, RZ ;  /* 0x0000000417007824 */ /* 0x000fe200078e00ff */
[----:B------:R-:W-:Y:S01]  /*1380*/  SEL R9, RZ, 0x1, P3 ;  /* 0x00000001ff097807 */ /* 0x000fe20001800000 */
[----:B------:R-:W-:Y:S01]  /*1390*/  STL [R1+0x1f8], R23 ;  /* 0x0001f81701007387 */ /* 0x000fe20000100800 */
[----:B------:R-:W-:Y:S01]  /*13a0*/  LEA.HI.X.SX32 R31, R24, c[0x0][0x164], 0x2, P4 ;  /* 0x00005900181f7a11 */ /* 0x000fe200020f16ff */
[----:B------:R-:W-:Y:S01]  /*13b0*/  IMAD R2, R3, c[0x0][0x184], RZ ;  /* 0x0000610003027a24 */ /* 0x000fe200078e02ff */
[----:B------:R-:W-:Y:S01]  /*13c0*/  IADD3 R26, P4, R0, c[0x0][0x160], RZ ;  /* 0x00005800001a7a10 */ /* 0x000fe20007f9e0ff */
[----:B------:R-:W-:Y:S01]  /*13d0*/  STL [R1+0xa24], R25 ;  /* 0x000a241901007387 */ /* 0x000fe20000100800 */
[----:B------:R-:W-:Y:S01]  /*13e0*/  IMAD.IADD R9, R9, 0x1, R20 ;  /* 0x0000000109097824 */ /* 0x000fe200078e0214 */
[----:B------:R-:W-:Y:S01]  /*13f0*/  IADD3 R10, R12, R11, R10 ;  /* 0x0000000b0c0a7210 */ /* 0x000fe20007ffe00a */
[----:B------:R-:W-:Y:S01]  /*1400*/  IMAD.SHL.U32 R4, R34, 0x4, RZ ;  /* 0x0000000422047824 */ /* 0x000fe200078e00ff */
[----:B------:R-:W-:Y:S01]  /*1410*/  STL [R1+0x1fc], R22 ;  /* 0x0001fc1601007387 */ /* 0x000fe20000100800 */
[----:B------:R-:W-:Y:S01]  /*1420*/  LEA.HI.X.SX32 R27, R23, c[0x0][0x164], 0x2, P4 ;  /* 0x00005900171b7a11 */ /* 0x000fe200020f16ff */
[----:B------:R-:W-:Y:S01]  /*1430*/  IMAD.SHL.U32 R5, R204, 0x4, RZ ;  /* 0x00000004cc057824 */ /* 0x000fe200078e00ff */
[----:B------:R-:W-:Y:S01]  /*1440*/  LOP3.LUT R9, R9, 0x3, RZ, 0xc0, !PT ;  /* 0x0000000309097812 */ /* 0x000fe200078ec0ff */
[----:B------:R1:W-:Y:S01]  /*1450*/  STL [R1+0xa20], R0 ;  /* 0x000a200001007387 */ /* 0x0003e20000100800 */
[----:B------:R-:W-:Y:S01]  /*1460*/  LOP3.LUT R16, R16, 0x3, RZ, 0xc0, !PT ;  /* 0x0000000310107812 */ /* 0x000fe200078ec0ff */
[----:B------:R-:W-:Y:S01]  /*1470*/  IMAD.SHL.U32 R3, R10, 0x100, RZ ;  /* 0x000001000a037824 */ /* 0x000fe200078e00ff */
[----:B------:R-:W-:Y:S01]  /*1480*/  IADD3 R9, R9, R19, R18 ;  /* 0x0000001309097210 */ /* 0x000fe20007ffe012 */
[----:B------:R-:W-:Y:S01]  /*1490*/  STL [R1+0x200], R2 ;  /* 0x0002000201007387 */ /* 0x000fe20000100800 */
[----:B------:R-:W-:Y:S01]  /*14a0*/  ISETP.GE.U32.AND P6, PT, R21, 0x7fffffe0, PT ;  /* 0x7fffffe01500780c */ /* 0x000fe20003fc6070 */
[----:B------:R-:W-:Y:S01]  /*14b0*/  IMAD.WIDE R12, R5, 0x4, R26 ;  /* 0x00000004050c7825 */ /* 0x000fe200078e021a */
[----:B------:R-:W-:-:S02]  /*14c0*/  IADD3 R14, R16, R15, R14 ;  /* 0x0000000f100e7210 */ /* 0x000fc40007ffe00e */
[----:B------:R-:W-:Y:S01]  /*14d0*/  LOP3.LUT R9, R9, 0xf, RZ, 0xc0, !PT ;  /* 0x0000000f09097812 */ /* 0x000fe200078ec0ff */
[----:B-1----:R-:W-:Y:S01]  /*14e0*/  IMAD.SHL.U32 R0, R22, 0x4, RZ ;  /* 0x0000000416007824 */ /* 0x002fe200078e00ff */
[----:B------:R-:W-:Y:S01]  /*14f0*/  LOP3.LUT R8, R8, 0x3, RZ, 0xc0, !PT ;  /* 0x0000000308087812 */ /* 0x000fe200078ec0ff */
[----:B------:R-:W-:Y:S01]  /*1500*/  IMAD.WIDE R16, R5, 0x4, R30 ;  /* 0x0000000405107825 */ /* 0x000fe200078e021e */
[----:B------:R-:W-:Y:S02]  /*1510*/  LOP3.LUT R3, R3, 0xf00, RZ, 0xe2, !PT ;  /* 0x00000f0003037812 */ /* 0x000fe400078ee2ff */
[----:B------:R1:W-:Y:S01]  /*1520*/  STL [R1+0xa1c], R0 ;  /* 0x000a1c0001007387 */ /* 0x0003e20000100800 */
[----:B------:R-:W-:Y:S01]  /*1530*/  IADD3 R28, P4, R0, c[0x0][0x160], RZ ;  /* 0x00005800001c7a10 */ /* 0x000fe20007f9e0ff */
[----:B------:R-:W-:Y:S01]  /*1540*/  IMAD R9, R14, 0x10, R9 ;  /* 0x000000100e097824 */ /* 0x000fe200078e0209 */
[----:B------:R-:W-:Y:S01]  /*1550*/  IADD3 R6, R8, R7, R6 ;  /* 0x0000000708067210 */ /* 0x000fe20007ffe006 */
[----:B------:R2:W-:Y:S01]  /*1560*/  LDGSTS.E [R4], [R30.64], !P6 ;  /* 0x000000001e047fae */ /* 0x0005e2000f121848 */
[----:B------:R-:W-:-:S03]  /*1570*/  LEA.HI.X.SX32 R29, R22, c[0x0][0x164], 0x2, P4 ;  /* 0x00005900161d7a11 */ /* 0x000fc600020f16ff */
[----:B------:R-:W-:Y:S01]  /*1580*/  IMAD R3, R6, 0x1000, R3 ;  /* 0x0000100006037824 */ /* 0x000fe200078e0203 */
[----:B------:R2:W-:Y:S01]  /*1590*/  LDGSTS.E [R4+0x200], [R26.64], !P6 ;  /* 0x002000001a047fae */ /* 0x0005e2000f121848 */
[----:B-1----:R-:W-:Y:S02]  /*15a0*/  IMAD.SHL.U32 R0, R2, 0x4, RZ ;  /* 0x0000000402007824 */ /* 0x002fe400078e00ff */
[----:B------:R-:W-:Y:S01]  /*15b0*/  IMAD.WIDE R10, R5, 0x4, R28 ;  /* 0x00000004050a7825 */ /* 0x000fe200078e021c */
[----:B------:R2:W-:Y:S02]  /*15c0*/  LDGSTS.E [R4+0x400], [R28.64], !P6 ;  /* 0x004000001c047fae */ /* 0x0005e4000f121848 */
[----:B------:R-:W-:Y:S02]  /*15d0*/  IADD3 R32, P4, R0, c[0x0][0x160], RZ ;  /* 0x0000580000207a10 */ /* 0x000fe40007f9e0ff */
[----:B------:R1:W-:Y:S02]  /*15e0*/  STL [R1+0xa18], R0 ;  /* 0x000a180001007387 */ /* 0x0003e40000100800 */
[----:B------:R-:W-:-:S02]  /*15f0*/  LEA.HI.X.SX32 R33, R2, c[0x0][0x164], 0x2, P4 ;  /* 0x0000590002217a11 */ /* 0x000fc400020f16ff */
[C---:B------:R-:W-:Y:S01]  /*1600*/  IADD3 R2, R138.reuse, -0x9, RZ ;  /* 0xfffffff78a027810 */ /* 0x040fe20007ffe0ff */
[----:B------:R3:W-:Y:S02]  /*1610*/  STL.64 [R1+0x88], R16 ;  /* 0x0000881001007387 */ /* 0x0007e40000100a00 */
[----:B------:R-:W-:Y:S02]  /*1620*/  IMAD.WIDE R6, R5, 0x4, R32 ;  /* 0x0000000405067825 */ /* 0x000fe400078e0220 */
[----:B------:R2:W-:Y:S01]  /*1630*/  LDGSTS.E [R4+0x600], [R32.64], !P6 ;  /* 0x0060000020047fae */ /* 0x0005e2000f121848 */
[----:B-1----:R-:W-:Y:S01]  /*1640*/  IADD3 R0, R138, -0x5, RZ ;  /* 0xfffffffb8a007810 */ /* 0x002fe20007ffe0ff */
[----:B------:R-:W-:Y:S01]  /*1650*/  IMAD.SHL.U32 R5, R204, 0x10, RZ ;  /* 0x00000010cc057824 */ /* 0x000fe200078e00ff */
[----:B------:R-:W-:Y:S01]  /*1660*/  ISETP.GE.U32.AND P6, PT, R2, 0x7fffffd8, PT ;  /* 0x7fffffd80200780c */ /* 0x000fe20003fc6070 */
[----:B------:R-:W-:Y:S01]  /*1670*/  IMAD.SHL.U32 R2, R204, 0x8, RZ ;  /* 0x00000008cc027824 */ /* 0x000fe200078e00ff */
[----:B------:R-:W-:Y:S01]  /*1680*/  ISETP.GE.U32.AND P4, PT, R0, 0x7fffffdc, PT ;  /* 0x7fffffdc0000780c */ /* 0x000fe20003f86070 */
[----:B------:R1:W-:Y:S01]  /*1690*/  STL.64 [R1+0x80], R12 ;  /* 0x0000800c01007387 */ /* 0x0003e20000100a00 */
[----:B------:R-:W-:Y:S01]  /*16a0*/  LOP3.LUT R0, R9, 0xff, RZ, 0xc0, !PT ;  /* 0x000000ff09007812 */ /* 0x000fe200078ec0ff */
[----:B------:R-:W-:-:S02]  /*16b0*/  IMAD.WIDE R14, R2, 0x4, R30 ;  /* 0x00000004020e7825 */ /* 0x000fc400078e021e */
[----:B------:R4:W-:Y:S02]  /*16c0*/  STL.64 [R1+0x78], R10 ;  /* 0x0000780a01007387 */ /* 0x0009e40000100a00 */
[----:B------:R-:W-:Y:S01]  /*16d0*/  IMAD.IADD R3, R3, 0x1, R0 ;  /* 0x0000000103037824 */ /* 0x000fe200078e0200 */
[----:B------:R-:W-:Y:S01]  /*16e0*/  IADD3 R0, R138, -0xd, RZ ;  /* 0xfffffff38a007810 */ /* 0x000fe20007ffe0ff */
[----:B------:R5:W-:Y:S01]  /*16f0*/  STL.64 [R1+0x70], R6 ;  /* 0x0000700601007387 */ /* 0x000be20000100a00 */
[----:B------:R-:W-:-:S03]  /*1700*/  IMAD.WIDE R8, R2, 0x4, R32 ;  /* 0x0000000402087825 */ /* 0x000fc600078e0220 */
[----:B------:R3:W-:Y:S01]  /*1710*/  LDGSTS.E [R4+0x2000], [R16.64], !P4 ;  /* 0x0200000010047fae */ /* 0x0007e2000e121848 */
[----:B------:R-:W-:-:S03]  /*1720*/  IMAD.WIDE R40, R5, 0x4, R26 ;  /* 0x0000000405287825 */ /* 0x000fc600078e021a */
[----:B------:R1:W-:Y:S01]  /*1730*/  LDGSTS.E [R4+0x2200], [R12.64], !P4 ;  /* 0x022000000c047fae */ /* 0x0003e2000e121848 */
[----:B------:R-:W-:-:S03]  /*1740*/  IMAD.WIDE R22, R5, 0x4, R28 ;  /* 0x0000000405167825 */ /* 0x000fc600078e021c */
[----:B------:R4:W-:Y:S01]  /*1750*/  LDGSTS.E [R4+0x2400], [R10.64], !P4 ;  /* 0x024000000a047fae */ /* 0x0009e2000e121848 */
[----:B------:R-:W-:-:S03]  /*1760*/  IMAD.WIDE R42, R5, 0x4, R32 ;  /* 0x00000004052a7825 */ /* 0x000fc600078e0220 */
[----:B------:R5:W-:Y:S01]  /*1770*/  LDGSTS.E [R4+0x2600], [R6.64], !P4 ;  /* 0x0260000006047fae */ /* 0x000be2000e121848 */
[----:B------:R-:W-:Y:S01]  /*1780*/  ISETP.GE.U32.AND P4, PT, R0, 0x7fffffd4, PT ;  /* 0x7fffffd40000780c */ /* 0x000fe20003f86070 */
[----:B---3--:R-:W-:Y:S01]  /*1790*/  IMAD.WIDE R16, R5, 0x4, R30 ;  /* 0x0000000405107825 */ /* 0x008fe200078e021e */
[----:B------:R-:W-:Y:S01]  /*17a0*/  LOP3.LUT R0, R3, 0xffff, RZ, 0xc0, !PT ;  /* 0x0000ffff03007812 */ /* 0x000fe200078ec0ff */
[----:B------:R3:W-:Y:S02]  /*17b0*/  STL.64 [R1+0x38], R14 ;  /* 0x0000380e01007387 */ /* 0x0007e40000100a00 */
[C---:B-1----:R-:W-:Y:S01]  /*17c0*/  IMAD.WIDE R12, R2.reuse, 0x4, R26 ;  /* 0x00000004020c7825 */ /* 0x042fe200078e021a */
[--C-:B------:R-:W-:Y:S01]  /*17d0*/  SHF.R.U32.HI R3, RZ, 0xb, R0.reuse ;  /* 0x0000000bff037819 */ /* 0x100fe20000011600 */
[----:B------:R3:W-:Y:S01]  /*17e0*/  LDGSTS.E [R4+0x4000], [R14.64], !P6 ;  /* 0x040000000e047fae */ /* 0x0007e2000f121848 */
[----:B------:R-:W-:Y:S01]  /*17f0*/  SHF.R.U32.HI R48, RZ, 0x2, R0 ;  /* 0x00000002ff307819 */ /* 0x000fe20000011600 */
[----:B----4-:R-:W-:Y:S01]  /*1800*/  IMAD.WIDE R10, R2, 0x4, R28 ;  /* 0x00000004020a7825 */ /* 0x010fe200078e021c */
[--C-:B------:R-:W-:Y:S01]  /*1810*/  SHF.R.U32.HI R2, RZ, 0xf, R0.reuse ;  /* 0x0000000fff027819 */ /* 0x100fe20000011600 */
[----:B------:R-:W-:Y:S01]  /*1820*/  STL.64 [R1+0x30], R12 ;  /* 0x0000300c01007387 */ /* 0x000fe20000100a00 */
[--C-:B------:R-:W-:Y:S01]  /*1830*/  SHF.R.U32.HI R79, RZ, 0x1, R0.reuse ;  /* 0x00000001ff4f7819 */ /* 0x100fe20000011600 */
[C---:B-----5:R-:W-:Y:S01]  /*1840*/  IMAD R6, R204.reuse, 0xc, RZ ;  /* 0x0000000ccc067824 */ /* 0x060fe200078e02ff */
[----:B------:R-:W-:Y:S01]  /*1850*/  SHF.R.U32.HI R84, RZ, 0xd, R0 ;  /* 0x0000000dff547819 */ /* 0x000fe20000011600 */
[----:B------:R-:W-:Y:S01]  /*1860*/  STL.64 [R1+0x28], R10 ;  /* 0x0000280a01007387 */ /* 0x000fe20000100a00 */
[----:B------:R-:W-:-:S02]  /*1870*/  IMAD R5, R204, 0x18, RZ ;  /* 0x00000018cc057824 */ /* 0x000fc400078e02ff */
[C---:B------:R-:W-:Y:S01]  /*1880*/  IMAD.WIDE R20, R6.reuse, 0x4, R30 ;  /* 0x0000000406147825 */ /* 0x040fe200078e021e */
[----:B------:R2:W-:Y:S03]  /*1890*/  LDGSTS.E [R4+0x4200], [R12.64], !P6 ;  /* 0x042000000c047fae */ /* 0x0005e6000f121848 */
[C---:B------:R-:W-:Y:S01]  /*18a0*/  IMAD.WIDE R36, R6.reuse, 0x4, R26 ;  /* 0x0000000406247825 */ /* 0x040fe200078e021a */
[----:B------:R1:W-:Y:S03]  /*18b0*/  STL.64 [R1+0x20], R8 ;  /* 0x0000200801007387 */ /* 0x0003e60000100a00 */
[C---:B------:R-:W-:Y:S01]  /*18c0*/  IMAD.WIDE R24, R6.reuse, 0x4, R28 ;  /* 0x0000000406187825 */ /* 0x040fe200078e021c */
[----:B------:R2:W-:Y:S03]  /*18d0*/  LDGSTS.E [R4+0x4400], [R10.64], !P6 ;  /* 0x044000000a047fae */ /* 0x0005e6000f121848 */
[----:B------:R-:W-:Y:S01]  /*18e0*/  IMAD.WIDE R38, R6, 0x4, R32 ;  /* 0x0000000406267825 */ /* 0x000fe200078e0220 */
[----:B------:R1:W-:Y:S01]  /*18f0*/  LDGSTS.E [R4+0x4600], [R8.64], !P6 ;  /* 0x0460000008047fae */ /* 0x0003e2000f121848 */
[----:B------:R-:W-:-:S02]  /*1900*/  LOP3.LUT P6, RZ, R2, 0x1, RZ, 0xc0, !PT ;  /* 0x0000000102ff7812 */ /* 0x000fc400078cc0ff */
[----:B------:R-:W4:Y:S01]  /*1910*/  I2F.RP R2, R162 ;  /* 0x000000a200027306 */ /* 0x000f220000209400 */
[----:B------:R-:W-:Y:S01]  /*1920*/  STL [R1+0xe50], R20 ;  /* 0x000e501401007387 */ /* 0x000fe20000100800 */
[----:B------:R-:W-:-:S03]  /*1930*/  IMAD.WIDE R52, R5, 0x4, R26 ;  /* 0x0000000405347825 */ /* 0x000fc600078e021a */
[----:B------:R2:W-:Y:S01]  /*1940*/  LDGSTS.E [R4+0x6000], [R20.64], !P4 ;  /* 0x0600000014047fae */ /* 0x0005e2000e121848 */
[----:B---3--:R-:W-:-:S03]  /*1950*/  IMAD.WIDE R14, R5, 0x4, R28 ;  /* 0x00000004050e7825 */ /* 0x008fc600078e021c */
[----:B------:R3:W-:Y:S01]  /*1960*/  STL [R1+0xe3c], R21 ;  /* 0x000e3c1501007387 */ /* 0x0007e20000100800 */
[----:B-1----:R-:W-:-:S03]  /*1970*/  IMAD.WIDE R8, R5, 0x4, R30 ;  /* 0x0000000405087825 */ /* 0x002fc600078e021e */
[----:B------:R1:W-:Y:S01]  /*1980*/  STL.64 [R1+0xe40], R36 ;  /* 0x000e402401007387 */ /* 0x0003e20000100a00 */
[----:B------:R-:W-:Y:S01]  /*1990*/  IMAD.WIDE R54, R5, 0x4, R32 ;  /* 0x0000000405367825 */ /* 0x000fe200078e0220 */
[----:B----4-:R-:W4:Y:S02]  /*19a0*/  MUFU.RCP R2, R2 ;  /* 0x0000000200027308 */ /* 0x010f240000001000 */
[----:B------:R5:W-:Y:S01]  /*19b0*/  STL.64 [R1+0xe48], R24 ;  /* 0x000e481801007387 */ /* 0x000be20000100a00 */
[----:B--2---:R-:W-:Y:S02]  /*19c0*/  IMAD R4, R204, 0x14, RZ ;  /* 0x00000014cc047824 */ /* 0x004fe400078e02ff */
[----:B---3--:R-:W-:Y:S02]  /*19d0*/  IMAD.SHL.U32 R21, R34, 0x4, RZ ;  /* 0x0000000422157824 */ /* 0x008fe400078e00ff */
[----:B------:R-:W-:-:S03]  /*19e0*/  IMAD.WIDE R12, R4, 0x4, R30 ;  /* 0x00000004040c7825 */ /* 0x000fc600078e021e */
[----:B------:R1:W-:Y:S01]  /*19f0*/  LDGSTS.E [R21+0x6200], [R36.64], !P4 ;  /* 0x0620000024157fae */ /* 0x0003e2000e121848 */
[C---:B------:R-:W-:Y:S01]  /*1a00*/  IMAD.WIDE R46, R4.reuse, 0x4, R26 ;  /* 0x00000004042e7825 */ /* 0x040fe200078e021a */
[C---:B------:R-:W-:Y:S02]  /*1a10*/  LOP3.LUT R20, R21.reuse, 0x20, RZ, 0x3c, !PT ;  /* 0x0000002015147812 */ /* 0x040fe400078e3cff */
[----:B------:R5:W-:Y:S01]  /*1a20*/  LDGSTS.E [R21+0x6400], [R24.64], !P4 ;  /* 0x0640000018157fae */ /* 0x000be2000e121848 */
[C---:B------:R-:W-:Y:S01]  /*1a30*/  IMAD.WIDE R18, R4.reuse, 0x4, R28 ;  /* 0x0000000404127825 */ /* 0x040fe200078e021c */
[----:B------:R-:W-:Y:S02]  /*1a40*/  LOP3.LUT R202, R21, 0x60, RZ, 0x3c, !PT ;  /* 0x0000006015ca7812 */ /* 0x000fe400078e3cff */
[----:B------:R2:W-:Y:S01]  /*1a50*/  LDGSTS.E [R21+0x6600], [R38.64], !P4 ;  /* 0x0660000026157fae */ /* 0x0005e2000e121848 */
[----:B------:R-:W-:Y:S01]  /*1a60*/  LOP3.LUT P4, RZ, R3, 0x1, RZ, 0xc0, !PT ;  /* 0x0000000103ff7812 */ /* 0x000fe2000788c0ff */
[----:B------:R-:W-:Y:S01]  /*1a70*/  IMAD.WIDE R50, R4, 0x4, R32 ;  /* 0x0000000404327825 */ /* 0x000fe200078e0220 */
[----:B------:R-:W-:Y:S01]  /*1a80*/  SHF.R.U32.HI R3, RZ, 0x7, R0 ;  /* 0x00000007ff037819 */ /* 0x000fe20000011600 */
[----:B------:R2:W-:Y:S01]  /*1a90*/  LDGSTS.E [R21+0x8000], [R16.64], P6 ;  /* 0x0800000010157fae */ /* 0x0005e2000b121848 */
[----:B----4-:R-:W-:Y:S01]  /*1aa0*/  IADD3 R2, R2, 0xffffffe, RZ ;  /* 0x0ffffffe02027810 */ /* 0x010fe20007ffe0ff */
[----:B------:R-:W-:-:S02]  /*1ab0*/  IMAD R4, R204, 0x1c, RZ ;  /* 0x0000001ccc047824 */ /* 0x000fc400078e02ff */
[----:B------:R2:W-:Y:S01]  /*1ac0*/  LDGSTS.E [R21+0x8200], [R40.64], P6 ;  /* 0x0820000028157fae */ /* 0x0005e2000b121848 */
[--C-:B-1----:R-:W-:Y:S01]  /*1ad0*/  IMAD.WIDE R36, R204, 0x4, R30.reuse ;  /* 0x00000004cc247825 */ /* 0x102fe200078e021e */
[----:B------:R1:W3:Y:S02]  /*1ae0*/  F2I.FTZ.U32.TRUNC.NTZ R145, R2 ;  /* 0x0000000200917305 */ /* 0x0002e4000021f000 */
[----:B------:R2:W-:Y:S01]  /*1af0*/  LDGSTS.E [R21+0x8400], [R22.64], P6 ;  /* 0x0840000016157fae */ /* 0x0005e2000b121848 */
[----:B------:R-:W-:-:S03]  /*1b00*/  IMAD.WIDE R62, R4, 0x4, R30 ;  /* 0x00000004043e7825 */ /* 0x000fc600078e021e */
[----:B------:R2:W-:Y:S01]  /*1b10*/  LDGSTS.E [R21+0x8600], [R42.64], P6 ;  /* 0x086000002a157fae */ /* 0x0005e2000b121848 */
[----:B------:R-:W-:Y:S01]  /*1b20*/  LOP3.LUT P6, RZ, R3, 0x1, RZ, 0xc0, !PT ;  /* 0x0000000103ff7812 */ /* 0x000fe200078cc0ff */
[----:B------:R-:W-:Y:S01]  /*1b30*/  IMAD.WIDE R58, R4, 0x4, R26 ;  /* 0x00000004043a7825 */ /* 0x000fe200078e021a */
[----:B------:R-:W-:Y:S01]  /*1b40*/  SHF.R.U32.HI R3, RZ, 0x3, R0 ;  /* 0x00000003ff037819 */ /* 0x000fe20000011600 */
[----:B------:R2:W-:Y:S01]  /*1b50*/  LDGSTS.E [R21+0xa000], [R12.64], P4 ;  /* 0x0a0000000c157fae */ /* 0x0005e2000a121848 */
[----:B-1----:R-:W-:Y:S01]  /*1b60*/  IADD3 R2, R138, -0xa, RZ ;  /* 0xfffffff68a027810 */ /* 0x002fe20007ffe0ff */
[C---:B------:R-:W-:Y:S02]  /*1b70*/  IMAD.WIDE R10, R4.reuse, 0x4, R28 ;  /* 0x00000004040a7825 */ /* 0x040fe400078e021c */
[----:B------:R2:W-:Y:S02]  /*1b80*/  LDGSTS.E [R21+0xa200], [R46.64], P4 ;  /* 0x0a2000002e157fae */ /* 0x0005e4000a121848 */
[----:B------:R-:W-:-:S02]  /*1b90*/  IMAD.WIDE R60, R4, 0x4, R32 ;  /* 0x00000004043c7825 */ /* 0x000fc400078e0220 */
[----:B------:R2:W-:Y:S02]  /*1ba0*/  LDGSTS.E [R21+0xa400], [R18.64], P4 ;  /* 0x0a40000012157fae */ /* 0x0005e4000a121848 */
[C---:B------:R-:W-:Y:S02]  /*1bb0*/  IMAD.WIDE R34, R204.reuse, 0x4, R26 ;  /* 0x00000004cc227825 */ /* 0x040fe400078e021a */
[----:B------:R2:W-:Y:S01]  /*1bc0*/  LDGSTS.E [R21+0xa600], [R50.64], P4 ;  /* 0x0a60000032157fae */ /* 0x0005e2000a121848 */
[----:B------:R-:W-:Y:S01]  /*1bd0*/  LOP3.LUT P4, RZ, R3, 0x1, RZ, 0xc0, !PT ;  /* 0x0000000103ff7812 */ /* 0x000fe2000788c0ff */
[----:B-----5:R-:W-:Y:S01]  /*1be0*/  IMAD.WIDE R24, R204, 0x4, R28 ;  /* 0x00000004cc187825 */ /* 0x020fe200078e021c */
[----:B------:R-:W-:Y:S01]  /*1bf0*/  IADD3 R3, R138, -0x2, RZ ;  /* 0xfffffffe8a037810 */ /* 0x000fe20007ffe0ff */
[----:B------:R2:W-:Y:S02]  /*1c00*/  LDGSTS.E [R21+0xc000], [R8.64], P6 ;  /* 0x0c00000008157fae */ /* 0x0005e4000b121848 */
[----:B------:R-:W-:-:S02]  /*1c10*/  IMAD R4, R204, 0x5, RZ ;  /* 0x00000005cc047824 */ /* 0x000fc400078e02ff */
[----:B------:R2:W-:Y:S01]  /*1c20*/  LDGSTS.E [R21+0xc200], [R52.64], P6 ;  /* 0x0c20000034157fae */ /* 0x0005e2000b121848 */
[----:B------:R-:W-:-:S03]  /*1c30*/  IMAD.WIDE R6, R204, 0x4, R32 ;  /* 0x00000004cc067825 */ /* 0x000fc600078e0220 */
[----:B------:R2:W-:Y:S04]  /*1c40*/  LDGSTS.E [R21+0xc400], [R14.64], P6 ;  /* 0x0c4000000e157fae */ /* 0x0005e8000b121848 */
[----:B------:R2:W-:Y:S01]  /*1c50*/  LDGSTS.E [R21+0xc600], [R54.64], P6 ;  /* 0x0c60000036157fae */ /* 0x0005e2000b121848 */
[----:B------:R-:W-:Y:S02]  /*1c60*/  ISETP.GE.U32.AND P6, PT, R3, 0x7fffffdf, PT ;  /* 0x7fffffdf0300780c */ /* 0x000fe40003fc6070 */
[----:B------:R-:W-:Y:S01]  /*1c70*/  IADD3 R3, R138, -0x6, RZ ;  /* 0xfffffffa8a037810 */ /* 0x000fe20007ffe0ff */
[----:B------:R2:W-:Y:S04]  /*1c80*/  LDGSTS.E [R21+0xe000], [R62.64], P4 ;  /* 0x0e0000003e157fae */ /* 0x0005e8000a121848 */
[----:B------:R2:W-:Y:S04]  /*1c90*/  LDGSTS.E [R21+0xe200], [R58.64], P4 ;  /* 0x0e2000003a157fae */ /* 0x0005e8000a121848 */
[----:B------:R2:W-:Y:S04]  /*1ca0*/  LDGSTS.E [R21+0xe400], [R10.64], P4 ;  /* 0x0e4000000a157fae */ /* 0x0005e8000a121848 */
[----:B------:R2:W-:Y:S01]  /*1cb0*/  LDGSTS.E [R21+0xe600], [R60.64], P4 ;  /* 0x0e6000003c157fae */ /* 0x0005e2000a121848 */
[----:B------:R-:W-:Y:S01]  /*1cc0*/  ISETP.GE.U32.AND P4, PT, R3, 0x7fffffdb, PT ;  /* 0x7fffffdb0300780c */ /* 0x000fe20003f86070 */
[----:B---3--:R-:W-:-:S02]  /*1cd0*/  IMAD.MOV R3, RZ, RZ, -R145 ;  /* 0x000000ffff037224 */ /* 0x008fc400078e0a91 */
[----:B------:R-:W-:Y:S02]  /*1ce0*/  STL.64 [R1+0x98], R36 ;  /* 0x0000982401007387 */ /* 0x000fe40000100a00 */
[----:B------:R-:W-:Y:S02]  /*1cf0*/  IMAD R3, R3, R162, RZ ;  /* 0x000000a203037224 */ /* 0x000fe400078e02ff */
[----:B------:R1:W-:Y:S02]  /*1d00*/  LDGSTS.E [R20+0x800], [R36.64], !P6 ;  /* 0x0080000024147fae */ /* 0x0003e4000f121848 */
[----:B------:R-:W-:Y:S01]  /*1d10*/  IMAD.HI.U32 R144, R145, R3, R144 ;  /* 0x0000000391907227 */ /* 0x000fe200078e0090 */
[----:B------:R-:W-:Y:S01]  /*1d20*/  SHF.R.U32.HI R145, RZ, 0x5, R176 ;  /* 0x00000005ff917819 */ /* 0x000fe200000116b0 */
[----:B------:R3:W-:Y:S02]  /*1d30*/  STL.64 [R1+0x90], R34 ;  /* 0x0000902201007387 */ /* 0x0007e40000100a00 */
[----:B------:R-:W-:Y:S01]  /*1d40*/  IMAD R3, R204, 0x11, RZ ;  /* 0x00000011cc037824 */ /* 0x000fe200078e02ff */
[----:B------:R-:W-:Y:S01]  /*1d50*/  SGXT.U32 R145, R145, 0x2 ;  /* 0x000000029191781a */ /* 0x000fe20000000000 */
[----:B------:R3:W-:Y:S02]  /*1d60*/  LDGSTS.E [R20+0xa00], [R34.64], !P6 ;  /* 0x00a0000022147fae */ /* 0x0007e4000f121848 */
[C---:B------:R-:W-:Y:S01]  /*1d70*/  IMAD.WIDE R70, R3.reuse, 0x4, R30 ;  /* 0x0000000403467825 */ /* 0x040fe200078e021e */
[----:B------:R-:W-:Y:S01]  /*1d80*/  LOP3.LUT R145, R252, R145, RZ, 0xfc, !PT ;  /* 0x00000091fc917212 */ /* 0x000fe200078efcff */
[----:B------:R4:W-:Y:S02]  /*1d90*/  STL.64 [R1+0xa0], R24 ;  /* 0x0000a01801007387 */ /* 0x0009e40000100a00 */
[----:B------:R-:W-:Y:S01]  /*1da0*/  IMAD.WIDE R68, R3, 0x4, R26 ;  /* 0x0000000403447825 */ /* 0x000fe200078e021a */
[----:B------:R-:W-:Y:S01]  /*1db0*/  IABS R163, R145 ;  /* 0x0000009100a37213 */ /* 0x000fe20000000000 */
[----:B------:R4:W-:Y:S01]  /*1dc0*/  LDGSTS.E [R20+0xc00], [R24.64], !P6 ;  /* 0x00c0000018147fae */ /* 0x0009e2000f121848 */
[----:B------:R-:W-:Y:S01]  /*1dd0*/  LOP3.LUT R83, R145, 0x4, RZ, 0xfc, !PT ;  /* 0x0000000491537812 */ /* 0x000fe200078efcff */
[----:B------:R-:W-:Y:S01]  /*1de0*/  IMAD.WIDE R66, R3, 0x4, R28 ;  /* 0x0000000403427825 */ /* 0x000fe200078e021c */
[----:B------:R-:W-:Y:S01]  /*1df0*/  LOP3.LUT R81, R145, 0x8, RZ, 0xfc, !PT ;  /* 0x0000000891517812 */ /* 0x000fe200078efcff */
[----:B------:R5:W-:Y:S01]  /*1e00*/  STL.64 [R1+0xb0], R6 ;  /* 0x0000b00601007387 */ /* 0x000be20000100a00 */
[----:B------:R-:W-:Y:S01]  /*1e10*/  IABS R85, R83 ;  /* 0x0000005300557213 */ /* 0x000fe20000000000 */
[----:B---3--:R-:W-:Y:S01]  /*1e20*/  IMAD.WIDE R34, R4, 0x4, R30 ;  /* 0x0000000404227825 */ /* 0x008fe200078e021e */
[----:B------:R-:W-:Y:S01]  /*1e30*/  IABS R165, R81 ;  /* 0x0000005100a57213 */ /* 0x000fe20000000000 */
[----:B------:R5:W-:Y:S01]  /*1e40*/  LDGSTS.E [R20+0xe00], [R6.64], !P6 ;  /* 0x00e0000006147fae */ /* 0x000be2000f121848 */
[----:B------:R-:W-:Y:S01]  /*1e50*/  ISETP.GE.U32.AND P6, PT, R2, 0x7fffffd7, PT ;  /* 0x7fffffd70200780c */ /* 0x000fe20003fc6070 */
[----:B------:R-:W-:Y:S01]  /*1e60*/  IMAD.WIDE R76, R3, 0x4, R32 ;  /* 0x00000004034c7825 */ /* 0x000fe200078e0220 */
[----:B------:R-:W-:Y:S01]  /*1e70*/  IADD3 R2, R138, -0xe, RZ ;  /* 0xfffffff28a027810 */ /* 0x000fe20007ffe0ff */
[----:B------:R-:W-:Y:S01]  /*1e80*/  STL.64 [R1+0xb8], R34 ;  /* 0x0000b82201007387 */ /* 0x000fe20000100a00 */
[C---:B------:R-:W-:Y:S01]  /*1e90*/  LOP3.LUT R80, R145.reuse, 0xc, RZ, 0xfc, !PT ;  /* 0x0000000c91507812 */ /* 0x040fe200078efcff */
[----:B----4-:R-:W-:Y:S01]  /*1ea0*/  IMAD.WIDE R24, R4, 0x4, R26 ;  /* 0x0000000404187825 */ /* 0x010fe200078e021a */
[----:B------:R-:W-:Y:S01]  /*1eb0*/  LOP3.LUT R156, R145, 0x14, RZ, 0xfc, !PT ;  /* 0x00000014919c7812 */ /* 0x000fe200078efcff */
[----:B------:R3:W-:Y:S01]  /*1ec0*/  LDGSTS.E [R20+0x2800], [R34.64], !P4 ;  /* 0x0280000022147fae */ /* 0x0007e2000e121848 */
[----:B------:R-:W-:-:S02]  /*1ed0*/  IABS R87, R80 ;  /* 0x0000005000577213 */ /* 0x000fc40000000000 */
[----:B------:R-:W-:Y:S01]  /*1ee0*/  IABS R168, R156 ;  /* 0x0000009c00a87213 */ /* 0x000fe20000000000 */
[C---:B-----5:R-:W-:Y:S01]  /*1ef0*/  IMAD.WIDE R6, R4.reuse, 0x4, R28 ;  /* 0x0000000404067825 */ /* 0x060fe200078e021c */
[----:B------:R-:W-:Y:S01]  /*1f00*/  STL.64 [R1+0xa8], R24 ;  /* 0x0000a81801007387 */ /* 0x000fe20000100a00 */
[C---:B------:R-:W-:Y:S02]  /*1f10*/  LOP3.LUT R130, R145.reuse, 0x18, RZ, 0xfc, !PT ;  /* 0x0000001891827812 */ /* 0x040fe400078efcff */
[----:B------:R-:W-:Y:S01]  /*1f20*/  IMAD.WIDE R4, R4, 0x4, R32 ;  /* 0x0000000404047825 */ /* 0x000fe200078e0220 */
[----:B------:R4:W-:Y:S01]  /*1f30*/  LDGSTS.E [R20+0x2a00], [R24.64], !P4 ;  /* 0x02a0000018147fae */ /* 0x0009e2000e121848 */
[----:B------:R-:W-:Y:S02]  /*1f40*/  IABS R169, R130 ;  /* 0x0000008200a97213 */ /* 0x000fe40000000000 */
[----:B------:R-:W-:Y:S01]  /*1f50*/  IMAD.HI.U32 R82, R144, R87, RZ ;  /* 0x0000005790527227 */ /* 0x000fe200078e00ff */
[----:B------:R-:W-:Y:S01]  /*1f60*/  STL.64 [R1+0xc0], R6 ;  /* 0x0000c00601007387 */ /* 0x000fe20000100a00 */
[----:B------:R-:W-:-:S02]  /*1f70*/  LOP3.LUT R155, R145, 0x1c, RZ, 0xfc, !PT ;  /* 0x0000001c919b7812 */ /* 0x000fc400078efcff */
[----:B------:R-:W-:Y:S01]  /*1f80*/  IMAD.MOV R82, RZ, RZ, -R82 ;  /* 0x000000ffff527224 */ /* 0x000fe200078e0a52 */
[----:B------:R5:W-:Y:S01]  /*1f90*/  LDGSTS.E [R20+0x2c00], [R6.64], !P4 ;  /* 0x02c0000006147fae */ /* 0x000be2000e121848 */
[----:B------:R-:W-:Y:S02]  /*1fa0*/  IABS R170, R155 ;  /* 0x0000009b00aa7213 */ /* 0x000fe40000000000 */
[----:B------:R-:W-:Y:S01]  /*1fb0*/  IMAD R166, R162, R82, R87 ;  /* 0x00000052a2a67224 */ /* 0x000fe200078e0257 */
[----:B------:R1:W-:Y:S01]  /*1fc0*/  STL.64 [R1+0xd0], R4 ;  /* 0x0000d00401007387 */ /* 0x0003e20000100a00 */
[----:B------:R-:W-:Y:S01]  /*1fd0*/  IMAD.HI.U32 R82, R144, R169, RZ ;  /* 0x000000a990527227 */ /* 0x000fe200078e00ff */
[----:B------:R-:W-:Y:S02]  /*1fe0*/  LOP3.LUT R151, R145, 0x20, RZ, 0xfc, !PT ;  /* 0x0000002091977812 */ /* 0x000fe400078efcff */
[----:B------:R1:W-:Y:S01]  /*1ff0*/  LDGSTS.E [R20+0x2e00], [R4.64], !P4 ;  /* 0x02e0000004147fae */ /* 0x0003e2000e121848 */
[----:B------:R-:W-:-:S02]  /*2000*/  ISETP.GE.U32.AND P4, PT, R2, 0x7fffffd3, PT ;  /* 0x7fffffd30200780c */ /* 0x000fc40003f86070 */
[----:B------:R-:W-:Y:S02]  /*2010*/  SHF.R.U32.HI R2, RZ, 0xe, R0 ;  /* 0x0000000eff027819 */ /* 0x000fe40000011600 */
[----:B------:R-:W-:Y:S02]  /*2020*/  IABS R171, R151 ;  /* 0x0000009700ab7213 */ /* 0x000fe40000000000 */
[C---:B------:R-:W-:Y:S02]  /*2030*/  LOP3.LUT R152, R145.reuse, 0x24, RZ, 0xfc, !PT ;  /* 0x0000002491987812 */ /* 0x040fe400078efcff */
[----:B------:R-:W-:Y:S02]  /*2040*/  LOP3.LUT R132, R145, 0x28, RZ, 0xfc, !PT ;  /* 0x0000002891847812 */ /* 0x000fe400078efcff */
[----:B------:R-:W-:Y:S01]  /*2050*/  IABS R172, R152 ;  /* 0x0000009800ac7213 */ /* 0x000fe20000000000 */
[C---:B-1----:R-:W-:Y:S01]  /*2060*/  IMAD R5, R204.reuse, 0x9, RZ ;  /* 0x00000009cc057824 */ /* 0x042fe200078e02ff */
[----:B------:R-:W-:Y:S01]  /*2070*/  IABS R173, R132 ;  /* 0x0000008400ad7213 */ /* 0x000fe20000000000 */
[----:B------:R-:W-:-:S02]  /*2080*/  IMAD R4, R204, 0xd, RZ ;  /* 0x0000000dcc047824 */ /* 0x000fc400078e02ff */
[----:B------:R-:W-:-:S04]  /*2090*/  IMAD.WIDE R36, R5, 0x4, R30 ;  /* 0x0000000405247825 */ /* 0x000fc800078e021e */
[C---:B---3--:R-:W-:Y:S01]  /*20a0*/  IMAD.WIDE R34, R5.reuse, 0x4, R26 ;  /* 0x0000000405227825 */ /* 0x048fe200078e021a */
[----:B------:R-:W-:Y:S03]  /*20b0*/  STL.64 [R1+0x18], R36 ;  /* 0x0000182401007387 */ /* 0x000fe60000100a00 */
[C---:B----4-:R-:W-:Y:S01]  /*20c0*/  IMAD.WIDE R24, R5.reuse, 0x4, R28 ;  /* 0x0000000405187825 */ /* 0x050fe200078e021c */
[----:B------:R1:W-:Y:S03]  /*20d0*/  LDGSTS.E [R20+0x4800], [R36.64], !P6 ;  /* 0x0480000024147fae */ /* 0x0003e6000f121848 */
[----:B-----5:R-:W-:Y:S01]  /*20e0*/  IMAD.WIDE R6, R5, 0x4, R32 ;  /* 0x0000000405067825 */ /* 0x020fe200078e0220 */
[----:B------:R-:W-:Y:S03]  /*20f0*/  STL.64 [R1+0x10], R34 ;  /* 0x0000102201007387 */ /* 0x000fe60000100a00 */
[C---:B------:R-:W-:Y:S01]  /*2100*/  IMAD.WIDE R74, R4.reuse, 0x4, R30 ;  /* 0x00000004044a7825 */ /* 0x040fe200078e021e */
[----:B------:R3:W-:Y:S03]  /*2110*/  LDGSTS.E [R20+0x4a00], [R34.64], !P6 ;  /* 0x04a0000022147fae */ /* 0x0007e6000f121848 */
[C---:B------:R-:W-:Y:S01]  /*2120*/  IMAD.WIDE R64, R4.reuse, 0x4, R28 ;  /* 0x0000000404407825 */ /* 0x040fe200078e021c */
[----:B------:R4:W-:Y:S03]  /*2130*/  STL.64 [R1+0x8], R24 ;  /* 0x0000081801007387 */ /* 0x0009e60000100a00 */
[----:B------:R-:W-:Y:S01]  /*2140*/  IMAD.WIDE R44, R4, 0x4, R32 ;  /* 0x00000004042c7825 */ /* 0x000fe200078e0220 */
[----:B------:R4:W-:Y:S03]  /*2150*/  LDGSTS.E [R20+0x4c00], [R24.64], !P6 ;  /* 0x04c0000018147fae */ /* 0x0009e6000f121848 */
[----:B------:R-:W-:Y:S01]  /*2160*/  IMAD.HI.U32 R157, R144, R172, RZ ;  /* 0x000000ac909d7227 */ /* 0x000fe200078e00ff */
[----:B------:R5:W-:Y:S03]  /*2170*/  STL.64 [R1], R6 ;  /* 0x0000000601007387 */ /* 0x000be60000100a00 */
[----:B------:R-:W-:Y:S01]  /*2180*/  IMAD.MOV R157, RZ, RZ, -R157 ;  /* 0x000000ffff9d7224 */ /* 0x000fe200078e0a9d */
[----:B------:R5:W-:Y:S01]  /*2190*/  LDGSTS.E [R20+0x4e00], [R6.64], !P6 ;  /* 0x04e0000006147fae */ /* 0x000be2000f121848 */
[----:B------:R-:W-:-:S02]  /*21a0*/  LOP3.LUT P6, RZ, R2, 0x1, RZ, 0xc0, !PT ;  /* 0x0000000102ff7812 */ /* 0x000fc400078cc0ff */
[----:B------:R-:W-:Y:S01]  /*21b0*/  SHF.R.U32.HI R2, RZ, 0xa, R0 ;  /* 0x0000000aff027819 */ /* 0x000fe20000011600 */
[----:B------:R1:W-:Y:S01]  /*21c0*/  LDGSTS.E [R20+0x6800], [R74.64], !P4 ;  /* 0x068000004a147fae */ /* 0x0003e2000e121848 */
[C---:B----4-:R-:W-:Y:S02]  /*21d0*/  IMAD R24, R204.reuse, 0x19, RZ ;  /* 0x00000019cc187824 */ /* 0x050fe400078e02ff */
[----:B------:R-:W-:Y:S02]  /*21e0*/  IMAD.SHL.U32 R25, R204, 0x2, RZ ;  /* 0x00000002cc197824 */ /* 0x000fe400078e00ff */
[----:B------:R-:W-:-:S04]  /*21f0*/  IMAD.WIDE R122, R24, 0x4, R30 ;  /* 0x00000004187a7825 */ /* 0x000fc800078e021e */
[----:B-----5:R-:W-:-:S04]  /*2200*/  IMAD.WIDE R6, R4, 0x4, R26 ;  /* 0x0000000404067825 */ /* 0x020fc800078e021a */
[----:B------:R-:W-:Y:S01]  /*2210*/  IMAD R4, R204, 0x15, RZ ;  /* 0x00000015cc047824 */ /* 0x000fe200078e02ff */
[----:B------:R4:W-:Y:S01]  /*2220*/  LDGSTS.E [R20+0x6a00], [R6.64], !P4 ;  /* 0x06a0000006147fae */ /* 0x0009e2000e121848 */
[----:B------:R-:W-:-:S03]  /*2230*/  IMAD.WIDE R56, R24, 0x4, R26 ;  /* 0x0000000418387825 */ /* 0x000fc600078e021a */
[----:B------:R4:W-:Y:S01]  /*2240*/  LDGSTS.E [R20+0x6c00], [R64.64], !P4 ;  /* 0x06c0000040147fae */ /* 0x0009e2000e121848 */
[----:B------:R-:W-:-:S03]  /*2250*/  IMAD.WIDE R72, R4, 0x4, R30 ;  /* 0x0000000404487825 */ /* 0x000fc600078e021e */
[----:B------:R4:W-:Y:S01]  /*2260*/  LDGSTS.E [R20+0x6e00], [R44.64], !P4 ;  /* 0x06e000002c147fae */ /* 0x0009e2000e121848 */
[----:B------:R-:W-:Y:S01]  /*2270*/  LOP3.LUT P4, RZ, R2, 0x1, RZ, 0xc0, !PT ;  /* 0x0000000102ff7812 */ /* 0x000fe2000788c0ff */
[----:B---3--:R-:W-:Y:S01]  /*2280*/  IMAD.WIDE R34, R4, 0x4, R26 ;  /* 0x0000000404227825 */ /* 0x008fe200078e021a */
[----:B------:R-:W-:Y:S01]  /*2290*/  SHF.R.U32.HI R2, RZ, 0x6, R0 ;  /* 0x00000006ff027819 */ /* 0x000fe20000011600 */
[----:B------:R4:W-:Y:S02]  /*22a0*/  LDGSTS.E [R20+0x8800], [R70.64], P6 ;  /* 0x0880000046147fae */ /* 0x0009e4000b121848 */
[----:B------:R-:W-:Y:S02]  /*22b0*/  IMAD.WIDE R128, R24, 0x4, R32 ;  /* 0x0000000418807825 */ /* 0x000fe400078e0220 */
[----:B------:R4:W-:Y:S02]  /*22c0*/  LDGSTS.E [R20+0x8a00], [R68.64], P6 ;  /* 0x08a0000044147fae */ /* 0x0009e4000b121848 */
[----:B------:R-:W-:-:S02]  /*22d0*/  IMAD.WIDE R92, R25, 0x4, R30 ;  /* 0x00000004195c7825 */ /* 0x000fc400078e021e */
[----:B------:R4:W-:Y:S02]  /*22e0*/  LDGSTS.E [R20+0x8c00], [R66.64], P6 ;  /* 0x08c0000042147fae */ /* 0x0009e4000b121848 */
[----:B------:R-:W-:Y:S02]  /*22f0*/  IMAD.WIDE R90, R25, 0x4, R26 ;  /* 0x00000004195a7825 */ /* 0x000fe400078e021a */
[----:B------:R4:W-:Y:S01]  /*2300*/  LDGSTS.E [R20+0x8e00], [R76.64], P6 ;  /* 0x08e000004c147fae */ /* 0x0009e2000b121848 */
[----:B------:R-:W-:Y:S01]  /*2310*/  LOP3.LUT P6, RZ, R2, 0x1, RZ, 0xc0, !PT ;  /* 0x0000000102ff7812 */ /* 0x000fe200078cc0ff */
[C---:B------:R-:W-:Y:S02]  /*2320*/  IMAD.WIDE R2, R4.reuse, 0x4, R28 ;  /* 0x0000000404027825 */ /* 0x040fe400078e021c */
[----:B------:R4:W-:Y:S02]  /*2330*/  LDGSTS.E [R20+0xa800], [R72.64], P4 ;  /* 0x0a80000048147fae */ /* 0x0009e4000a121848 */
[----:B------:R-:W-:-:S02]  /*2340*/  IMAD.WIDE R4, R4, 0x4, R32 ;  /* 0x0000000404047825 */ /* 0x000fc400078e0220 */
[----:B------:R4:W-:Y:S02]  /*2350*/  LDGSTS.E [R20+0xaa00], [R34.64], P4 ;  /* 0x0aa0000022147fae */ /* 0x0009e4000a121848 */
[C---:B------:R-:W-:Y:S02]  /*2360*/  IMAD.WIDE R88, R25.reuse, 0x4, R28 ;  /* 0x0000000419587825 */ /* 0x040fe400078e021c */
[----:B------:R4:W-:Y:S02]  /*2370*/  LDGSTS.E [R20+0xac00], [R2.64], P4 ;  /* 0x0ac0000002147fae */ /* 0x0009e4000a121848 */
[----:B-1----:R-:W-:Y:S02]  /*2380*/  IMAD.WIDE R36, R25, 0x4, R32 ;  /* 0x0000000419247825 */ /* 0x002fe400078e0220 */
[----:B------:R4:W-:Y:S01]  /*2390*/  LDGSTS.E [R20+0xae00], [R4.64], P4 ;  /* 0x0ae0000004147fae */ /* 0x0009e2000a121848 */
[----:B------:R-:W-:Y:S01]  /*23a0*/  LOP3.LUT P4, RZ, R48, 0x1, RZ, 0xc0, !PT ;  /* 0x0000000130ff7812 */ /* 0x000fe2000788c0ff */
[----:B------:R-:W-:-:S02]  /*23b0*/  IMAD.WIDE R48, R24, 0x4, R28 ;  /* 0x0000000418307825 */ /* 0x000fc400078e021c */
[----:B------:R4:W-:Y:S02]  /*23c0*/  LDGSTS.E [R20+0xc800], [R122.64], P6 ;  /* 0x0c8000007a147fae */ /* 0x0009e4000b121848 */
[----:B------:R-:W-:Y:S02]  /*23d0*/  IMAD R24, R204, 0x1d, RZ ;  /* 0x0000001dcc187824 */ /* 0x000fe400078e02ff */
[----:B------:R4:W-:Y:S01]  /*23e0*/  LDGSTS.E [R20+0xca00], [R56.64], P6 ;  /* 0x0ca0000038147fae */ /* 0x0009e2000b121848 */
[----:B------:R-:W-:Y:S01]  /*23f0*/  IMAD R172, R162, R157, R172 ;  /* 0x0000009da2ac7224 */ /* 0x000fe200078e02ac */
[----:B------:R-:W-:Y:S01]  /*2400*/  LOP3.LUT R157, R145, 0x38, RZ, 0xfc, !PT ;  /* 0x00000038919d7812 */ /* 0x000fe200078efcff */
[C---:B------:R-:W-:Y:S01]  /*2410*/  IMAD.WIDE R118, R24.reuse, 0x4, R30 ;  /* 0x0000000418767825 */ /* 0x040fe200078e021e */
[----:B------:R4:W-:Y:S02]  /*2420*/  LDGSTS.E [R20+0xcc00], [R48.64], P6 ;  /* 0x0cc0000030147fae */ /* 0x0009e4000b121848 */
[----:B------:R-:W-:Y:S01]  /*2430*/  IABS R177, R157 ;  /* 0x0000009d00b17213 */ /* 0x000fe20000000000 */
[----:B------:R-:W-:Y:S01]  /*2440*/  IMAD.WIDE R124, R24, 0x4, R26 ;  /* 0x00000004187c7825 */ /* 0x000fe200078e021a */
[----:B------:R4:W-:Y:S01]  /*2450*/  LDGSTS.E [R20+0xce00], [R128.64], P6 ;  /* 0x0ce0000080147fae */ /* 0x0009e2000b121848 */
[----:B------:R-:W-:-:S02]  /*2460*/  ISETP.GE.U32.AND P6, PT, R78, 0x7fffffde, PT ;  /* 0x7fffffde4e00780c */ /* 0x000fc40003fc6070 */
[C---:B------:R-:W-:Y:S01]  /*2470*/  IMAD.WIDE R126, R24.reuse, 0x4, R28 ;  /* 0x00000004187e7825 */ /* 0x040fe200078e021c */
[----:B------:R4:W-:Y:S03]  /*2480*/  LDGSTS.E [R20+0xe800], [R118.64], P4 ;  /* 0x0e80000076147fae */ /* 0x0009e6000a121848 */
[----:B------:R-:W-:Y:S01]  /*2490*/  IMAD.WIDE R120, R24, 0x4, R32 ;  /* 0x0000000418787825 */ /* 0x000fe200078e0220 */
[----:B------:R4:W-:Y:S03]  /*24a0*/  LDGSTS.E [R20+0xea00], [R124.64], P4 ;  /* 0x0ea000007c147fae */ /* 0x0009e6000a121848 */
[----:B------:R-:W-:Y:S01]  /*24b0*/  IMAD.HI.U32 R78, R144, R163, RZ ;  /* 0x000000a3904e7227 */ /* 0x000fe200078e00ff */
[----:B------:R4:W-:Y:S03]  /*24c0*/  LDGSTS.E [R20+0xec00], [R126.64], P4 ;  /* 0x0ec000007e147fae */ /* 0x0009e6000a121848 */
[----:B------:R-:W-:Y:S01]  /*24d0*/  IMAD.MOV R78, RZ, RZ, -R78 ;  /* 0x000000ffff4e7224 */ /* 0x000fe200078e0a4e */
[----:B------:R4:W-:Y:S01]  /*24e0*/  LDGSTS.E [R20+0xee00], [R120.64], P4 ;  /* 0x0ee0000078147fae */ /* 0x0009e2000a121848 */
[----:B------:R-:W-:Y:S01]  /*24f0*/  IMAD R24, R204, 0x6, RZ ;  /* 0x00000006cc187824 */ /* 0x000fe200078e02ff */
[----:B------:R-:W-:Y:S01]  /*2500*/  LOP3.LUT P4, RZ, R79, 0x1, RZ, 0xc0, !PT ;  /* 0x000000014fff7812 */ /* 0x000fe2000788c0ff */
[----:B------:R-:W-:Y:S01]  /*2510*/  IMAD R163, R162, R78, R163 ;  /* 0x0000004ea2a37224 */ /* 0x000fe200078e02a3 */
[----:B------:R-:W-:Y:S01]  /*2520*/  STL.64 [R1+0x118], R92 ;  /* 0x0001185c01007387 */ /* 0x000fe20000100a00 */
[----:B------:R-:W-:-:S03]  /*2530*/  IMAD.HI.U32 R78, R144, R85, RZ ;  /* 0x00000055904e7227 */ /* 0x000fc600078e00ff */
[----:B------:R1:W-:Y:S01]  /*2540*/  STL.64 [R1+0x110], R90 ;  /* 0x0001105a01007387 */ /* 0x0003e20000100a00 */
[----:B------:R-:W-:Y:S01]  /*2550*/  IMAD.HI.U32 R79, R144, R165, RZ ;  /* 0x000000a5904f7227 */ /* 0x000fe200078e00ff */
[----:B----4-:R-:W-:Y:S02]  /*2560*/  LOP3.LUT R20, R21, 0x40, RZ, 0x3c, !PT ;  /* 0x0000004015147812 */ /* 0x010fe400078e3cff */
[----:B------:R3:W-:Y:S01]  /*2570*/  STL.64 [R1+0x108], R88 ;  /* 0x0001085801007387 */ /* 0x0007e20000100a00 */
[----:B------:R-:W-:Y:S02]  /*2580*/  IMAD.MOV R78, RZ, RZ, -R78 ;  /* 0x000000ffff4e7224 */ /* 0x000fe400078e0a4e */
[----:B------:R-:W-:Y:S01]  /*2590*/  IMAD.MOV R79, RZ, RZ, -R79 ;  /* 0x000000ffff4f7224 */ /* 0x000fe200078e0a4f */
[----:B------:R4:W-:Y:S01]  /*25a0*/  LDGSTS.E [R20+0x1000], [R92.64], !P6 ;  /* 0x010000005c147fae */ /* 0x0009e2000f121848 */
[C---:B------:R-:W-:Y:S01]  /*25b0*/  IMAD R164, R162.reuse, R78, R85 ;  /* 0x0000004ea2a47224 */ /* 0x040fe200078e0255 */
[----:B------:R-:W-:Y:S01]  /*25c0*/  LOP3.LUT R78, R145, 0x10, RZ, 0xfc, !PT ;  /* 0x00000010914e7812 */ /* 0x000fe200078efcff */
[----:B------:R-:W-:Y:S01]  /*25d0*/  IMAD R165, R162, R79, R165 ;  /* 0x0000004fa2a57224 */ /* 0x000fe200078e02a5 */
[----:B------:R1:W-:Y:S01]  /*25e0*/  LDGSTS.E [R20+0x1200], [R90.64], !P6 ;  /* 0x012000005a147fae */ /* 0x0003e2000f121848 */
[----:B------:R-:W-:-:S02]  /*25f0*/  SHF.R.U32.HI R79, RZ, 0x9, R0 ;  /* 0x00000009ff4f7819 */ /* 0x000fc40000011600 */
[----:B------:R-:W-:Y:S01]  /*2600*/  IABS R167, R78 ;  /* 0x0000004e00a77213 */ /* 0x000fe20000000000 */
[----:B------:R3:W-:Y:S04]  /*2610*/  LDGSTS.E [R20+0x1400], [R88.64], !P6 ;  /* 0x0140000058147fae */ /* 0x0007e8000f121848 */
[----:B------:R5:W-:Y:S01]  /*2620*/  LDGSTS.E [R20+0x1600], [R36.64], !P6 ;  /* 0x0160000024147fae */ /* 0x000be2000f121848 */
[----:B------:R-:W-:Y:S01]  /*2630*/  ISETP.GT.U32.AND P6, PT, R162, R163, PT ;  /* 0x000000a3a200720c */ /* 0x000fe20003fc4070 */
[C---:B-1----:R-:W-:Y:S02]  /*2640*/  IMAD.WIDE R90, R24.reuse, 0x4, R30 ;  /* 0x00000004185a7825 */ /* 0x042fe400078e021e */
[----:B------:R5:W-:Y:S02]  /*2650*/  STL.64 [R1+0x100], R36 ;  /* 0x0001002401007387 */ /* 0x000be40000100a00 */
[----:B---3--:R-:W-:-:S02]  /*2660*/  IMAD.WIDE R88, R24, 0x4, R26 ;  /* 0x0000000418587825 */ /* 0x008fc400078e021a */
[----:B------:R-:W-:Y:S04]  /*2670*/  STL.64 [R1+0xd8], R90 ;  /* 0x0000d85a01007387 */ /* 0x000fe80000100a00 */
[----:B------:R1:W-:Y:S02]  /*2680*/  LDGSTS.E [R20+0x3000], [R90.64], !P0 ;  /* 0x030000005a147fae */ /* 0x0003e4000c121848 */
[----:B------:R-:W-:Y:S02]  /*2690*/  @!P6 IMAD.IADD R163, R163, 0x1, -R162 ;  /* 0x00000001a3a3e824 */ /* 0x000fe400078e0aa2 */
[----:B-----5:R-:W-:Y:S01]  /*26a0*/  IMAD.WIDE R36, R24, 0x4, R28 ;  /* 0x0000000418247825 */ /* 0x020fe200078e021c */
[----:B------:R-:W-:Y:S02]  /*26b0*/  STL.64 [R1+0xc8], R88 ;  /* 0x0000c85801007387 */ /* 0x000fe40000100a00 */
[----:B------:R-:W-:Y:S01]  /*26c0*/  ISETP.GT.U32.AND P6, PT, R162, R163, PT ;  /* 0x000000a3a200720c */ /* 0x000fe20003fc4070 */
[----:B------:R-:W-:Y:S01]  /*26d0*/  IMAD.WIDE R24, R24, 0x4, R32 ;  /* 0x0000000418187825 */ /* 0x000fe200078e0220 */
[----:B------:R3:W-:Y:S04]  /*26e0*/  LDGSTS.E [R20+0x3200], [R88.64], !P0 ;  /* 0x0320000058147fae */ /* 0x0007e8000c121848 */
[----:B------:R-:W-:Y:S04]  /*26f0*/  STL.64 [R1+0x68], R36 ;  /* 0x0000682401007387 */ /* 0x000fe80000100a00 */
[----:B------:R5:W-:Y:S03]  /*2700*/  LDGSTS.E [R20+0x3400], [R36.64], !P0 ;  /* 0x0340000024147fae */ /* 0x000be6000c121848 */
[----:B------:R-:W-:Y:S01]  /*2710*/  @!P6 IMAD.IADD R163, R163, 0x1, -R162 ;  /* 0x00000001a3a3e824 */ /* 0x000fe200078e0aa2 */
[----:B------:R-:W-:Y:S01]  /*2720*/  ISETP.GT.U32.AND P6, PT, R162, R165, PT ;  /* 0x000000a5a200720c */ /* 0x000fe20003fc4070 */
[----:B------:R1:W-:Y:S04]  /*2730*/  STL.64 [R1+0x60], R24 ;  /* 0x0000601801007387 */ /* 0x0003e80000100a00 */
[----:B------:R1:W-:Y:S01]  /*2740*/  LDGSTS.E [R20+0x3600], [R24.64], !P0 ;  /* 0x0360000018147fae */ /* 0x0003e2000c121848 */
[----:B------:R-:W-:Y:S01]  /*2750*/  LOP3.LUT P0, RZ, R84, 0x1, RZ, 0xc0, !PT ;  /* 0x0000000154ff7812 */ /* 0x000fe2000780c0ff */
[----:B------:R-:W-:-:S04]  /*2760*/  IMAD.HI.U32 R84, R144, R167, RZ ;  /* 0x000000a790547227 */ /* 0x000fc800078e00ff */
[----:B------:R-:W-:Y:S02]  /*2770*/  IMAD.MOV R84, RZ, RZ, -R84 ;  /* 0x000000ffff547224 */ /* 0x000fe400078e0a54 */
[----:B------:R-:W-:Y:S02]  /*2780*/  @!P6 IMAD.IADD R165, R165, 0x1, -R162 ;  /* 0x00000001a5a5e824 */ /* 0x000fe400078e0aa2 */
[----:B------:R-:W-:Y:S02]  /*2790*/  IMAD R167, R162, R84, R167 ;  /* 0x00000054a2a77224 */ /* 0x000fe400078e02a7 */
[C---:B-1----:R-:W-:Y:S02]  /*27a0*/  IMAD R24, R204.reuse, 0xa, RZ ;  /* 0x0000000acc187824 */ /* 0x042fe400078e02ff */
[----:B------:R-:W-:Y:S02]  /*27b0*/  IMAD R25, R204, 0xe, RZ ;  /* 0x0000000ecc197824 */ /* 0x000fe400078e02ff */
[----:B------:R-:W-:-:S04]  /*27c0*/  IMAD.WIDE R250, R24, 0x4, R30 ;  /* 0x0000000418fa7825 */ /* 0x000fc800078e021e */
[C---:B------:R-:W-:Y:S01]  /*27d0*/  IMAD.WIDE R248, R24.reuse, 0x4, R26 ;  /* 0x0000000418f87825 */ /* 0x040fe200078e021a */
[----:B------:R5:W-:Y:S03]  /*27e0*/  LDGSTS.E [R20+0x5000], [R250.64], !P1 ;  /* 0x05000000fa147fae */ /* 0x000be6000c921848 */
[C---:B------:R-:W-:Y:S01]  /*27f0*/  IMAD.WIDE R244, R24.reuse, 0x4, R28 ;  /* 0x0000000418f47825 */ /* 0x040fe200078e021c */
[----:B------:R5:W-:Y:S03]  /*2800*/  LDGSTS.E [R20+0x5200], [R248.64], !P1 ;  /* 0x05200000f8147fae */ /* 0x000be6000c921848 */
[----:B------:R-:W-:Y:S01]  /*2810*/  IMAD.WIDE R242, R24, 0x4, R32 ;  /* 0x0000000418f27825 */ /* 0x000fe200078e0220 */
[----:B------:R5:W-:Y:S03]  /*2820*/  LDGSTS.E [R20+0x5400], [R244.64], !P1 ;  /* 0x05400000f4147fae */ /* 0x000be6000c921848 */
[----:B------:R-:W-:Y:S01]  /*2830*/  IMAD.WIDE R106, R25, 0x4, R30 ;  /* 0x00000004196a7825 */ /* 0x000fe200078e021e */
[----:B------:R5:W-:Y:S01]  /*2840*/  LDGSTS.E [R20+0x5600], [R242.64], !P1 ;  /* 0x05600000f2147fae */ /* 0x000be2000c921848 */
[----:B------:R-:W-:-:S02]  /*2850*/  ISETP.GT.U32.AND P1, PT, R162, R164, PT ;  /* 0x000000a4a200720c */ /* 0x000fc40003f24070 */
[C---:B------:R-:W-:Y:S01]  /*2860*/  IMAD.WIDE R114, R25.reuse, 0x4, R26 ;  /* 0x0000000419727825 */ /* 0x040fe200078e021a */
[----:B------:R5:W-:Y:S03]  /*2870*/  LDGSTS.E [R20+0x7000], [R106.64], !P5 ;  /* 0x070000006a147fae */ /* 0x000be6000e921848 */
[C---:B------:R-:W-:Y:S01]  /*2880*/  IMAD.WIDE R116, R25.reuse, 0x4, R28 ;  /* 0x0000000419747825 */ /* 0x040fe200078e021c */
[----:B------:R5:W-:Y:S03]  /*2890*/  LDGSTS.E [R20+0x7200], [R114.64], !P5 ;  /* 0x0720000072147fae */ /* 0x000be6000e921848 */
[----:B------:R-:W-:Y:S01]  /*28a0*/  IMAD.WIDE R112, R25, 0x4, R32 ;  /* 0x0000000419707825 */ /* 0x000fe200078e0220 */
[----:B------:R5:W-:Y:S03]  /*28b0*/  LDGSTS.E [R20+0x7400], [R116.64], !P5 ;  /* 0x0740000074147fae */ /* 0x000be6000e921848 */
[----:B------:R-:W-:Y:S01]  /*28c0*/  @!P1 IMAD.IADD R164, R164, 0x1, -R162 ;  /* 0x00000001a4a49824 */ /* 0x000fe200078e0aa2 */
[----:B------:R-:W-:Y:S01]  /*28d0*/  ISETP.GE.AND P1, PT, R145, RZ, PT ;  /* 0x000000ff9100720c */ /* 0x000fe20003f26270 */
[----:B------:R-:W-:Y:S01]  /*28e0*/  IMAD R24, R204, 0x12, RZ ;  /* 0x00000012cc187824 */ /* 0x000fe200078e02ff */
[----:B------:R5:W-:Y:S01]  /*28f0*/  LDGSTS.E [R20+0x7600], [R112.64], !P5 ;  /* 0x0760000070147fae */ /* 0x000be2000e921848 */
[----:B------:R-:W-:Y:S01]  /*2900*/  ISETP.GT.U32.AND P5, PT, R162, R165, PT ;  /* 0x000000a5a200720c */ /* 0x000fe20003fa4070 */
[----:B------:R-:W-:Y:S01]  /*2910*/  IMAD R25, R204, 0x1a, RZ ;  /* 0x0000001acc197824 */ /* 0x000fe200078e02ff */
[----:B------:R-:W-:Y:S01]  /*2920*/  ISETP.GT.U32.AND P6, PT, R162, R164, PT ;  /* 0x000000a4a200720c */ /* 0x000fe20003fc4070 */
[----:B------:R-:W-:-:S04]  /*2930*/  IMAD.WIDE R98, R24, 0x4, R30 ;  /* 0x0000000418627825 */ /* 0x000fc800078e021e */
[C---:B------:R-:W-:Y:S01]  /*2940*/  IMAD.WIDE R108, R24.reuse, 0x4, R26 ;  /* 0x00000004186c7825 */ /* 0x040fe200078e021a */
[----:B------:R5:W-:Y:S03]  /*2950*/  LDGSTS.E [R20+0x9000], [R98.64], P0 ;  /* 0x0900000062147fae */ /* 0x000be60008121848 */
[C---:B------:R-:W-:Y:S01]  /*2960*/  IMAD.WIDE R110, R24.reuse, 0x4, R28 ;  /* 0x00000004186e7825 */ /* 0x040fe200078e021c */
[----:B------:R5:W-:Y:S03]  /*2970*/  LDGSTS.E [R20+0x9200], [R108.64], P0 ;  /* 0x092000006c147fae */ /* 0x000be60008121848 */
[----:B------:R-:W-:Y:S01]  /*2980*/  IMAD.WIDE R104, R24, 0x4, R32 ;  /* 0x0000000418687825 */ /* 0x000fe200078e0220 */
[----:B------:R5:W-:Y:S03]  /*2990*/  LDGSTS.E [R20+0x9400], [R110.64], P0 ;  /* 0x094000006e147fae */ /* 0x000be60008121848 */
[----:B------:R-:W-:Y:S01]  /*29a0*/  @!P1 IMAD.MOV R163, RZ, RZ, -R163 ;  /* 0x000000ffffa39224 */ /* 0x000fe200078e0aa3 */
[----:B------:R5:W-:Y:S01]  /*29b0*/  LDGSTS.E [R20+0x9600], [R104.64], P0 ;  /* 0x0960000068147fae */ /* 0x000be20008121848 */
[----:B------:R-:W-:Y:S01]  /*29c0*/  ISETP.GT.U32.AND P0, PT, R162, R166, PT ;  /* 0x000000a6a200720c */ /* 0x000fe20003f04070 */
[--C-:B------:R-:W-:Y:S01]  /*29d0*/  @!P6 IMAD.IADD R164, R164, 0x1, -R162.reuse ;  /* 0x00000001a4a4e824 */ /* 0x100fe200078e0aa2 */
[----:B------:R-:W-:Y:S01]  /*29e0*/  LOP3.LUT P1, RZ, R79, 0x1, RZ, 0xc0, !PT ;  /* 0x000000014fff7812 */ /* 0x000fe2000782c0ff */
[----:B------:R-:W-:Y:S01]  /*29f0*/  @!P5 IMAD.IADD R165, R165, 0x1, -R162 ;  /* 0x00000001a5a5d824 */ /* 0x000fe200078e0aa2 */
[----:B------:R-:W-:Y:S01]  /*2a00*/  ISETP.GE.AND P6, PT, R83, RZ, PT ;  /* 0x000000ff5300720c */ /* 0x000fe20003fc6270 */
[----:B------:R-:W-:Y:S01]  /*2a10*/  IMAD.HI.U32 R79, R144, R168, RZ ;  /* 0x000000a8904f7227 */ /* 0x000fe200078e00ff */
[----:B------:R-:W-:-:S03]  /*2a20*/  ISETP.GT.U32.AND P5, PT, R162, R167, PT ;  /* 0x000000a7a200720c */ /* 0x000fc60003fa4070 */
[----:B------:R-:W-:Y:S02]  /*2a30*/  IMAD.MOV R83, RZ, RZ, -R79 ;  /* 0x000000ffff537224 */ /* 0x000fe400078e0a4f */
[----:B------:R-:W-:Y:S02]  /*2a40*/  IMAD R24, R204, 0x16, RZ ;  /* 0x00000016cc187824 */ /* 0x000fe400078e02ff */
[----:B------:R-:W-:Y:S01]  /*2a50*/  @!P0 IMAD.IADD R166, R166, 0x1, -R162 ;  /* 0x00000001a6a68824 */ /* 0x000fe200078e0aa2 */
[----:B------:R-:W-:Y:S01]  /*2a60*/  ISETP.GE.AND P0, PT, R81, RZ, PT ;  /* 0x000000ff5100720c */ /* 0x000fe20003f06270 */
[----:B------:R-:W-:Y:S02]  /*2a70*/  IMAD R168, R162, R83, R168 ;  /* 0x00000053a2a87224 */ /* 0x000fe400078e02a8 */
[----:B------:R-:W-:-:S04]  /*2a80*/  IMAD.WIDE R90, R24, 0x4, R30 ;  /* 0x00000004185a7825 */ /* 0x000fc800078e021e */
[----:B------:R-:W-:Y:S01]  /*2a90*/  @!P6 IMAD.MOV R164, RZ, RZ, -R164 ;  /* 0x000000ffffa4e224 */ /* 0x000fe200078e0aa4 */
[----:B------:R-:W-:Y:S01]  /*2aa0*/  ISETP.GT.U32.AND P6, PT, R162, R168, PT ;  /* 0x000000a8a200720c */ /* 0x000fe20003fc4070 */
[----:B------:R-:W-:Y:S01]  /*2ab0*/  IMAD.MOV R79, RZ, RZ, -R82 ;  /* 0x000000ffff4f7224 */ /* 0x000fe200078e0a52 */
[----:B------:R5:W-:Y:S01]  /*2ac0*/  LDGSTS.E [R20+0xb000], [R90.64], P1 ;  /* 0x0b0000005a147fae */ /* 0x000be20008921848 */
[----:B------:R-:W-:-:S04]  /*2ad0*/  IMAD.WIDE R100, R24, 0x4, R26 ;  /* 0x0000000418647825 */ /* 0x000fc800078e021a */
[----:B------:R-:W-:Y:S01]  /*2ae0*/  @!P5 IMAD.IADD R167, R167, 0x1, -R162 ;  /* 0x00000001a7a7d824 */ /* 0x000fe200078e0aa2 */
[----:B------:R-:W-:Y:S01]  /*2af0*/  ISETP.GT.U32.AND P5, PT, R162, R166, PT ;  /* 0x000000a6a200720c */ /* 0x000fe20003fa4070 */
[----:B------:R-:W-:Y:S01]  /*2b00*/  IMAD.WIDE R102, R24, 0x4, R28 ;  /* 0x0000000418667825 */ /* 0x000fe200078e021c */
[----:B------:R5:W-:Y:S03]  /*2b10*/  LDGSTS.E [R20+0xb200], [R100.64], P1 ;  /* 0x0b20000064147fae */ /* 0x000be60008921848 */
[----:B------:R-:W-:Y:S01]  /*2b20*/  IMAD.HI.U32 R81, R144, R170, RZ ;  /* 0x000000aa90517227 */ /* 0x000fe200078e00ff */
[----:B------:R5:W-:Y:S03]  /*2b30*/  LDGSTS.E [R20+0xb400], [R102.64], P1 ;  /* 0x0b40000066147fae */ /* 0x000be60008921848 */
[----:B------:R-:W-:-:S04]  /*2b40*/  IMAD.WIDE R96, R24, 0x4, R32 ;  /* 0x0000000418607825 */ /* 0x000fc800078e0220 */
[C---:B------:R-:W-:Y:S01]  /*2b50*/  IMAD R169, R162.reuse, R79, R169 ;  /* 0x0000004fa2a97224 */ /* 0x040fe200078e02a9 */
[----:B------:R5:W-:Y:S01]  /*2b60*/  LDGSTS.E [R20+0xb600], [R96.64], P1 ;  /* 0x0b60000060147fae */ /* 0x000be20008921848 */
[----:B------:R-:W-:Y:S01]  /*2b70*/  IMAD.MOV R81, RZ, RZ, -R81 ;  /* 0x000000ffff517224 */ /* 0x000fe200078e0a51 */
[C---:B------:R-:W-:Y:S01]  /*2b80*/  ISETP.GT.U32.AND P1, PT, R162.reuse, R167, PT ;  /* 0x000000a7a200720c */ /* 0x040fe20003f24070 */
[----:B------:R-:W-:Y:S01]  /*2b90*/  @!P0 IMAD.MOV R165, RZ, RZ, -R165 ;  /* 0x000000ffffa58224 */ /* 0x000fe200078e0aa5 */
[C---:B------:R-:W-:Y:S01]  /*2ba0*/  ISETP.GT.U32.AND P0, PT, R162.reuse, R169, PT ;  /* 0x000000a9a200720c */ /* 0x040fe20003f04070 */
[----:B------:R-:W-:Y:S01]  /*2bb0*/  IMAD R170, R162, R81, R170 ;  /* 0x00000051a2aa7224 */ /* 0x000fe200078e02aa */
[----:B------:R-:W-:Y:S01]  /*2bc0*/  SHF.R.U32.HI R79, RZ, 0x5, R0 ;  /* 0x00000005ff4f7819 */ /* 0x000fe20000011600 */
[--C-:B------:R-:W-:Y:S02]  /*2bd0*/  @!P6 IMAD.IADD R168, R168, 0x1, -R162.reuse ;  /* 0x00000001a8a8e824 */ /* 0x100fe400078e0aa2 */
[----:B------:R-:W-:Y:S01]  /*2be0*/  @!P5 IMAD.IADD R166, R166, 0x1, -R162 ;  /* 0x00000001a6a6d824 */ /* 0x000fe200078e0aa2 */
[----:B------:R-:W-:Y:S01]  /*2bf0*/  ISETP.GT.U32.AND P6, PT, R162, R170, PT ;  /* 0x000000aaa200720c */ /* 0x000fe20003fc4070 */
[----:B------:R-:W-:Y:S01]  /*2c00*/  IMAD.WIDE R82, R25, 0x4, R30 ;  /* 0x0000000419527825 */ /* 0x000fe200078e021e */
[----:B------:R-:W-:-:S03]  /*2c10*/  LOP3.LUT P5, RZ, R79, 0x1, RZ, 0xc0, !PT ;  /* 0x000000014fff7812 */ /* 0x000fc600078ac0ff */
[--C-:B------:R-:W-:Y:S01]  /*2c20*/  @!P1 IMAD.IADD R167, R167, 0x1, -R162.reuse ;  /* 0x00000001a7a79824 */ /* 0x100fe200078e0aa2 */
[----:B------:R-:W-:Y:S01]  /*2c30*/  ISETP.GE.AND P1, PT, R80, RZ, PT ;  /* 0x000000ff5000720c */ /* 0x000fe20003f26270 */
[----:B------:R-:W-:Y:S01]  /*2c40*/  @!P0 IMAD.IADD R169, R169, 0x1, -R162 ;  /* 0x00000001a9a98824 */ /* 0x000fe200078e0aa2 */
[----:B------:R-:W-:Y:S01]  /*2c50*/  ISETP.GE.AND P0, PT, R78, RZ, PT ;  /* 0x000000ff4e00720c */ /* 0x000fe20003f06270 */
[----:B------:R-:W-:-:S04]  /*2c60*/  IMAD.HI.U32 R79, R144, R171, RZ ;  /* 0x000000ab904f7227 */ /* 0x000fc800078e00ff */
[C---:B----4-:R-:W-:Y:S02]  /*2c70*/  IMAD.WIDE R92, R25.reuse, 0x4, R26 ;  /* 0x00000004195c7825 */ /* 0x050fe400078e021a */
[----:B------:R5:W-:Y:S02]  /*2c80*/  LDGSTS.E [R20+0xd000], [R82.64], P5 ;  /* 0x0d00000052147fae */ /* 0x000be4000a921848 */
[C---:B------:R-:W-:Y:S02]  /*2c90*/  IMAD.WIDE R94, R25.reuse, 0x4, R28 ;  /* 0x00000004195e7825 */ /* 0x040fe400078e021c */
[----:B------:R5:W-:Y:S02]  /*2ca0*/  LDGSTS.E [R20+0xd200], [R92.64], P5 ;  /* 0x0d2000005c147fae */ /* 0x000be4000a921848 */
[----:B---3--:R-:W-:Y:S02]  /*2cb0*/  IMAD.WIDE R88, R25, 0x4, R32 ;  /* 0x0000000419587825 */ /* 0x008fe400078e0220 */
[----:B------:R5:W-:Y:S02]  /*2cc0*/  LDGSTS.E [R20+0xd400], [R94.64], P5 ;  /* 0x0d4000005e147fae */ /* 0x000be4000a921848 */
[----:B------:R-:W-:-:S02]  /*2cd0*/  IMAD.MOV R79, RZ, RZ, -R79 ;  /* 0x000000ffff4f7224 */ /* 0x000fc400078e0a4f */
[----:B------:R-:W-:Y:S01]  /*2ce0*/  @!P6 IMAD.IADD R170, R170, 0x1, -R162 ;  /* 0x00000001aaaae824 */ /* 0x000fe200078e0aa2 */
[----:B------:R5:W-:Y:S01]  /*2cf0*/  LDGSTS.E [R20+0xd600], [R88.64], P5 ;  /* 0x0d60000058147fae */ /* 0x000be2000a921848 */
[----:B------:R-:W-:Y:S01]  /*2d00*/  IMAD R24, R204, 0x1e, RZ ;  /* 0x0000001ecc187824 */ /* 0x000fe200078e02ff */
[C---:B------:R-:W-:Y:S01]  /*2d10*/  ISETP.GT.U32.AND P5, PT, R162.reuse, R168, PT ;  /* 0x000000a8a200720c */ /* 0x040fe20003fa4070 */
[C---:B------:R-:W-:Y:S01]  /*2d20*/  IMAD R171, R162.reuse, R79, R171 ;  /* 0x0000004fa2ab7224 */ /* 0x040fe200078e02ab */
        /* <DEDUP_REMOVED lines=9> */
[----:B------:R-:W-:Y:S01]  /*2dc0*/  ISETP.GT.U32.AND P1, PT, R162, R171, PT ;  /* 0x000000aba200720c */ /* 0x000fe20003f24070 */
[----:B------:R-:W-:Y:S01]  /*2dd0*/  @!P0 IMAD.MOV R167, RZ, RZ, -R167 ;  /* 0x000000ffffa78224 */ /* 0x000fe200078e0aa7 */
[----:B------:R-:W-:Y:S01]  /*2de0*/  ISETP.GE.U32.AND P0, PT, R174, 0x7fffffdd, PT ;  /* 0x7fffffddae00780c */ /* 0x000fe20003f06070 */
[----:B------:R5:W-:Y:S01]  /*2df0*/  LDGSTS.E [R20+0xf600], [R80.64], P4 ;  /* 0x0f60000050147fae */ /* 0x000be2000a121848 */
[--C-:B------:R-:W-:Y:S01]  /*2e00*/  @!P5 IMAD.IADD R168, R168, 0x1, -R162.reuse ;  /* 0x00000001a8a8d824 */ /* 0x100fe200078e0aa2 */
[----:B------:R-:W-:Y:S01]  /*2e10*/  ISETP.GE.AND P5, PT, R156, RZ, PT ;  /* 0x000000ff9c00720c */ /* 0x000fe20003fa6270 */
[----:B------:R-:W-:Y:S01]  /*2e20*/  @!P6 IMAD.IADD R170, R170, 0x1, -R162 ;  /* 0x00000001aaaae824 */ /* 0x000fe200078e0aa2 */
[----:B------:R-:W-:Y:S01]  /*2e30*/  ISETP.GT.U32.AND P6, PT, R162, R172, PT ;  /* 0x000000aca200720c */ /* 0x000fe20003fc4070 */
[----:B------:R-:W-:Y:S01]  /*2e40*/  IMAD.HI.U32 R156, R144, R173, RZ ;  /* 0x000000ad909c7227 */ /* 0x000fe200078e00ff */
[----:B------:R-:W-:-:S03]  /*2e50*/  ISETP.GT.U32.AND P4, PT, R162, R169, PT ;  /* 0x000000a9a200720c */ /* 0x000fc60003f84070 */
[----:B------:R-:W-:Y:S02]  /*2e60*/  IMAD.MOV R156, RZ, RZ, -R156 ;  /* 0x000000ffff9c7224 */ /* 0x000fe400078e0a9c */
[----:B------:R-:W-:Y:S01]  /*2e70*/  @!P1 IMAD.IADD R171, R171, 0x1, -R162 ;  /* 0x00000001abab9824 */ /* 0x000fe200078e0aa2 */
[----:B------:R-:W-:Y:S01]  /*2e80*/  ISETP.GE.AND P1, PT, R155, RZ, PT ;  /* 0x000000ff9b00720c */ /* 0x000fe20003f26270 */
[----:B-----5:R-:W-:Y:S01]  /*2e90*/  IMAD R20, R204, 0x3, RZ ;  /* 0x00000003cc147824 */ /* 0x020fe200078e02ff */
[----:B------:R-:W-:Y:S01]  /*2ea0*/  IADD3 R155, R138, -0xc, RZ ;  /* 0xfffffff48a9b7810 */ /* 0x000fe20007ffe0ff */
[----:B------:R-:W-:Y:S01]  /*2eb0*/  IMAD R173, R162, R156, R173 ;  /* 0x0000009ca2ad7224 */ /* 0x000fe200078e02ad */
[----:B------:R-:W-:Y:S01]  /*2ec0*/  LOP3.LUT R156, R145, 0x30, RZ, 0xfc, !PT ;  /* 0x00000030919c7812 */ /* 0x000fe200078efcff */
[----:B------:R-:W-:-:S03]  /*2ed0*/  IMAD.WIDE R180, R20, 0x4, R30 ;  /* 0x0000000414b47825 */ /* 0x000fc600078e021e */
[----:B------:R-:W-:Y:S01]  /*2ee0*/  IABS R175, R156 ;  /* 0x0000009c00af7213 */ /* 0x000fe20000000000 */
[C---:B------:R-:W-:Y:S01]  /*2ef0*/  IMAD.WIDE R178, R20.reuse, 0x4, R26 ;  /* 0x0000000414b27825 */ /* 0x040fe200078e021a */
[----:B------:R1:W-:Y:S03]  /*2f00*/  LDGSTS.E [R202+0x1800], [R180.64], !P0 ;  /* 0x01800000b4ca7fae */ /* 0x0003e6000c121848 */
[C---:B------:R-:W-:Y:S01]  /*2f10*/  IMAD.WIDE R36, R20.reuse, 0x4, R28 ;  /* 0x0000000414247825 */ /* 0x040fe200078e021c */
[----:B------:R3:W-:Y:S03]  /*2f20*/  LDGSTS.E [R202+0x1a00], [R178.64], !P0 ;  /* 0x01a00000b2ca7fae */ /* 0x0007e6000c121848 */
[----:B------:R-:W-:Y:S01]  /*2f30*/  IMAD.WIDE R24, R20, 0x4, R32 ;  /* 0x0000000414187825 */ /* 0x000fe200078e0220 */
[----:B------:R4:W-:Y:S01]  /*2f40*/  LDGSTS.E [R202+0x1c00], [R36.64], !P0 ;  /* 0x01c0000024ca7fae */ /* 0x0009e2000c121848 */
[----:B------:R-:W-:-:S02]  /*2f50*/  LOP3.LUT R20, R176, 0x1f, RZ, 0xc0, !PT ;  /* 0x0000001fb0147812 */ /* 0x000fc400078ec0ff */
[----:B------:R-:W-:Y:S01]  /*2f60*/  @!P6 IMAD.IADD R172, R172, 0x1, -R162 ;  /* 0x00000001acace824 */ /* 0x000fe200078e0aa2 */
[----:B------:R5:W-:Y:S01]  /*2f70*/  LDGSTS.E [R202+0x1e00], [R24.64], !P0 ;  /* 0x01e0000018ca7fae */ /* 0x000be2000c121848 */
[C---:B------:R-:W-:Y:S01]  /*2f80*/  ISETP.GT.U32.AND P0, PT, R162.reuse, R171, PT ;  /* 0x000000aba200720c */ /* 0x040fe20003f04070 */
[----:B------:R-:W-:Y:S01]  /*2f90*/  @!P5 IMAD.MOV R168, RZ, RZ, -R168 ;  /* 0x000000ffffa8d224 */ /* 0x000fe200078e0aa8 */
[----:B------:R-:W-:Y:S01]  /*2fa0*/  ISETP.GT.U32.AND P5, PT, R162, R173, PT ;  /* 0x000000ada200720c */ /* 0x000fe20003fa4070 */
[----:B------:R-:W-:Y:S01]  /*2fb0*/  @!P4 IMAD.IADD R169, R169, 0x1, -R162 ;  /* 0x00000001a9a9c824 */ /* 0x000fe200078e0aa2 */
[----:B------:R-:W-:Y:S01]  /*2fc0*/  ISETP.GE.AND P4, PT, R130, RZ, PT ;  /* 0x000000ff8200720c */ /* 0x000fe20003f86270 */
[----:B------:R-:W-:Y:S01]  /*2fd0*/  @!P1 IMAD.MOV R170, RZ, RZ, -R170 ;  /* 0x000000ffffaa9224 */ /* 0x000fe200078e0aaa */
[----:B------:R-:W-:Y:S01]  /*2fe0*/  LOP3.LUT R130, R145, 0x2c, RZ, 0xfc, !PT ;  /* 0x0000002c91827812 */ /* 0x000fe200078efcff */
[----:B------:R-:W-:Y:S01]  /*2ff0*/  STL.64 [R1+0xf8], R180 ;  /* 0x0000f8b401007387 */ /* 0x000fe20000100a00 */
[----:B------:R-:W-:-:S02]  /*3000*/  ISETP.GT.U32.AND P6, PT, R162, R172, PT ;  /* 0x000000aca200720c */ /* 0x000fc40003fc4070 */
[----:B------:R-:W-:Y:S01]  /*3010*/  IABS R174, R130 ;  /* 0x0000008200ae7213 */ /* 0x000fe20000000000 */
[----:B------:R-:W-:Y:S01]  /*3020*/  STL.64 [R1+0xf0], R178 ;  /* 0x0000f0b201007387 */ /* 0x000fe20000100a00 */
[----:B------:R-:W-:Y:S01]  /*3030*/  ISETP.GE.AND P1, PT, R151, RZ, PT ;  /* 0x000000ff9700720c */ /* 0x000fe20003f26270 */
[--C-:B------:R-:W-:Y:S01]  /*3040*/  @!P0 IMAD.IADD R171, R171, 0x1, -R162.reuse ;  /* 0x00000001abab8824 */ /* 0x100fe200078e0aa2 */
[----:B------:R-:W-:Y:S01]  /*3050*/  ISETP.GE.AND P0, PT, R152, RZ, PT ;  /* 0x000000ff9800720c */ /* 0x000fe20003f06270 */
[----:B------:R-:W-:Y:S01]  /*3060*/  IMAD.HI.U32 R151, R144, R174, RZ ;  /* 0x000000ae90977227 */ /* 0x000fe200078e00ff */
[----:B------:R-:W-:Y:S01]  /*3070*/  IADD3 R152, R138, -0x8, RZ ;  /* 0xfffffff88a987810 */ /* 0x000fe20007ffe0ff */
[----:B------:R-:W-:Y:S02]  /*3080*/  STL.64 [R1+0xe8], R36 ;  /* 0x0000e82401007387 */ /* 0x000fe40000100a00 */
[--C-:B------:R-:W-:Y:S02]  /*3090*/  @!P5 IMAD.IADD R173, R173, 0x1, -R162.reuse ;  /* 0x00000001adadd824 */ /* 0x100fe400078e0aa2 */
[----:B------:R-:W-:Y:S01]  /*30a0*/  IMAD.MOV R151, RZ, RZ, -R151 ;  /* 0x000000ffff977224 */ /* 0x000fe200078e0a97 */
[----:B------:R5:W-:Y:S01]  /*30b0*/  STL.64 [R1+0xe0], R24 ;  /* 0x0000e01801007387 */ /* 0x000be20000100a00 */
[----:B------:R-:W-:Y:S01]  /*30c0*/  @!P6 IMAD.IADD R172, R172, 0x1, -R162 ;  /* 0x00000001acace824 */ /* 0x000fe200078e0aa2 */
[C---:B------:R-:W-:Y:S01]  /*30d0*/  ISETP.GT.U32.AND P5, PT, R162.reuse, R173, PT ;  /* 0x000000ada200720c */ /* 0x040fe20003fa4070 */
[----:B------:R-:W-:Y:S01]  /*30e0*/  IMAD R174, R162, R151, R174 ;  /* 0x00000097a2ae7224 */ /* 0x000fe200078e02ae */
[----:B------:R-:W-:Y:S01]  /*30f0*/  ISETP.GE.U32.AND P6, PT, R152, 0x7fffffd9, PT ;  /* 0x7fffffd99800780c */ /* 0x000fe20003fc6070 */
[----:B------:R-:W-:Y:S01]  /*3100*/  @!P0 IMAD.MOV R172, RZ, RZ, -R172 ;  /* 0x000000ffffac8224 */ /* 0x000fe200078e0aac */
[----:B------:R-:W-:Y:S01]  /*3110*/  ISETP.GE.AND P0, PT, R132, RZ, PT ;  /* 0x000000ff8400720c */ /* 0x000fe20003f06270 */
[----:B------:R-:W-:Y:S01]  /*3120*/  IMAD.HI.U32 R151, R144, R175, RZ ;  /* 0x000000af90977227 */ /* 0x000fe200078e00ff */
[----:B------:R-:W-:-:S02]  /*3130*/  LOP3.LUT R152, R145, 0x34, RZ, 0xfc, !PT ;  /* 0x0000003491987812 */ /* 0x000fc400078efcff */
[----:B------:R-:W-:Y:S01]  /*3140*/  LOP3.LUT R132, R176, 0x60, RZ, 0xc0, !PT ;  /* 0x00000060b0847812 */ /* 0x000fe200078ec0ff */
[----:B------:R-:W-:Y:S01]  /*3150*/  @!P1 IMAD.MOV R171, RZ, RZ, -R171 ;  /* 0x000000ffffab9224 */ /* 0x000fe200078e0aab */
[C---:B------:R-:W-:Y:S01]  /*3160*/  ISETP.GT.U32.AND P1, PT, R162.reuse, R174, PT ;  /* 0x000000aea200720c */ /* 0x040fe20003f24070 */
[----:B------:R-:W-:Y:S01]  /*3170*/  IMAD.MOV R151, RZ, RZ, -R151 ;  /* 0x000000ffff977224 */ /* 0x000fe200078e0a97 */
[----:B------:R-:W-:Y:S01]  /*3180*/  IABS R176, R152 ;  /* 0x0000009800b07213 */ /* 0x000fe20000000000 */
[--C-:B------:R-:W-:Y:S01]  /*3190*/  @!P5 IMAD.IADD R173, R173, 0x1, -R162.reuse ;  /* 0x00000001adadd824 */ /* 0x100fe200078e0aa2 */
[----:B------:R1:W2:Y:S01]  /*31a0*/  R2UR UR7, R132 ;  /* 0x00000000840773c2 */ /* 0x0002a200000e0000 */
[----:B------:R-:W-:Y:S01]  /*31b0*/  IMAD R175, R162, R151, R175 ;  /* 0x00000097a2af7224 */ /* 0x000fe200078e02af */
[----:B------:R-:W-:Y:S01]  /*31c0*/  ISETP.GE.AND P5, PT, R20, R159, PT ;  /* 0x0000009f1400720c */ /* 0x000fe20003fa6270 */
[----:B------:R-:W-:Y:S01]  /*31d0*/  @!P0 IMAD.MOV R173, RZ, RZ, -R173 ;  /* 0x000000ffffad8224 */ /* 0x000fe200078e0aad */
[----:B------:R-:W-:Y:S01]  /*31e0*/  LOP3.LUT R159, R145, 0x44, RZ, 0xfc, !PT ;  /* 0x00000044919f7812 */ /* 0x000fe200078efcff */
[----:B------:R-:W-:Y:S01]  /*31f0*/  @!P4 IMAD.MOV R169, RZ, RZ, -R169 ;  /* 0x000000ffffa9c224 */ /* 0x000fe200078e0aa9 */
[----:B------:R-:W-:Y:S01]  /*3200*/  ISETP.GT.U32.AND P0, PT, R162, R175, PT ;  /* 0x000000afa200720c */ /* 0x000fe20003f04070 */
[----:B-----5:R-:W-:Y:S01]  /*3210*/  IMAD R25, R204, 0x7, RZ ;  /* 0x00000007cc197824 */ /* 0x020fe200078e02ff */
[----:B------:R-:W-:Y:S01]  /*3220*/  ISETP.GE.U32.AND P4, PT, R155, 0x7fffffd5, PT ;  /* 0x7fffffd59b00780c */ /* 0x000fe20003f86070 */
[----:B------:R-:W-:Y:S01]  /*3230*/  @!P1 IMAD.IADD R174, R174, 0x1, -R162 ;  /* 0x00000001aeae9824 */ /* 0x000fe200078e0aa2 */
[----:B------:R-:W-:Y:S01]  /*3240*/  LOP3.LUT R155, R145, 0x3c, RZ, 0xfc, !PT ;  /* 0x0000003c919b7812 */ /* 0x000fe200078efcff */
[----:B-1----:R-:W-:-:S03]  /*3250*/  IMAD.HI.U32 R132, R144, R176, RZ ;  /* 0x000000b090847227 */ /* 0x002fc600078e00ff */
[----:B------:R-:W-:Y:S01]  /*3260*/  ISETP.GT.U32.AND P1, PT, R162, R174, PT ;  /* 0x000000aea200720c */ /* 0x000fe20003f24070 */
[----:B------:R-:W-:Y:S01]  /*3270*/  IMAD.MOV R132, RZ, RZ, -R132 ;  /* 0x000000ffff847224 */ /* 0x000fe200078e0a84 */
[----:B---3--:R-:W-:Y:S01]  /*3280*/  IABS R178, R155 ;  /* 0x0000009b00b27213 */ /* 0x008fe20000000000 */
[----:B------:R-:W-:Y:S02]  /*3290*/  IMAD R24, R204, 0xb, RZ ;  /* 0x0000000bcc187824 */ /* 0x000fe400078e02ff */
[----:B------:R-:W-:Y:S01]  /*32a0*/  @!P0 IMAD.IADD R175, R175, 0x1, -R162 ;  /* 0x00000001afaf8824 */ /* 0x000fe200078e0aa2 */
[----:B------:R-:W-:Y:S01]  /*32b0*/  ISETP.GE.AND P0, PT, R130, RZ, PT ;  /* 0x000000ff8200720c */ /* 0x000fe20003f06270 */
[----:B------:R-:W-:Y:S02]  /*32c0*/  IMAD R176, R162, R132, R176 ;  /* 0x00000084a2b07224 */ /* 0x000fe400078e02b0 */
[----:B------:R-:W-:Y:S01]  /*32d0*/  IMAD.HI.U32 R132, R144, R177, RZ ;  /* 0x000000b190847227 */ /* 0x000fe200078e00ff */
[----:B--2---:R-:W-:-:S03]  /*32e0*/  USHF.R.U32.HI UR4, URZ, 0x1, UR7 ;  /* 0x000000013f047899 */ /* 0x004fc60008011607 */
[----:B------:R-:W-:Y:S02]  /*32f0*/  IMAD.MOV R132, RZ, RZ, -R132 ;  /* 0x000000ffff847224 */ /* 0x000fe400078e0a84 */
[----:B------:R-:W-:Y:S01]  /*3300*/  @!P1 IMAD.IADD R174, R174, 0x1, -R162 ;  /* 0x00000001aeae9824 */ /* 0x000fe200078e0aa2 */
[C---:B------:R-:W-:Y:S01]  /*3310*/  ISETP.GT.U32.AND P1, PT, R162.reuse, R176, PT ;  /* 0x000000b0a200720c */ /* 0x040fe20003f24070 */
[----:B------:R-:W-:Y:S02]  /*3320*/  IMAD R177, R162, R132, R177 ;  /* 0x00000084a2b17224 */ /* 0x000fe400078e02b1 */
[----:B------:R-:W-:-:S04]  /*3330*/  IMAD.WIDE R196, R25, 0x4, R30 ;  /* 0x0000000419c47825 */ /* 0x000fc800078e021e */
[C---:B------:R-:W-:Y:S01]  /*3340*/  IMAD.WIDE R182, R25.reuse, 0x4, R26 ;  /* 0x0000000419b67825 */ /* 0x040fe200078e021a */
[----:B------:R1:W-:Y:S03]  /*3350*/  LDGSTS.E [R202+0x3800], [R196.64], !P6 ;  /* 0x03800000c4ca7fae */ /* 0x0003e6000f121848 */
[----:B------:R-:W-:Y:S01]  /*3360*/  @!P0 IMAD.MOV R174, RZ, RZ, -R174 ;  /* 0x000000ffffae8224 */ /* 0x000fe200078e0aae */
[----:B------:R-:W-:Y:S01]  /*3370*/  ISETP.GT.U32.AND P0, PT, R162, R177, PT ;  /* 0x000000b1a200720c */ /* 0x000fe20003f04070 */
[C---:B------:R-:W-:Y:S01]  /*3380*/  IMAD.WIDE R180, R25.reuse, 0x4, R28 ;  /* 0x0000000419b47825 */ /* 0x040fe200078e021c */
[----:B------:R2:W-:Y:S03]  /*3390*/  LDGSTS.E [R202+0x3a00], [R182.64], !P6 ;  /* 0x03a00000b6ca7fae */ /* 0x0005e6000f121848 */
[----:B----4-:R-:W-:Y:S01]  /*33a0*/  IMAD.WIDE R36, R25, 0x4, R32 ;  /* 0x0000000419247825 */ /* 0x010fe200078e0220 */
[----:B------:R3:W-:Y:S03]  /*33b0*/  LDGSTS.E [R202+0x3c00], [R180.64], !P6 ;  /* 0x03c00000b4ca7fae */ /* 0x0007e6000f121848 */
[----:B------:R-:W-:Y:S01]  /*33c0*/  IMAD.WIDE R240, R24, 0x4, R30 ;  /* 0x0000000418f07825 */ /* 0x000fe200078e021e */
[----:B------:R4:W-:Y:S01]  /*33d0*/  LDGSTS.E [R202+0x3e00], [R36.64], !P6 ;  /* 0x03e0000024ca7fae */ /* 0x0009e2000f121848 */
[----:B------:R-:W-:-:S02]  /*33e0*/  ISETP.GE.AND P6, PT, R156, RZ, PT ;  /* 0x000000ff9c00720c */ /* 0x000fc40003fc6270 */
[C---:B------:R-:W-:Y:S01]  /*33f0*/  IMAD.WIDE R130, R24.reuse, 0x4, R26 ;  /* 0x0000000418827825 */ /* 0x040fe200078e021a */
[----:B------:R5:W-:Y:S01]  /*3400*/  LDGSTS.E [R202+0x5800], [R240.64], !P4 ;  /* 0x05800000f0ca7fae */ /* 0x000be2000e121848 */
[----:B------:R-:W-:Y:S02]  /*3410*/  LOP3.LUT R156, R145, 0x40, RZ, 0xfc, !PT ;  /* 0x00000040919c7812 */ /* 0x000fe400078efcff */
[C---:B------:R-:W-:Y:S01]  /*3420*/  IMAD.WIDE R132, R24.reuse, 0x4, R28 ;  /* 0x0000000418847825 */ /* 0x040fe200078e021c */
[----:B------:R5:W-:Y:S01]  /*3430*/  LDGSTS.E [R202+0x5a00], [R130.64], !P4 ;  /* 0x05a0000082ca7fae */ /* 0x000be2000e121848 */
[----:B------:R-:W-:Y:S02]  /*3440*/  IABS R179, R156 ;  /* 0x0000009c00b37213 */ /* 0x000fe40000000000 */
[----:B------:R-:W-:Y:S01]  /*3450*/  IMAD.WIDE R134, R24, 0x4, R32 ;  /* 0x0000000418867825 */ /* 0x000fe200078e0220 */
[----:B------:R5:W-:Y:S01]  /*3460*/  LDGSTS.E [R202+0x5c00], [R132.64], !P4 ;  /* 0x05c0000084ca7fae */ /* 0x000be2000e121848 */
[----:B------:R-:W-:-:S02]  /*3470*/  IADD3 R24, R138, -0x40, RZ ;  /* 0xffffffc08a187810 */ /* 0x000fc40007ffe0ff */
[--C-:B------:R-:W-:Y:S01]  /*3480*/  @!P1 IMAD.IADD R176, R176, 0x1, -R162.reuse ;  /* 0x00000001b0b09824 */ /* 0x100fe200078e0aa2 */
[----:B------:R5:W-:Y:S01]  /*3490*/  LDGSTS.E [R202+0x5e00], [R134.64], !P4 ;  /* 0x05e0000086ca7fae */ /* 0x000be2000e121848 */
[----:B------:R-:W-:Y:S01]  /*34a0*/  IMAD.HI.U32 R151, R144, R178, RZ ;  /* 0x000000b290977227 */ /* 0x000fe200078e00ff */
[C---:B------:R-:W-:Y:S02]  /*34b0*/  ISETP.GT.U32.AND P1, PT, R162.reuse, R175, PT ;  /* 0x000000afa200720c */ /* 0x040fe40003f24070 */
[----:B------:R-:W-:Y:S01]  /*34c0*/  ISETP.GT.U32.AND P4, PT, R162, R176, PT ;  /* 0x000000b0a200720c */ /* 0x000fe20003f84070 */
[----:B------:R-:W-:Y:S01]  /*34d0*/  @!P0 IMAD.IADD R177, R177, 0x1, -R162 ;  /* 0x00000001b1b18824 */ /* 0x000fe200078e0aa2 */
[----:B------:R-:W-:Y:S01]  /*34e0*/  STL.64 [R1+0x58], R196 ;  /* 0x000058c401007387 */ /* 0x000fe20000100a00 */
[----:B------:R-:W-:Y:S02]  /*34f0*/  IMAD.MOV R151, RZ, RZ, -R151 ;  /* 0x000000ffff977224 */ /* 0x000fe400078e0a97 */
[----:B------:R-:W-:Y:S01]  /*3500*/  IMAD.HI.U32 R138, R144, R179, RZ ;  /* 0x000000b3908a7227 */ /* 0x000fe200078e00ff */
[C---:B------:R-:W-:Y:S01]  /*3510*/  ISETP.GT.U32.AND P0, PT, R162.reuse, R177, PT ;  /* 0x000000b1a200720c */ /* 0x040fe20003f04070 */
[----:B------:R-:W-:Y:S02]  /*3520*/  STL.64 [R1+0x50], R182 ;  /* 0x000050b601007387 */ /* 0x000fe40000100a00 */
[----:B------:R-:W-:-:S02]  /*3530*/  IMAD R178, R162, R151, R178 ;  /* 0x00000097a2b27224 */ /* 0x000fc400078e02b2 */
[----:B------:R-:W-:Y:S01]  /*3540*/  IMAD.MOV R138, RZ, RZ, -R138 ;  /* 0x000000ffff8a7224 */ /* 0x000fe200078e0a8a */
[----:B------:R3:W-:Y:S01]  /*3550*/  STL.64 [R1+0x48], R180 ;  /* 0x000048b401007387 */ /* 0x0007e20000100a00 */
[--C-:B------:R-:W-:Y:S01]  /*3560*/  @!P4 IMAD.IADD R176, R176, 0x1, -R162.reuse ;  /* 0x00000001b0b0c824 */ /* 0x100fe200078e0aa2 */
[----:B------:R-:W-:Y:S01]  /*3570*/  ISETP.GT.U32.AND P4, PT, R162, R178, PT ;  /* 0x000000b2a200720c */ /* 0x000fe20003f84070 */
[--C-:B------:R-:W-:Y:S01]  /*3580*/  @!P1 IMAD.IADD R175, R175, 0x1, -R162.reuse ;  /* 0x00000001afaf9824 */ /* 0x100fe200078e0aa2 */
[----:B------:R-:W-:Y:S01]  /*3590*/  ISETP.GE.AND P1, PT, R152, RZ, PT ;  /* 0x000000ff9800720c */ /* 0x000fe20003f26270 */
[C---:B------:R-:W-:Y:S01]  /*35a0*/  IMAD R179, R162.reuse, R138, R179 ;  /* 0x0000008aa2b37224 */ /* 0x040fe200078e02b3 */
[----:B------:R4:W-:Y:S01]  /*35b0*/  STL.64 [R1+0x40], R36 ;  /* 0x0000402401007387 */ /* 0x0009e20000100a00 */
[----:B------:R-:W-:Y:S02]  /*35c0*/  @!P0 IMAD.IADD R177, R177, 0x1, -R162 ;  /* 0x00000001b1b18824 */ /* 0x000fe400078e0aa2 */
[----:B------:R-:W-:Y:S01]  /*35d0*/  IMAD.IADD R138, R137, 0x1, R136 ;  /* 0x00000001898a7824 */ /* 0x000fe200078e0288 */
[----:B------:R-:W-:Y:S01]  /*35e0*/  ISETP.GT.U32.AND P0, PT, R162, R179, PT ;  /* 0x000000b3a200720c */ /* 0x000fe20003f04070 */
[----:B------:R-:W-:Y:S01]  /*35f0*/  @!P6 IMAD.MOV R175, RZ, RZ, -R175 ;  /* 0x000000ffffafe224 */ /* 0x000fe200078e0aaf */
[----:B---3--:R-:W-:-:S02]  /*3600*/  IABS R180, R159 ;  /* 0x0000009f00b47213 */ /* 0x008fc40000000000 */
[----:B------:R-:W-:Y:S01]  /*3610*/  ISETP.GE.U32.AND P6, PT, R24, 0x7fffffa1, PT ;  /* 0x7fffffa11800780c */ /* 0x000fe20003fc6070 */
[----:B------:R-:W-:Y:S01]  /*3620*/  @!P4 IMAD.IADD R178, R178, 0x1, -R162 ;  /* 0x00000001b2b2c824 */ /* 0x000fe200078e0aa2 */
[----:B------:R-:W-:Y:S01]  /*3630*/  LOP3.LUT R137, R147, 0x3, RZ, 0xc0, !PT ;  /* 0x0000000393897812 */ /* 0x000fe200078ec0ff */
[----:B------:R-:W-:Y:S01]  /*3640*/  @!P1 IMAD.MOV R176, RZ, RZ, -R176 ;  /* 0x000000ffffb09224 */ /* 0x000fe200078e0ab0 */
[----:B------:R-:W-:Y:S01]  /*3650*/  ISETP.GE.AND P1, PT, R157, RZ, PT ;  /* 0x000000ff9d00720c */ /* 0x000fe20003f26270 */
[----:B------:R-:W-:Y:S01]  /*3660*/  IMAD.HI.U32 R152, R144, R180, RZ ;  /* 0x000000b490987227 */ /* 0x000fe200078e00ff */
[----:B------:R-:W-:Y:S02]  /*3670*/  LOP3.LUT R157, R145, 0x48, RZ, 0xfc, !PT ;  /* 0x00000048919d7812 */ /* 0x000fe400078efcff */
[----:B------:R-:W-:Y:S01]  /*3680*/  ISETP.GT.U32.AND P4, PT, R162, R178, PT ;  /* 0x000000b2a200720c */ /* 0x000fe20003f84070 */
[----:B------:R-:W-:Y:S01]  /*3690*/  @!P0 IMAD.IADD R179, R179, 0x1, -R162 ;  /* 0x00000001b3b38824 */ /* 0x000fe200078e0aa2 */
[----:B------:R-:W-:Y:S01]  /*36a0*/  IABS R181, R157 ;  /* 0x0000009d00b57213 */ /* 0x000fe20000000000 */
[----:B------:R-:W-:Y:S01]  /*36b0*/  IMAD.MOV R152, RZ, RZ, -R152 ;  /* 0x000000ffff987224 */ /* 0x000fe200078e0a98 */
[----:B------:R-:W-:Y:S01]  /*36c0*/  SEL R151, RZ, 0x1, P6 ;  /* 0x00000001ff977807 */ /* 0x000fe20003000000 */
[----:B------:R-:W-:Y:S01]  /*36d0*/  IMAD R24, R204, 0xf, RZ ;  /* 0x0000000fcc187824 */ /* 0x000fe200078e02ff */
[----:B------:R-:W-:Y:S01]  /*36e0*/  ISETP.GT.U32.AND P0, PT, R162, R179, PT ;  /* 0x000000b3a200720c */ /* 0x000fe20003f04070 */
[----:B------:R-:W-:Y:S01]  /*36f0*/  IMAD.HI.U32 R136, R144, R181, RZ ;  /* 0x000000b590887227 */ /* 0x000fe200078e00ff */
[----:B------:R-:W-:-:S03]  /*3700*/  LOP3.LUT R147, R145, 0x58, RZ, 0xfc, !PT ;  /* 0x0000005891937812 */ /* 0x000fc600078efcff */
[----:B------:R-:W-:Y:S02]  /*3710*/  IMAD R180, R162, R152, R180 ;  /* 0x00000098a2b47224 */ /* 0x000fe400078e02b4 */
[----:B------:R-:W-:Y:S02]  /*3720*/  IMAD.MOV R136, RZ, RZ, -R136 ;  /* 0x000000ffff887224 */ /* 0x000fe400078e0a88 */
[--C-:B------:R-:W-:Y:S01]  /*3730*/  @!P4 IMAD.IADD R178, R178, 0x1, -R162.reuse ;  /* 0x00000001b2b2c824 */ /* 0x100fe200078e0aa2 */
[C---:B------:R-:W-:Y:S01]  /*3740*/  ISETP.GT.U32.AND P4, PT, R162.reuse, R180, PT ;  /* 0x000000b4a200720c */ /* 0x040fe20003f84070 */
[----:B------:R-:W-:Y:S01]  /*3750*/  IMAD R181, R162, R136, R181 ;  /* 0x00000088a2b57224 */ /* 0x000fe200078e02b5 */
[----:B------:R-:W-:Y:S01]  /*3760*/  LOP3.LUT R136, R146, 0x3, RZ, 0xc0, !PT ;  /* 0x0000000392887812 */ /* 0x000fe200078ec0ff */
[----:B------:R-:W-:Y:S01]  /*3770*/  @!P1 IMAD.MOV R177, RZ, RZ, -R177 ;  /* 0x000000ffffb19224 */ /* 0x000fe200078e0ab1 */
[----:B------:R-:W-:Y:S01]  /*3780*/  ISETP.GE.AND P1, PT, R155, RZ, PT ;  /* 0x000000ff9b00720c */ /* 0x000fe20003f26270 */
[----:B------:R-:W-:Y:S01]  /*3790*/  @!P0 IMAD.IADD R179, R179, 0x1, -R162 ;  /* 0x00000001b3b38824 */ /* 0x000fe200078e0aa2 */
[----:B------:R-:W-:Y:S01]  /*37a0*/  ISETP.GT.U32.AND P0, PT, R162, R181, PT ;  /* 0x000000b5a200720c */ /* 0x000fe20003f04070 */
[----:B------:R-:W-:Y:S01]  /*37b0*/  IMAD.IADD R151, R151, 0x1, R139 ;  /* 0x0000000197977824 */ /* 0x000fe200078e028b */
[----:B------:R-:W-:Y:S01]  /*37c0*/  LOP3.LUT R155, R145, 0x4c, RZ, 0xfc, !PT ;  /* 0x0000004c919b7812 */ /* 0x000fe200078efcff */
[----:B------:R-:W-:Y:S01]  /*37d0*/  IMAD.IADD R152, R141, 0x1, R140 ;  /* 0x000000018d987824 */ /* 0x000fe200078e028c */
[----:B------:R-:W-:-:S02]  /*37e0*/  LOP3.LUT R146, R145, 0x50, RZ, 0xfc, !PT ;  /* 0x0000005091927812 */ /* 0x000fc400078efcff */
[----:B--2---:R-:W-:Y:S01]  /*37f0*/  IABS R182, R155 ;  /* 0x0000009b00b67213 */ /* 0x004fe20000000000 */
[----:B------:R-:W-:Y:S01]  /*3800*/  @!P4 IMAD.IADD R180, R180, 0x1, -R162 ;  /* 0x00000001b4b4c824 */ /* 0x000fe200078e0aa2 */
[----:B------:R-:W-:Y:S02]  /*3810*/  IABS R183, R146 ;  /* 0x0000009200b77213 */ /* 0x000fe40000000000 */
[----:B------:R-:W-:Y:S01]  /*3820*/  IADD3 R140, R137, R154, R158 ;  /* 0x0000009a898c7210 */ /* 0x000fe20007ffe09e */
[----:B------:R-:W-:Y:S01]  /*3830*/  @!P1 IMAD.MOV R178, RZ, RZ, -R178 ;  /* 0x000000ffffb29224 */ /* 0x000fe200078e0ab2 */
[----:B------:R-:W-:Y:S01]  /*3840*/  ISETP.GT.U32.AND P4, PT, R162, R180, PT ;  /* 0x000000b4a200720c */ /* 0x000fe20003f84070 */
[----:B------:R-:W-:Y:S01]  /*3850*/  IMAD.HI.U32 R139, R144, R182, RZ ;  /* 0x000000b6908b7227 */ /* 0x000fe200078e00ff */
[----:B------:R-:W-:Y:S02]  /*3860*/  ISETP.GE.AND P1, PT, R156, RZ, PT ;  /* 0x000000ff9c00720c */ /* 0x000fe40003f26270 */
[----:B------:R-:W-:Y:S01]  /*3870*/  IADD3 R148, R136, R148, R149 ;  /* 0x0000009488947210 */ /* 0x000fe20007ffe095 */
[----:B------:R-:W-:Y:S01]  /*3880*/  @!P0 IMAD.IADD R181, R181, 0x1, -R162 ;  /* 0x00000001b5b58824 */ /* 0x000fe200078e0aa2 */
[----:B------:R-:W-:Y:S01]  /*3890*/  LOP3.LUT R154, R145, 0x54, RZ, 0xfc, !PT ;  /* 0x00000054919a7812 */ /* 0x000fe200078efcff */
[----:B------:R-:W-:Y:S01]  /*38a0*/  IMAD.MOV R139, RZ, RZ, -R139 ;  /* 0x000000ffff8b7224 */ /* 0x000fe200078e0a8b */
[----:B------:R-:W-:Y:S01]  /*38b0*/  LOP3.LUT R136, R150, 0x3, RZ, 0xc0, !PT ;  /* 0x0000000396887812 */ /* 0x000fe200078ec0ff */
[----:B------:R-:W-:Y:S01]  /*38c0*/  IMAD.HI.U32 R137, R144, R183, RZ ;  /* 0x000000b790897227 */ /* 0x000fe200078e00ff */
[----:B------:R-:W-:-:S02]  /*38d0*/  ISETP.GT.U32.AND P0, PT, R162, R181, PT ;  /* 0x000000b5a200720c */ /* 0x000fc40003f04070 */
[----:B------:R-:W-:Y:S01]  /*38e0*/  IABS R184, R154 ;  /* 0x0000009a00b87213 */ /* 0x000fe20000000000 */
[----:B------:R-:W-:Y:S01]  /*38f0*/  IMAD R182, R162, R139, R182 ;  /* 0x0000008ba2b67224 */ /* 0x000fe200078e02b6 */
[----:B------:R-:W-:Y:S01]  /*3900*/  IADD3 R141, R136, R160, R161 ;  /* 0x000000a0888d7210 */ /* 0x000fe20007ffe0a1 */
[----:B------:R-:W-:Y:S01]  /*3910*/  IMAD.MOV R137, RZ, RZ, -R137 ;  /* 0x000000ffff897224 */ /* 0x000fe200078e0a89 */
[----:B------:R-:W-:Y:S01]  /*3920*/  LOP3.LUT R136, R153, 0x3, RZ, 0xc0, !PT ;  /* 0x0000000399887812 */ /* 0x000fe200078ec0ff */
[----:B------:R-:W-:Y:S01]  /*3930*/  @!P4 IMAD.IADD R180, R180, 0x1, -R162 ;  /* 0x00000001b4b4c824 */ /* 0x000fe200078e0aa2 */
[C---:B------:R-:W-:Y:S01]  /*3940*/  ISETP.GT.U32.AND P4, PT, R162.reuse, R182, PT ;  /* 0x000000b6a200720c */ /* 0x040fe20003f84070 */
[----:B------:R-:W-:Y:S01]  /*3950*/  @!P1 IMAD.MOV R179, RZ, RZ, -R179 ;  /* 0x000000ffffb39224 */ /* 0x000fe200078e0ab3 */
[----:B------:R-:W-:Y:S01]  /*3960*/  ISETP.GE.AND P1, PT, R159, RZ, PT ;  /* 0x000000ff9f00720c */ /* 0x000fe20003f26270 */
[----:B------:R-:W-:Y:S01]  /*3970*/  IMAD R183, R162, R137, R183 ;  /* 0x00000089a2b77224 */ /* 0x000fe200078e02b7 */
[----:B------:R-:W-:Y:S01]  /*3980*/  IADD3 R142, R136, R185, R186 ;  /* 0x000000b9888e7210 */ /* 0x000fe20007ffe0ba */
[----:B------:R-:W-:Y:S01]  /*3990*/  @!P0 IMAD.IADD R181, R181, 0x1, -R162 ;  /* 0x00000001b5b58824 */ /* 0x000fe200078e0aa2 */
[----:B------:R-:W-:Y:S01]  /*39a0*/  LOP3.LUT R137, R138, 0x3, RZ, 0xc0, !PT ;  /* 0x000000038a897812 */ /* 0x000fe200078ec0ff */
[----:B------:R-:W-:Y:S01]  /*39b0*/  IMAD.HI.U32 R139, R144, R184, RZ ;  /* 0x000000b8908b7227 */ /* 0x000fe200078e00ff */
[----:B------:R-:W-:-:S02]  /*39c0*/  ISETP.GT.U32.AND P0, PT, R162, R183, PT ;  /* 0x000000b7a200720c */ /* 0x000fc40003f04070 */
[----:B------:R-:W-:Y:S01]  /*39d0*/  IABS R185, R147 ;  /* 0x0000009300b97213 */ /* 0x000fe20000000000 */
[----:B------:R-:W-:Y:S01]  /*39e0*/  IMAD.MOV R138, RZ, RZ, -R139 ;  /* 0x000000ffff8a7224 */ /* 0x000fe200078e0a8b */
[----:B------:R-:W-:Y:S01]  /*39f0*/  IADD3 R139, R137, R187, R188 ;  /* 0x000000bb898b7210 */ /* 0x000fe20007ffe0bc */
[----:B------:R-:W-:Y:S01]  /*3a00*/  @!P4 IMAD.IADD R182, R182, 0x1, -R162 ;  /* 0x00000001b6b6c824 */ /* 0x000fe200078e0aa2 */
[----:B------:R-:W-:Y:S01]  /*3a10*/  LOP3.LUT R136, R151, 0x3, RZ, 0xc0, !PT ;  /* 0x0000000397887812 */ /* 0x000fe200078ec0ff */
[----:B------:R-:W-:Y:S01]  /*3a20*/  @!P1 IMAD.MOV R180, RZ, RZ, -R180 ;  /* 0x000000ffffb49224 */ /* 0x000fe200078e0ab4 */
[----:B------:R-:W-:Y:S01]  /*3a30*/  ISETP.GE.AND P1, PT, R157, RZ, PT ;  /* 0x000000ff9d00720c */ /* 0x000fe20003f26270 */
[----:B------:R-:W-:Y:S01]  /*3a40*/  IMAD.HI.U32 R137, R144, R185, RZ ;  /* 0x000000b990897227 */ /* 0x000fe200078e00ff */
[C---:B------:R-:W-:Y:S02]  /*3a50*/  ISETP.GT.U32.AND P4, PT, R162.reuse, R182, PT ;  /* 0x000000b6a200720c */ /* 0x040fe40003f84070 */
[----:B------:R-:W-:Y:S01]  /*3a60*/  LOP3.LUT R149, R145, 0x60, RZ, 0xfc, !PT ;  /* 0x0000006091957812 */ /* 0x000fe200078efcff */
[----:B------:R-:W-:Y:S01]  /*3a70*/  @!P0 IMAD.IADD R183, R183, 0x1, -R162 ;  /* 0x00000001b7b78824 */ /* 0x000fe200078e0aa2 */
[----:B------:R-:W-:Y:S01]  /*3a80*/  LOP3.LUT R153, R145, 0x64, RZ, 0xfc, !PT ;  /* 0x0000006491997812 */ /* 0x000fe200078efcff */
[----:B------:R-:W-:Y:S01]  /*3a90*/  IMAD R184, R162, R138, R184 ;  /* 0x0000008aa2b87224 */ /* 0x000fe200078e02b8 */
[----:B------:R-:W-:Y:S01]  /*3aa0*/  IADD3 R138, R136, R189, R190 ;  /* 0x000000bd888a7210 */ /* 0x000fe20007ffe0be */
[----:B------:R-:W-:Y:S01]  /*3ab0*/  IMAD.MOV R137, RZ, RZ, -R137 ;  /* 0x000000ffff897224 */ /* 0x000fe200078e0a89 */
[----:B------:R-:W-:-:S02]  /*3ac0*/  ISETP.GT.U32.AND P0, PT, R162, R183, PT ;  /* 0x000000b7a200720c */ /* 0x000fc40003f04070 */
[----:B------:R-:W-:Y:S01]  /*3ad0*/  LOP3.LUT R136, R152, 0x3, RZ, 0xc0, !PT ;  /* 0x0000000398887812 */ /* 0x000fe200078ec0ff */
[----:B------:R-:W-:Y:S01]  /*3ae0*/  @!P1 IMAD.MOV R181, RZ, RZ, -R181 ;  /* 0x000000ffffb59224 */ /* 0x000fe200078e0ab5 */
[----:B------:R-:W-:Y:S01]  /*3af0*/  ISETP.GE.AND P1, PT, R155, RZ, PT ;  /* 0x000000ff9b00720c */ /* 0x000fe20003f26270 */
[--C-:B------:R-:W-:Y:S01]  /*3b00*/  @!P4 IMAD.IADD R182, R182, 0x1, -R162.reuse ;  /* 0x00000001b6b6c824 */ /* 0x100fe200078e0aa2 */
[C---:B------:R-:W-:Y:S01]  /*3b10*/  ISETP.GT.U32.AND P4, PT, R162.reuse, R184, PT ;  /* 0x000000b8a200720c */ /* 0x040fe20003f84070 */
[C---:B------:R-:W-:Y:S01]  /*3b20*/  IMAD R185, R162.reuse, R137, R185 ;  /* 0x00000089a2b97224 */ /* 0x040fe200078e02b9 */
[----:B------:R-:W-:Y:S02]  /*3b30*/  LOP3.LUT R155, R145, 0x5c, RZ, 0xfc, !PT ;  /* 0x0000005c919b7812 */ /* 0x000fe400078efcff */
[----:B------:R-:W-:Y:S02]  /*3b40*/  LOP3.LUT R137, R143, 0x3, RZ, 0xc0, !PT ;  /* 0x000000038f897812 */ /* 0x000fe400078ec0ff */
[----:B------:R-:W-:Y:S01]  /*3b50*/  IABS R186, R155 ;  /* 0x0000009b00ba7213 */ /* 0x000fe20000000000 */
[----:B------:R-:W-:Y:S01]  /*3b60*/  @!P0 IMAD.IADD R183, R183, 0x1, -R162 ;  /* 0x00000001b7b78824 */ /* 0x000fe200078e0aa2 */
[----:B------:R-:W-:-:S02]  /*3b70*/  ISETP.GT.U32.AND P0, PT, R162, R185, PT ;  /* 0x000000b9a200720c */ /* 0x000fc40003f04070 */
[----:B------:R-:W-:Y:S01]  /*3b80*/  IABS R187, R149 ;  /* 0x0000009500bb7213 */ /* 0x000fe20000000000 */
[----:B------:R-:W-:Y:S01]  /*3b90*/  @!P1 IMAD.MOV R182, RZ, RZ, -R182 ;  /* 0x000000ffffb69224 */ /* 0x000fe200078e0ab6 */
[----:B------:R-:W-:Y:S01]  /*3ba0*/  ISETP.GE.AND P1, PT, R146, RZ, PT ;  /* 0x000000ff9200720c */ /* 0x000fe20003f26270 */
[----:B------:R-:W-:Y:S01]  /*3bb0*/  IMAD.HI.U32 R146, R144, R186, RZ ;  /* 0x000000ba90927227 */ /* 0x000fe200078e00ff */
[----:B------:R-:W-:Y:S02]  /*3bc0*/  IADD3 R152, R137, R193, R194 ;  /* 0x000000c189987210 */ /* 0x000fe40007ffe0c2 */
[----:B------:R-:W-:Y:S01]  /*3bd0*/  IABS R188, R153 ;  /* 0x0000009900bc7213 */ /* 0x000fe20000000000 */
[----:B------:R-:W-:Y:S01]  /*3be0*/  @!P4 IMAD.IADD R184, R184, 0x1, -R162 ;  /* 0x00000001b8b8c824 */ /* 0x000fe200078e0aa2 */
[----:B------:R-:W-:Y:S01]  /*3bf0*/  LOP3.LUT R157, R145, 0x70, RZ, 0xfc, !PT ;  /* 0x00000070919d7812 */ /* 0x000fe200078efcff */
[----:B------:R-:W-:Y:S01]  /*3c00*/  IMAD.MOV R143, RZ, RZ, -R146 ;  /* 0x000000ffff8f7224 */ /* 0x000fe200078e0a92 */
[----:B------:R-:W-:Y:S01]  /*3c10*/  IADD3 R146, R136, R191, R192 ;  /* 0x000000bf88927210 */ /* 0x000fe20007ffe0c0 */
[----:B------:R-:W-:Y:S01]  /*3c20*/  @!P0 IMAD.IADD R185, R185, 0x1, -R162 ;  /* 0x00000001b9b98824 */ /* 0x000fe200078e0aa2 */
[----:B------:R-:W-:Y:S01]  /*3c30*/  ISETP.GT.U32.AND P4, PT, R162, R184, PT ;  /* 0x000000b8a200720c */ /* 0x000fe20003f84070 */
[----:B------:R-:W-:Y:S01]  /*3c40*/  IMAD.HI.U32 R137, R144, R187, RZ ;  /* 0x000000bb90897227 */ /* 0x000fe200078e00ff */
[----:B------:R-:W-:-:S02]  /*3c50*/  LOP3.LUT R136, R148, 0xf, RZ, 0xc0, !PT ;  /* 0x0000000f94887812 */ /* 0x000fc400078ec0ff */
[----:B------:R-:W-:Y:S01]  /*3c60*/  ISETP.GT.U32.AND P0, PT, R162, R185, PT ;  /* 0x000000b9a200720c */ /* 0x000fe20003f04070 */
[----:B------:R-:W-:Y:S01]  /*3c70*/  @!P1 IMAD.MOV R183, RZ, RZ, -R183 ;  /* 0x000000ffffb79224 */ /* 0x000fe200078e0ab7 */
[----:B------:R-:W-:Y:S01]  /*3c80*/  ISETP.GE.AND P1, PT, R154, RZ, PT ;  /* 0x000000ff9a00720c */ /* 0x000fe20003f26270 */
[----:B------:R-:W-:Y:S01]  /*3c90*/  IMAD R150, R140, 0x10, R136 ;  /* 0x000000108c967824 */ /* 0x000fe200078e0288 */
[----:B------:R-:W-:Y:S01]  /*3ca0*/  LOP3.LUT R136, R138, 0xf, RZ, 0xc0, !PT ;  /* 0x0000000f8a887812 */ /* 0x000fe200078ec0ff */
[----:B------:R-:W-:Y:S01]  /*3cb0*/  IMAD R186, R162, R143, R186 ;  /* 0x0000008fa2ba7224 */ /* 0x000fe200078e02ba */
[C---:B------:R-:W-:Y:S01]  /*3cc0*/  LOP3.LUT R154, R145.reuse, 0x68, RZ, 0xfc, !PT ;  /* 0x00000068919a7812 */ /* 0x040fe200078efcff */
[----:B------:R-:W-:Y:S01]  /*3cd0*/  IMAD.SHL.U32 R146, R146, 0x100, RZ ;  /* 0x0000010092927824 */ /* 0x000fe200078e00ff */
[----:B------:R-:W-:Y:S01]  /*3ce0*/  LOP3.LUT R156, R145, 0x74, RZ, 0xfc, !PT ;  /* 0x00000074919c7812 */ /* 0x000fe200078efcff */
[----:B------:R-:W-:Y:S01]  /*3cf0*/  IMAD R151, R139, 0x10, R136 ;  /* 0x000000108b977824 */ /* 0x000fe200078e0288 */
[----:B------:R-:W-:Y:S01]  /*3d00*/  IABS R189, R154 ;  /* 0x0000009a00bd7213 */ /* 0x000fe20000000000 */
[----:B------:R-:W-:Y:S01]  /*3d10*/  IMAD.MOV R136, RZ, RZ, -R137 ;  /* 0x000000ffff887224 */ /* 0x000fe200078e0a89 */
[----:B------:R-:W-:Y:S01]  /*3d20*/  IABS R191, R157 ;  /* 0x0000009d00bf7213 */ /* 0x000fe20000000000 */
[--C-:B------:R-:W-:Y:S01]  /*3d30*/  @!P4 IMAD.IADD R184, R184, 0x1, -R162.reuse ;  /* 0x00000001b8b8c824 */ /* 0x100fe200078e0aa2 */
[C---:B------:R-:W-:Y:S01]  /*3d40*/  ISETP.GT.U32.AND P4, PT, R162.reuse, R186, PT ;  /* 0x000000baa200720c */ /* 0x040fe20003f84070 */
[C---:B------:R-:W-:Y:S01]  /*3d50*/  IMAD R187, R162.reuse, R136, R187 ;  /* 0x00000088a2bb7224 */ /* 0x040fe200078e02bb */
[----:B------:R-:W-:Y:S01]  /*3d60*/  IABS R192, R156 ;  /* 0x0000009c00c07213 */ /* 0x000fe20000000000 */
[----:B------:R-:W-:Y:S01]  /*3d70*/  @!P0 IMAD.IADD R185, R185, 0x1, -R162 ;  /* 0x00000001b9b98824 */ /* 0x000fe200078e0aa2 */
[----:B------:R-:W-:Y:S01]  /*3d80*/  LOP3.LUT R158, R145, 0x78, RZ, 0xfc, !PT ;  /* 0x00000078919e7812 */ /* 0x000fe200078efcff */
[----:B------:R-:W-:Y:S01]  /*3d90*/  @!P1 IMAD.MOV R184, RZ, RZ, -R184 ;  /* 0x000000ffffb89224 */ /* 0x000fe200078e0ab8 */
[----:B------:R-:W-:Y:S01]  /*3da0*/  ISETP.GT.U32.AND P0, PT, R162, R187, PT ;  /* 0x000000bba200720c */ /* 0x000fe20003f04070 */
[----:B------:R-:W-:Y:S01]  /*3db0*/  IMAD.SHL.U32 R136, R141, 0x100, RZ ;  /* 0x000001008d887824 */ /* 0x000fe200078e00ff */
[----:B------:R-:W-:Y:S01]  /*3dc0*/  ISETP.GE.AND P1, PT, R147, RZ, PT ;  /* 0x000000ff9300720c */ /* 0x000fe20003f26270 */
[----:B------:R-:W-:Y:S01]  /*3dd0*/  IMAD.HI.U32 R137, R144, R188, RZ ;  /* 0x000000bc90897227 */ /* 0x000fe200078e00ff */
[----:B------:R-:W-:-:S02]  /*3de0*/  IABS R161, R158 ;  /* 0x0000009e00a17213 */ /* 0x000fc40000000000 */
[----:B------:R-:W-:Y:S01]  /*3df0*/  LOP3.LUT R136, R136, 0xf00, RZ, 0xe2, !PT ;  /* 0x00000f0088887812 */ /* 0x000fe200078ee2ff */
[----:B------:R-:W-:Y:S01]  /*3e00*/  @!P4 IMAD.IADD R186, R186, 0x1, -R162 ;  /* 0x00000001babac824 */ /* 0x000fe200078e0aa2 */
[----:B------:R-:W-:Y:S01]  /*3e10*/  SEL R193, RZ, 0x4, P5 ;  /* 0x00000004ffc17807 */ /* 0x000fe20002800000 */
[----:B------:R-:W-:-:S03]  /*3e20*/  IMAD.WIDE R138, R24, 0x4, R26 ;  /* 0x00000004188a7825 */ /* 0x000fc600078e021a */
[----:B------:R-:W-:Y:S01]  /*3e30*/  ISETP.GT.U32.AND P4, PT, R162, R186, PT ;  /* 0x000000baa200720c */ /* 0x000fe20003f84070 */
[----:B------:R-:W-:Y:S02]  /*3e40*/  IMAD R147, R142, 0x1000, R136 ;  /* 0x000010008e937824 */ /* 0x000fe400078e0288 */
[----:B------:R-:W-:Y:S02]  /*3e50*/  @!P0 IMAD.IADD R187, R187, 0x1, -R162 ;  /* 0x00000001bbbb8824 */ /* 0x000fe400078e0aa2 */
[----:B------:R-:W-:Y:S01]  /*3e60*/  @!P1 IMAD.MOV R185, RZ, RZ, -R185 ;  /* 0x000000ffffb99224 */ /* 0x000fe200078e0ab9 */
[----:B------:R-:W-:Y:S01]  /*3e70*/  ISETP.GE.AND P1, PT, R155, RZ, PT ;  /* 0x000000ff9b00720c */ /* 0x000fe20003f26270 */
[----:B------:R-:W-:Y:S01]  /*3e80*/  IMAD.MOV R136, RZ, RZ, -R137 ;  /* 0x000000ffff887224 */ /* 0x000fe200078e0a89 */
[----:B------:R-:W-:Y:S01]  /*3e90*/  ISETP.GT.U32.AND P0, PT, R162, R187, PT ;  /* 0x000000bba200720c */ /* 0x000fe20003f04070 */
[----:B------:R-:W-:Y:S01]  /*3ea0*/  IMAD.WIDE R140, R24, 0x4, R28 ;  /* 0x00000004188c7825 */ /* 0x000fe200078e021c */
[----:B------:R-:W-:-:S03]  /*3eb0*/  LOP3.LUT R155, R145, 0x6c, RZ, 0xfc, !PT ;  /* 0x0000006c919b7812 */ /* 0x000fc600078efcff */
[----:B------:R-:W-:Y:S01]  /*3ec0*/  IMAD R188, R162, R136, R188 ;  /* 0x00000088a2bc7224 */ /* 0x000fe200078e02bc */
[----:B------:R-:W-:Y:S01]  /*3ed0*/  IABS R190, R155 ;  /* 0x0000009b00be7213 */ /* 0x000fe20000000000 */
[----:B------:R-:W-:-:S04]  /*3ee0*/  IMAD.HI.U32 R136, R144, R189, RZ ;  /* 0x000000bd90887227 */ /* 0x000fc800078e00ff */
[----:B------:R-:W-:Y:S02]  /*3ef0*/  IMAD.MOV R136, RZ, RZ, -R136 ;  /* 0x000000ffff887224 */ /* 0x000fe400078e0a88 */
[----:B------:R-:W-:Y:S01]  /*3f00*/  @!P4 IMAD.IADD R186, R186, 0x1, -R162 ;  /* 0x00000001babac824 */ /* 0x000fe200078e0aa2 */
[----:B------:R-:W-:Y:S01]  /*3f10*/  ISETP.GE.AND P4, PT, R149, RZ, PT ;  /* 0x000000ff9500720c */ /* 0x000fe20003f86270 */
[C---:B------:R-:W-:Y:S02]  /*3f20*/  IMAD R189, R162.reuse, R136, R189 ;  /* 0x00000088a2bd7224 */ /* 0x040fe400078e02bd */
[----:B------:R-:W-:Y:S01]  /*3f30*/  @!P1 IMAD.MOV R186, RZ, RZ, -R186 ;  /* 0x000000ffffba9224 */ /* 0x000fe200078e0aba */
[C---:B------:R-:W-:Y:S01]  /*3f40*/  ISETP.GT.U32.AND P1, PT, R162.reuse, R188, PT ;  /* 0x000000bca200720c */ /* 0x040fe20003f24070 */
[----:B------:R-:W-:Y:S01]  /*3f50*/  @!P0 IMAD.IADD R187, R187, 0x1, -R162 ;  /* 0x00000001bbbb8824 */ /* 0x000fe200078e0aa2 */
[----:B------:R-:W-:Y:S01]  /*3f60*/  ISETP.GT.U32.AND P0, PT, R162, R189, PT ;  /* 0x000000bda200720c */ /* 0x000fe20003f04070 */
[----:B------:R-:W-:-:S04]  /*3f70*/  IMAD.HI.U32 R148, R144, R190, RZ ;  /* 0x000000be90947227 */ /* 0x000fc800078e00ff */
[----:B------:R-:W-:Y:S02]  /*3f80*/  IMAD.MOV R148, RZ, RZ, -R148 ;  /* 0x000000ffff947224 */ /* 0x000fe400078e0a94 */
[----:B------:R-:W-:-:S04]  /*3f90*/  IMAD.WIDE R136, R24, 0x4, R30 ;  /* 0x0000000418887825 */ /* 0x000fc800078e021e */
[----:B------:R-:W-:Y:S01]  /*3fa0*/  IMAD R190, R162, R148, R190 ;  /* 0x00000094a2be7224 */ /* 0x000fe200078e02be */
[----:B------:R5:W-:Y:S01]  /*3fb0*/  LDGSTS.E [R202+0x7800], [R136.64], !P2 ;  /* 0x0780000088ca7fae */ /* 0x000be2000d121848 */
[--C-:B------:R-:W-:Y:S02]  /*3fc0*/  @!P1 IMAD.IADD R188, R188, 0x1, -R162.reuse ;  /* 0x00000001bcbc9824 */ /* 0x100fe400078e0aa2 */
[----:B------:R-:W-:Y:S01]  /*3fd0*/  @!P4 IMAD.MOV R187, RZ, RZ, -R187 ;  /* 0x000000ffffbbc224 */ /* 0x000fe200078e0abb */
[C---:B------:R-:W-:Y:S01]  /*3fe0*/  ISETP.GT.U32.AND P4, PT, R162.reuse, R190, PT ;  /* 0x000000bea200720c */ /* 0x040fe20003f84070 */
[----:B------:R-:W-:Y:S01]  /*3ff0*/  @!P0 IMAD.IADD R189, R189, 0x1, -R162 ;  /* 0x00000001bdbd8824 */ /* 0x000fe200078e0aa2 */
[----:B------:R-:W-:Y:S01]  /*4000*/  ISETP.GT.U32.AND P1, PT, R162, R188, PT ;  /* 0x000000bca200720c */ /* 0x000fe20003f24070 */
[----:B------:R-:W-:Y:S01]  /*4010*/  IMAD.WIDE R142, R24, 0x4, R32 ;  /* 0x00000004188e7825 */ /* 0x000fe200078e0220 */
[----:B------:R5:W-:Y:S02]  /*4020*/  LDGSTS.E [R202+0x7a00], [R138.64], !P2 ;  /* 0x07a000008aca7fae */ /* 0x000be4000d121848 */
[----:B------:R-:W-:Y:S01]  /*4030*/  ISETP.GT.U32.AND P0, PT, R162, R189, PT ;  /* 0x000000bda200720c */ /* 0x000fe20003f04070 */
[C---:B------:R-:W-:Y:S01]  /*4040*/  IMAD.HI.U32 R148, R144.reuse, R191, RZ ;  /* 0x000000bf90947227 */ /* 0x040fe200078e00ff */
[----:B------:R5:W-:Y:S03]  /*4050*/  LDGSTS.E [R202+0x7c00], [R140.64], !P2 ;  /* 0x07c000008cca7fae */ /* 0x000be6000d121848 */
[----:B------:R-:W-:Y:S01]  /*4060*/  IMAD.HI.U32 R149, R144, R192, RZ ;  /* 0x000000c090957227 */ /* 0x000fe200078e00ff */
[----:B------:R5:W-:Y:S01]  /*4070*/  LDGSTS.E [R202+0x7e00], [R142.64], !P2 ;  /* 0x07e000008eca7fae */ /* 0x000be2000d121848 */
[----:B------:R-:W-:-:S02]  /*4080*/  ISETP.GE.AND P2, PT, R153, RZ, PT ;  /* 0x000000ff9900720c */ /* 0x000fc40003f46270 */
[----:B------:R-:W-:Y:S01]  /*4090*/  IMAD.MOV R148, RZ, RZ, -R148 ;  /* 0x000000ffff947224 */ /* 0x000fe200078e0a94 */
[----:B------:R-:W-:Y:S01]  /*40a0*/  LOP3.LUT R153, R145, 0x7c, RZ, 0xfc, !PT ;  /* 0x0000007c91997812 */ /* 0x000fe200078efcff */
[----:B------:R-:W-:Y:S01]  /*40b0*/  IMAD.MOV R149, RZ, RZ, -R149 ;  /* 0x000000ffff957224 */ /* 0x000fe200078e0a95 */
[----:B------:R-:W-:Y:S01]  /*40c0*/  LOP3.LUT R145, R146, 0xf00, RZ, 0xe2, !PT ;  /* 0x00000f0092917812 */ /* 0x000fe200078ee2ff */
[--C-:B------:R-:W-:Y:S01]  /*40d0*/  @!P4 IMAD.IADD R190, R190, 0x1, -R162.reuse ;  /* 0x00000001bebec824 */ /* 0x100fe200078e0aa2 */
[----:B------:R-:W-:Y:S01]  /*40e0*/  IABS R160, R153 ;  /* 0x0000009900a07213 */ /* 0x000fe20000000000 */
[----:B------:R-:W-:Y:S02]  /*40f0*/  IMAD R191, R162, R148, R191 ;  /* 0x00000094a2bf7224 */ /* 0x000fe400078e02bf */
[----:B------:R-:W-:Y:S01]  /*4100*/  @!P1 IMAD.IADD R188, R188, 0x1, -R162 ;  /* 0x00000001bcbc9824 */ /* 0x000fe200078e0aa2 */
[----:B------:R-:W-:Y:S01]  /*4110*/  ISETP.GE.AND P1, PT, R154, RZ, PT ;  /* 0x000000ff9a00720c */ /* 0x000fe20003f26270 */
[C---:B------:R-:W-:Y:S01]  /*4120*/  IMAD R192, R162.reuse, R149, R192 ;  /* 0x00000095a2c07224 */ /* 0x040fe200078e02c0 */
[C---:B------:R-:W-:Y:S01]  /*4130*/  ISETP.GT.U32.AND P4, PT, R162.reuse, R190, PT ;  /* 0x000000bea200720c */ /* 0x040fe20003f84070 */
[----:B------:R-:W-:Y:S01]  /*4140*/  @!P0 IMAD.IADD R189, R189, 0x1, -R162 ;  /* 0x00000001bdbd8824 */ /* 0x000fe200078e0aa2 */
[----:B------:R-:W-:Y:S01]  /*4150*/  ISETP.GT.U32.AND P0, PT, R162, R191, PT ;  /* 0x000000bfa200720c */ /* 0x000fe20003f04070 */
[----:B------:R-:W-:-:S04]  /*4160*/  IMAD.HI.U32 R148, R144, R161, RZ ;  /* 0x000000a190947227 */ /* 0x000fc800078e00ff */
[----:B------:R-:W-:Y:S01]  /*4170*/  @!P2 IMAD.MOV R188, RZ, RZ, -R188 ;  /* 0x000000ffffbca224 */ /* 0x000fe200078e0abc */
[C---:B------:R-:W-:Y:S01]  /*4180*/  ISETP.GT.U32.AND P2, PT, R162.reuse, R192, PT ;  /* 0x000000c0a200720c */ /* 0x040fe20003f44070 */
[----:B------:R-:W-:Y:S02]  /*4190*/  IMAD.MOV R148, RZ, RZ, -R148 ;  /* 0x000000ffff947224 */ /* 0x000fe400078e0a94 */
[----:B------:R-:W-:Y:S01]  /*41a0*/  @!P1 IMAD.MOV R189, RZ, RZ, -R189 ;  /* 0x000000ffffbd9224 */ /* 0x000fe200078e0abd */
[----:B------:R-:W-:Y:S01]  /*41b0*/  ISETP.GE.AND P1, PT, R155, RZ, PT ;  /* 0x000000ff9b00720c */ /* 0x000fe20003f26270 */
[----:B------:R-:W-:Y:S02]  /*41c0*/  IMAD R161, R162, R148, R161 ;  /* 0x00000094a2a17224 */ /* 0x000fe400078e02a1 */
[--C-:B------:R-:W-:Y:S02]  /*41d0*/  @!P4 IMAD.IADD R190, R190, 0x1, -R162.reuse ;  /* 0x00000001bebec824 */ /* 0x100fe400078e0aa2 */
[--C-:B------:R-:W-:Y:S01]  /*41e0*/  @!P0 IMAD.IADD R191, R191, 0x1, -R162.reuse ;  /* 0x00000001bfbf8824 */ /* 0x100fe200078e0aa2 */
[----:B------:R-:W-:Y:S01]  /*41f0*/  ISETP.GT.U32.AND P4, PT, R162, R161, PT ;  /* 0x000000a1a200720c */ /* 0x000fe20003f84070 */
[----:B------:R-:W-:Y:S01]  /*4200*/  IMAD R146, R152, 0x1000, R145 ;  /* 0x0000100098927824 */ /* 0x000fe200078e0291 */
[----:B------:R-:W-:Y:S01]  /*4210*/  LOP3.LUT R145, R150, 0xff, RZ, 0xc0, !PT ;  /* 0x000000ff96917812 */ /* 0x000fe200078ec0ff */
[----:B------:R-:W-:Y:S01]  /*4220*/  @!P2 IMAD.IADD R192, R192, 0x1, -R162 ;  /* 0x00000001c0c0a824 */ /* 0x000fe200078e0aa2 */
[----:B------:R-:W-:Y:S01]  /*4230*/  ISETP.GT.U32.AND P0, PT, R162, R191, PT ;  /* 0x000000bfa200720c */ /* 0x000fe20003f04070 */
[----:B------:R-:W-:-:S03]  /*4240*/  IMAD.HI.U32 R144, R144, R160, RZ ;  /* 0x000000a090907227 */ /* 0x000fc600078e00ff */
[C---:B------:R-:W-:Y:S01]  /*4250*/  ISETP.GT.U32.AND P2, PT, R162.reuse, R192, PT ;  /* 0x000000c0a200720c */ /* 0x040fe20003f44070 */
[----:B------:R-:W-:Y:S01]  /*4260*/  @!P1 IMAD.MOV R190, RZ, RZ, -R190 ;  /* 0x000000ffffbe9224 */ /* 0x000fe200078e0abe */
[----:B------:R-:W-:Y:S01]  /*4270*/  ISETP.GE.AND P1, PT, R157, RZ, PT ;  /* 0x000000ff9d00720c */ /* 0x000fe20003f26270 */
[----:B-1----:R-:W-:Y:S02]  /*4280*/  IMAD.IADD R196, R147, 0x1, R145 ;  /* 0x0000000193c47824 */ /* 0x002fe400078e0291 */
[----:B------:R-:W-:Y:S01]  /*4290*/  IMAD.MOV R145, RZ, RZ, -R144 ;  /* 0x000000ffff917224 */ /* 0x000fe200078e0a90 */
[----:B------:R-:W-:Y:S01]  /*42a0*/  LOP3.LUT R144, R151, 0xff, RZ, 0xc0, !PT ;  /* 0x000000ff97907812 */ /* 0x000fe200078ec0ff */
[----:B------:R-:W-:Y:S02]  /*42b0*/  @!P4 IMAD.IADD R161, R161, 0x1, -R162 ;  /* 0x00000001a1a1c824 */ /* 0x000fe400078e0aa2 */
[C---:B------:R-:W-:Y:S01]  /*42c0*/  IMAD R160, R162.reuse, R145, R160 ;  /* 0x00000091a2a07224 */ /* 0x040fe200078e02a0 */
[----:B------:R-:W-:Y:S01]  /*42d0*/  SHF.R.U32.HI R145, RZ, 0x8, R0 ;  /* 0x00000008ff917819 */ /* 0x000fe20000011600 */
[----:B------:R-:W-:Y:S01]  /*42e0*/  @!P0 IMAD.IADD R191, R191, 0x1, -R162 ;  /* 0x00000001bfbf8824 */ /* 0x000fe200078e0aa2 */
[----:B------:R-:W-:Y:S01]  /*42f0*/  ISETP.GT.U32.AND P4, PT, R162, R161, PT ;  /* 0x000000a1a200720c */ /* 0x000fe20003f84070 */
[----:B------:R-:W-:Y:S01]  /*4300*/  IMAD.IADD R195, R146, 0x1, R144 ;  /* 0x0000000192c37824 */ /* 0x000fe200078e0290 */
[----:B------:R-:W-:Y:S01]  /*4310*/  ISETP.GE.AND P0, PT, R156, RZ, PT ;  /* 0x000000ff9c00720c */ /* 0x000fe20003f06270 */
[----:B------:R-:W-:Y:S01]  /*4320*/  @!P2 IMAD.IADD R192, R192, 0x1, -R162 ;  /* 0x00000001c0c0a824 */ /* 0x000fe200078e0aa2 */
[----:B------:R-:W-:Y:S01]  /*4330*/  ISETP.GT.U32.AND P2, PT, R162, R160, PT ;  /* 0x000000a0a200720c */ /* 0x000fe20003f44070 */
[----:B------:R-:W-:Y:S01]  /*4340*/  IMAD.MOV.U32 R146, RZ, RZ, 0x1f ;  /* 0x0000001fff927424 */ /* 0x000fe200078e00ff */
[----:B------:R-:W-:Y:S01]  /*4350*/  SHF.R.U32.HI R144, RZ, 0xc, R0 ;  /* 0x0000000cff907819 */ /* 0x000fe20000011600 */
[----:B------:R-:W-:-:S02]  /*4360*/  @!P1 IMAD.MOV R191, RZ, RZ, -R191 ;  /* 0x000000ffffbf9224 */ /* 0x000fc400078e0abf */
[----:B------:R-:W-:Y:S01]  /*4370*/  IMAD R24, R204, 0x13, RZ ;  /* 0x00000013cc187824 */ /* 0x000fe200078e02ff */
[----:B------:R-:W-:Y:S02]  /*4380*/  LOP3.LUT P1, RZ, R144, 0x1, RZ, 0xc0, !PT ;  /* 0x0000000190ff7812 */ /* 0x000fe4000782c0ff */
[----:B------:R-:W-:Y:S01]  /*4390*/  IADD3 R25, R146, c[0x0][0x180], RZ ;  /* 0x0000600092197a10 */ /* 0x000fe20007ffe0ff */
[----:B------:R-:W-:Y:S02]  /*43a0*/  @!P4 IMAD.IADD R161, R161, 0x1, -R162 ;  /* 0x00000001a1a1c824 */ /* 0x000fe400078e0aa2 */
[----:B------:R-:W-:Y:S01]  /*43b0*/  @!P0 IMAD.MOV R192, RZ, RZ, -R192 ;  /* 0x000000ffffc08224 */ /* 0x000fe200078e0ac0 */
[----:B------:R-:W-:Y:S01]  /*43c0*/  ISETP.GT.AND P4, PT, R25, 0x1f, PT ;  /* 0x0000001f1900780c */ /* 0x000fe20003f84270 */
[----:B------:R-:W-:Y:S01]  /*43d0*/  @!P2 IMAD.IADD R160, R160, 0x1, -R162 ;  /* 0x00000001a0a0a824 */ /* 0x000fe200078e0aa2 */
[----:B------:R-:W-:Y:S01]  /*43e0*/  LOP3.LUT P0, RZ, R145, 0x1, RZ, 0xc0, !PT ;  /* 0x0000000191ff7812 */ /* 0x000fe2000780c0ff */
[----:B------:R-:W-:Y:S01]  /*43f0*/  IMAD.WIDE R144, R24, 0x4, R30 ;  /* 0x0000000418907825 */ /* 0x000fe200078e021e */
[----:B------:R-:W-:-:S02]  /*4400*/  ISETP.GE.AND P2, PT, R20, c[0x0][0x180], PT ;  /* 0x0000600014007a0c */ /* 0x000fc40003f46270 */
[----:B------:R-:W-:Y:S01]  /*4410*/  SEL R152, RZ, 0x4, !P4 ;  /* 0x00000004ff987807 */ /* 0x000fe20006000000 */
[C---:B------:R-:W-:Y:S01]  /*4420*/  IMAD.WIDE R146, R24.reuse, 0x4, R26 ;  /* 0x0000000418927825 */ /* 0x040fe200078e021a */
[----:B------:R5:W-:Y:S01]  /*4430*/  LDGSTS.E [R202+0x9800], [R144.64], P1 ;  /* 0x0980000090ca7fae */ /* 0x000be20008921848 */
[----:B------:R-:W-:Y:S02]  /*4440*/  ISETP.GE.AND P4, PT, R153, RZ, PT ;  /* 0x000000ff9900720c */ /* 0x000fe40003f86270 */
[----:B------:R-:W-:Y:S01]  /*4450*/  IMAD.WIDE R148, R24, 0x4, R28 ;  /* 0x0000000418947825 */ /* 0x000fe200078e021c */
[----:B------:R5:W-:Y:S01]  /*4460*/  LDGSTS.E [R202+0x9a00], [R146.64], P1 ;  /* 0x09a0000092ca7fae */ /* 0x000be20008921848 */
[----:B------:R-:W-:Y:S02]  /*4470*/  SEL R194, R152, RZ, !P2 ;  /* 0x000000ff98c27207 */ /* 0x000fe40005000000 */
[----:B------:R-:W-:Y:S01]  /*4480*/  IMAD.WIDE R150, R24, 0x4, R32 ;  /* 0x0000000418967825 */ /* 0x000fe200078e0220 */
[----:B------:R-:W-:Y:S01]  /*4490*/  ISETP.GT.U32.AND P5, PT, R162, R160, PT ;  /* 0x000000a0a200720c */ /* 0x000fe20003fa4070 */
[----:B------:R5:W-:Y:S01]  /*44a0*/  LDGSTS.E [R202+0x9c00], [R148.64], P1 ;  /* 0x09c0000094ca7fae */ /* 0x000be20008921848 */
[----:B------:R-:W-:Y:S01]  /*44b0*/  ISETP.GT.AND P2, PT, R25, 0x3f, PT ;  /* 0x0000003f1900780c */ /* 0x000fe20003f44270 */
[----:B------:R-:W-:-:S02]  /*44c0*/  IMAD R24, R204, 0x17, RZ ;  /* 0x00000017cc187824 */ /* 0x000fc400078e02ff */
[----:B------:R5:W-:Y:S01]  /*44d0*/  LDGSTS.E [R202+0x9e00], [R150.64], P1 ;  /* 0x09e0000096ca7fae */ /* 0x000be20008921848 */
[----:B------:R-:W-:Y:S01]  /*44e0*/  ISETP.GE.AND P1, PT, R158, RZ, PT ;  /* 0x000000ff9e00720c */ /* 0x000fe20003f26270 */
[----:B------:R-:W-:Y:S01]  /*44f0*/  IMAD.WIDE R152, R24, 0x4, R30 ;  /* 0x0000000418987825 */ /* 0x000fe200078e021e */
[----:B------:R-:W-:Y:S02]  /*4500*/  SEL R193, R193, RZ, P2 ;  /* 0x000000ffc1c17207 */ /* 0x000fe40001000000 */
[----:B------:R-:W-:Y:S01]  /*4510*/  ISETP.NE.U32.AND P2, PT, R194, RZ, PT ;  /* 0x000000ffc200720c */ /* 0x000fe20003f45070 */
[C---:B------:R-:W-:Y:S01]  /*4520*/  IMAD.WIDE R154, R24.reuse, 0x4, R26 ;  /* 0x00000004189a7825 */ /* 0x040fe200078e021a */
[----:B------:R5:W-:Y:S03]  /*4530*/  LDGSTS.E [R202+0xb800], [R152.64], P0 ;  /* 0x0b80000098ca7fae */ /* 0x000be60008121848 */
[C---:B------:R-:W-:Y:S01]  /*4540*/  IMAD.WIDE R156, R24.reuse, 0x4, R28 ;  /* 0x00000004189c7825 */ /* 0x040fe200078e021c */
[----:B------:R5:W-:Y:S03]  /*4550*/  LDGSTS.E [R202+0xba00], [R154.64], P0 ;  /* 0x0ba000009aca7fae */ /* 0x000be60008121848 */
[----:B------:R-:W-:Y:S01]  /*4560*/  IMAD.WIDE R158, R24, 0x4, R32 ;  /* 0x00000004189e7825 */ /* 0x000fe200078e0220 */
[----:B------:R5:W-:Y:S03]  /*4570*/  LDGSTS.E [R202+0xbc00], [R156.64], P0 ;  /* 0x0bc000009cca7fae */ /* 0x000be60008121848 */
[----:B------:R-:W-:Y:S01]  /*4580*/  @!P5 IMAD.IADD R160, R160, 0x1, -R162 ;  /* 0x00000001a0a0d824 */ /* 0x000fe200078e0aa2 */
[----:B------:R5:W-:Y:S01]  /*4590*/  LDGSTS.E [R202+0xbe00], [R158.64], P0 ;  /* 0x0be000009eca7fae */ /* 0x000be20008121848 */
[----:B------:R-:W-:Y:S01]  /*45a0*/  ISETP.NE.U32.AND P0, PT, R193, RZ, PT ;  /* 0x000000ffc100720c */ /* 0x000fe20003f05070 */
[----:B------:R-:W-:Y:S01]  /*45b0*/  @!P1 IMAD.MOV R161, RZ, RZ, -R161 ;  /* 0x000000ffffa19224 */ /* 0x000fe200078e0aa1 */
[----:B------:R-:W-:Y:S01]  /*45c0*/  SHF.R.U32.HI R193, RZ, 0x4, R0 ;  /* 0x00000004ffc17819 */ /* 0x000fe20000011600 */
[----:B------:R-:W-:Y:S01]  /*45d0*/  @!P4 IMAD.MOV R160, RZ, RZ, -R160 ;  /* 0x000000ffffa0c224 */ /* 0x000fe200078e0aa0 */
[----:B------:R-:W-:Y:S01]  /*45e0*/  PRMT R0, R195, 0x5410, R196 ;  /* 0x00005410c3007816 */ /* 0x000fe200000000c4 */
[----:B------:R-:W-:Y:S01]  /*45f0*/  IMAD R24, R204, 0x1b, RZ ;  /* 0x0000001bcc187824 */ /* 0x000fe200078e02ff */
[----:B------:R-:W-:Y:S01]  /*4600*/  LOP3.LUT P5, RZ, R193, 0x1, RZ, 0xc0, !PT ;  /* 0x00000001c1ff7812 */ /* 0x000fe200078ac0ff */
[----:B------:R-:W-:Y:S01]  /*4610*/  IMAD R20, R20, c[0x0][0x18c], RZ ;  /* 0x0000630014147a24 */ /* 0x000fe200078e02ff */
[----:B------:R-:W-:-:S02]  /*4620*/  ISETP.NE.AND P1, PT, RZ, c[0x0][0x17c], PT ;  /* 0x00005f00ff007a0c */ /* 0x000fc40003f25270 */
[----:B------:R-:W-:Y:S01]  /*4630*/  SHF.R.U64 R162, R0, 0x1f, RZ ;  /* 0x0000001f00a27819 */ /* 0x000fe200000012ff */
[----:B------:R-:W-:Y:S01]  /*4640*/  IMAD.SHL.U32 R246, R20, 0x4, RZ ;  /* 0x0000000414f67824 */ /* 0x000fe200078e00ff */
[C---:B------:R-:W-:Y:S02]  /*4650*/  SEL R199, R231.reuse, R163, !P1 ;  /* 0x000000a3e7c77207 */ /* 0x040fe40004800000 */
[C---:B------:R-:W-:Y:S02]  /*4660*/  SEL R197, R231.reuse, R164, !P1 ;  /* 0x000000a4e7c57207 */ /* 0x040fe40004800000 */
[C---:B------:R-:W-:Y:S01]  /*4670*/  SEL R196, R231.reuse, R165, !P1 ;  /* 0x000000a5e7c47207 */ /* 0x040fe20004800000 */
[C---:B------:R-:W-:Y:S01]  /*4680*/  IMAD.WIDE R164, R24.reuse, 0x4, R28 ;  /* 0x0000000418a47825 */ /* 0x040fe200078e021c */
[C---:B------:R-:W-:Y:S02]  /*4690*/  SEL R195, R231.reuse, R166, !P1 ;  /* 0x000000a6e7c37207 */ /* 0x040fe40004800000 */
[C---:B------:R-:W-:Y:S01]  /*46a0*/  SEL R194, R231.reuse, R167, !P1 ;  /* 0x000000a7e7c27207 */ /* 0x040fe20004800000 */
[----:B------:R-:W-:Y:S01]  /*46b0*/  IMAD.WIDE R166, R24, 0x4, R32 ;  /* 0x0000000418a67825 */ /* 0x000fe200078e0220 */
[----:B------:R-:W-:-:S02]  /*46c0*/  SEL R193, R231, R168, !P1 ;  /* 0x000000a8e7c17207 */ /* 0x000fc40004800000 */
[----:B------:R-:W-:Y:S01]  /*46d0*/  SEL R169, R231, R169, !P1 ;  /* 0x000000a9e7a97207 */ /* 0x000fe20004800000 */
[----:B------:R-:W-:Y:S01]  /*46e0*/  IMAD R214, R195, c[0x0][0x190], RZ ;  /* 0x00006400c3d67a24 */ /* 0x000fe200078e02ff */
[----:B------:R-:W-:Y:S01]  /*46f0*/  SEL R170, R231, R170, !P1 ;  /* 0x000000aae7aa7207 */ /* 0x000fe20004800000 */
[----:B------:R-:W-:Y:S01]  /*4700*/  IMAD R216, R193, c[0x0][0x190], RZ ;  /* 0x00006400c1d87a24 */ /* 0x000fe200078e02ff */
[C---:B------:R-:W-:Y:S02]  /*4710*/  SEL R171, R231.reuse, R171, !P1 ;  /* 0x000000abe7ab7207 */ /* 0x040fe40004800000 */
[C---:B------:R-:W-:Y:S01]  /*4720*/  SEL R172, R231.reuse, R172, !P1 ;  /* 0x000000ace7ac7207 */ /* 0x040fe20004800000 */
[----:B------:R-:W-:Y:S01]  /*4730*/  IMAD R218, R170, c[0x0][0x190], RZ ;  /* 0x00006400aada7a24 */ /* 0x000fe200078e02ff */
[----:B------:R-:W-:Y:S01]  /*4740*/  SEL R173, R231, R173, !P1 ;  /* 0x000000ade7ad7207 */ /* 0x000fe20004800000 */
[----:B------:R-:W-:Y:S01]  /*4750*/  IMAD R25, R171, c[0x0][0x190], RZ ;  /* 0x00006400ab197a24 */ /* 0x000fe200078e02ff */
[C---:B------:R-:W-:Y:S01]  /*4760*/  SEL R174, R231.reuse, R174, !P1 ;  /* 0x000000aee7ae7207 */ /* 0x040fe20004800000 */
[----:B----4-:R-:W-:Y:S01]  /*4770*/  IMAD R37, R172, c[0x0][0x190], RZ ;  /* 0x00006400ac257a24 */ /* 0x010fe200078e02ff */
[----:B------:R-:W-:-:S02]  /*4780*/  SEL R175, R231, R175, !P1 ;  /* 0x000000afe7af7207 */ /* 0x000fc40004800000 */
[C---:B------:R-:W-:Y:S01]  /*4790*/  SEL R176, R231.reuse, R176, !P1 ;  /* 0x000000b0e7b07207 */ /* 0x040fe20004800000 */
[----:B------:R-:W-:Y:S01]  /*47a0*/  IMAD R222, R174, c[0x0][0x190], RZ ;  /* 0x00006400aede7a24 */ /* 0x000fe200078e02ff */
[C---:B------:R-:W-:Y:S02]  /*47b0*/  SEL R177, R231.reuse, R177, !P1 ;  /* 0x000000b1e7b17207 */ /* 0x040fe40004800000 */
[C---:B------:R-:W-:Y:S01]  /*47c0*/  SEL R178, R231.reuse, R178, !P1 ;  /* 0x000000b2e7b27207 */ /* 0x040fe20004800000 */
[----:B------:R-:W-:Y:S01]  /*47d0*/  IMAD R36, R176, c[0x0][0x190], RZ ;  /* 0x00006400b0247a24 */ /* 0x000fe200078e02ff */
[----:B------:R-:W-:Y:S01]  /*47e0*/  SEL R179, R231, R179, !P1 ;  /* 0x000000b3e7b37207 */ /* 0x000fe20004800000 */
[----:B------:R-:W-:Y:S01]  /*47f0*/  IMAD R205, R177, c[0x0][0x190], RZ ;  /* 0x00006400b1cd7a24 */ /* 0x000fe200078e02ff */
[----:B------:R-:W-:Y:S01]  /*4800*/  SEL R203, R231, R180, !P1 ;  /* 0x000000b4e7cb7207 */ /* 0x000fe20004800000 */
[----:B------:R-:W-:Y:S01]  /*4810*/  IMAD R180, R199, c[0x0][0x190], RZ ;  /* 0x00006400c7b47a24 */ /* 0x000fe200078e02ff */
[C---:B------:R-:W-:Y:S01]  /*4820*/  SEL R181, R231.reuse, R181, !P1 ;  /* 0x000000b5e7b57207 */ /* 0x040fe20004800000 */
[----:B------:R-:W-:Y:S01]  /*4830*/  IMAD R226, R178, c[0x0][0x190], RZ ;  /* 0x00006400b2e27a24 */ /* 0x000fe200078e02ff */
[C---:B------:R-:W-:Y:S01]  /*4840*/  SEL R207, R231.reuse, R182, !P1 ;  /* 0x000000b6e7cf7207 */ /* 0x040fe20004800000 */
[----:B------:R-:W-:Y:S01]  /*4850*/  IMAD R182, R196, c[0x0][0x190], RZ ;  /* 0x00006400c4b67a24 */ /* 0x000fe200078e02ff */
[C---:B------:R-:W-:Y:S01]  /*4860*/  SEL R183, R231.reuse, R183, !P1 ;  /* 0x000000b7e7b77207 */ /* 0x040fe20004800000 */
[----:B------:R1:W-:Y:S01]  /*4870*/  STL [R1+0x1f0], R180 ;  /* 0x0001f0b401007387 */ /* 0x0003e20000100800 */
[C---:B------:R-:W-:Y:S01]  /*4880*/  SEL R211, R231.reuse, R184, !P1 ;  /* 0x000000b8e7d37207 */ /* 0x040fe20004800000 */
[----:B------:R-:W-:Y:S01]  /*4890*/  IMAD R184, R194, c[0x0][0x190], RZ ;  /* 0x00006400c2b87a24 */ /* 0x000fe200078e02ff */
[----:B------:R-:W-:Y:S01]  /*48a0*/  SEL R185, R231, R185, !P1 ;  /* 0x000000b9e7b97207 */ /* 0x000fe20004800000 */
[----:B------:R-:W-:Y:S01]  /*48b0*/  IMAD R199, R181, c[0x0][0x190], RZ ;  /* 0x00006400b5c77a24 */ /* 0x000fe200078e02ff */
[----:B------:R-:W-:Y:S01]  /*48c0*/  SEL R215, R231, R186, !P1 ;  /* 0x000000bae7d77207 */ /* 0x000fe20004800000 */
[----:B------:R-:W-:Y:S01]  /*48d0*/  IMAD R186, R169, c[0x0][0x190], RZ ;  /* 0x00006400a9ba7a24 */ /* 0x000fe200078e02ff */
[----:B------:R-:W-:Y:S01]  /*48e0*/  SEL R187, R231, R187, !P1 ;  /* 0x000000bbe7bb7207 */ /* 0x000fe20004800000 */
[----:B------:R-:W-:Y:S01]  /*48f0*/  IMAD R196, R179, c[0x0][0x190], RZ ;  /* 0x00006400b3c47a24 */ /* 0x000fe200078e02ff */
[C---:B------:R-:W-:Y:S01]  /*4900*/  SEL R219, R231.reuse, R188, !P1 ;  /* 0x000000bce7db7207 */ /* 0x040fe20004800000 */
[----:B------:R-:W-:Y:S01]  /*4910*/  IMAD R188, R204, 0x1f, RZ ;  /* 0x0000001fccbc7824 */ /* 0x000fe200078e02ff */
[----:B------:R-:W-:Y:S01]  /*4920*/  SEL R198, R231, R189, !P1 ;  /* 0x000000bde7c67207 */ /* 0x000fe20004800000 */
[----:B------:R-:W-:Y:S01]  /*4930*/  IMAD R204, R183, c[0x0][0x190], RZ ;  /* 0x00006400b7cc7a24 */ /* 0x000fe200078e02ff */
[----:B------:R-:W-:Y:S01]  /*4940*/  SEL R223, R231, R190, !P1 ;  /* 0x000000bee7df7207 */ /* 0x000fe20004800000 */
[----:B------:R-:W-:Y:S01]  /*4950*/  IMAD R190, R173, c[0x0][0x190], RZ ;  /* 0x00006400adbe7a24 */ /* 0x000fe200078e02ff */
[C---:B------:R-:W-:Y:S01]  /*4960*/  SEL R200, R231.reuse, R191, !P1 ;  /* 0x000000bfe7c87207 */ /* 0x040fe20004800000 */
[----:B------:R-:W-:Y:S01]  /*4970*/  IMAD.WIDE R170, R188, 0x4, R26 ;  /* 0x00000004bcaa7825 */ /* 0x000fe200078e021a */
[----:B------:R-:W-:-:S02]  /*4980*/  SEL R227, R231, R192, !P1 ;  /* 0x000000c0e7e37207 */ /* 0x000fc40004800000 */
[----:B------:R-:W-:Y:S01]  /*4990*/  SEL R201, R231, R161, !P1 ;  /* 0x000000a1e7c97207 */ /* 0x000fe20004800000 */
[----:B------:R-:W-:Y:S01]  /*49a0*/  IMAD R192, R175, c[0x0][0x190], RZ ;  /* 0x00006400afc07a24 */ /* 0x000fe200078e02ff */
[----:B------:R-:W-:Y:S01]  /*49b0*/  SEL R231, R231, R160, !P1 ;  /* 0x000000a0e7e77207 */ /* 0x000fe20004800000 */
[----:B------:R-:W-:Y:S01]  /*49c0*/  IMAD.WIDE R160, R24, 0x4, R30 ;  /* 0x0000000418a07825 */ /* 0x000fe200078e021e */
[----:B------:R-:W-:Y:S02]  /*49d0*/  SHF.R.U64 R168, R0, 0x1b, RZ ;  /* 0x0000001b00a87819 */ /* 0x000fe400000012ff */
[----:B------:R-:W-:Y:S01]  /*49e0*/  LOP3.LUT P4, RZ, R162, 0x1, RZ, 0xc0, !PT ;  /* 0x00000001a2ff7812 */ /* 0x000fe2000788c0ff */
[----:B------:R-:W-:Y:S01]  /*49f0*/  IMAD.WIDE R162, R24, 0x4, R26 ;  /* 0x0000000418a27825 */ /* 0x000fe200078e021a */
[----:B------:R-:W-:Y:S01]  /*4a00*/  LOP3.LUT P1, RZ, R168, 0x1, RZ, 0xc0, !PT ;  /* 0x00000001a8ff7812 */ /* 0x000fe2000782c0ff */
[----:B------:R5:W-:Y:S01]  /*4a10*/  LDGSTS.E [R202+0xd800], [R160.64], P5 ;  /* 0x0d800000a0ca7fae */ /* 0x000be2000a921848 */
[----:B------:R-:W-:Y:S01]  /*4a20*/  SHF.R.U64 R24, R0, 0x17, RZ ;  /* 0x0000001700187819 */ /* 0x000fe200000012ff */
[----:B------:R-:W-:Y:S01]  /*4a30*/  IMAD.WIDE R168, R188, 0x4, R30 ;  /* 0x00000004bca87825 */ /* 0x000fe200078e021e */
[----:B------:R-:W-:Y:S01]  /*4a40*/  SHF.R.U64 R247, R0, 0x13, RZ ;  /* 0x0000001300f77819 */ /* 0x000fe200000012ff */
[----:B------:R5:W-:Y:S02]  /*4a50*/  LDGSTS.E [R202+0xda00], [R162.64], P5 ;  /* 0x0da00000a2ca7fae */ /* 0x000be4000a921848 */
[----:B------:R-:W-:-:S02]  /*4a60*/  IMAD.WIDE R172, R188, 0x4, R28 ;  /* 0x00000004bcac7825 */ /* 0x000fc400078e021c */
[----:B------:R5:W-:Y:S02]  /*4a70*/  LDGSTS.E [R202+0xdc00], [R164.64], P5 ;  /* 0x0dc00000a4ca7fae */ /* 0x000be4000a921848 */
[----:B------:R-:W-:Y:S02]  /*4a80*/  IMAD.WIDE R174, R188, 0x4, R32 ;  /* 0x00000004bcae7825 */ /* 0x000fe400078e0220 */
[----:B------:R5:W-:Y:S01]  /*4a90*/  LDGSTS.E [R202+0xde00], [R166.64], P5 ;  /* 0x0de00000a6ca7fae */ /* 0x000be2000a921848 */
[----:B------:R-:W-:Y:S01]  /*4aa0*/  IADD3 R238, P5, R246, c[0x0][0x168], RZ ;  /* 0x00005a00f6ee7a10 */ /* 0x000fe20007fbe0ff */
[----:B------:R-:W-:Y:S02]  /*4ab0*/  IMAD R208, R200, c[0x0][0x190], RZ ;  /* 0x00006400c8d07a24 */ /* 0x000fe400078e02ff */
[----:B------:R5:W-:Y:S01]  /*4ac0*/  LDGSTS.E [R202+0xf800], [R168.64], !P3 ;  /* 0x0f800000a8ca7fae */ /* 0x000be2000d921848 */
[----:B------:R-:W-:Y:S01]  /*4ad0*/  LEA.HI.X.SX32 R239, R20, c[0x0][0x16c], 0x2, P5 ;  /* 0x00005b0014ef7a11 */ /* 0x000fe200028f16ff */
[----:B------:R-:W-:Y:S01]  /*4ae0*/  IMAD R20, R197, c[0x0][0x190], RZ ;  /* 0x00006400c5147a24 */ /* 0x000fe200078e02ff */
[----:B------:R-:W-:Y:S01]  /*4af0*/  LEA R178, P5, R182, R238, 0x2 ;  /* 0x000000eeb6b27211 */ /* 0x000fe200078a10ff */
[----:B------:R5:W-:Y:S01]  /*4b00*/  LDGSTS.E [R202+0xfa00], [R170.64], !P3 ;  /* 0x0fa00000aaca7fae */ /* 0x000be2000d921848 */
[----:B------:R-:W-:-:S02]  /*4b10*/  IMAD R206, R198, c[0x0][0x190], RZ ;  /* 0x00006400c6ce7a24 */ /* 0x000fc400078e02ff */
[-C--:B------:R-:W-:Y:S01]  /*4b20*/  LEA.HI.X.SX32 R179, R182, R239.reuse, 0x2, P5 ;  /* 0x000000efb6b37211 */ /* 0x080fe200028f16ff */
[----:B------:R5:W-:Y:S01]  /*4b30*/  LDGSTS.E [R202+0xfc00], [R172.64], !P3 ;  /* 0x0fc00000acca7fae */ /* 0x000be2000d921848 */
[----:B------:R-:W-:Y:S02]  /*4b40*/  IMAD R210, R201, c[0x0][0x190], RZ ;  /* 0x00006400c9d27a24 */ /* 0x000fe400078e02ff */
[----:B------:R-:W-:Y:S01]  /*4b50*/  IMAD R230, R207, c[0x0][0x190], RZ ;  /* 0x00006400cfe67a24 */ /* 0x000fe200078e02ff */
[----:B------:R5:W-:Y:S01]  /*4b60*/  LDGSTS.E [R202+0xfe00], [R174.64], !P3 ;  /* 0x0fe00000aeca7fae */ /* 0x000be2000d921848 */
[C---:B------:R-:W-:Y:S01]  /*4b70*/  LEA R176, P3, R180.reuse, R238, 0x2 ;  /* 0x000000eeb4b07211 */ /* 0x040fe200078610ff */
[----:B------:R-:W-:Y:S02]  /*4b80*/  IMAD R234, R215, c[0x0][0x190], RZ ;  /* 0x00006400d7ea7a24 */ /* 0x000fe400078e02ff */
[----:B------:R-:W-:Y:S01]  /*4b90*/  STL [R1+0x1ac], R20 ;  /* 0x0001ac1401007387 */ /* 0x000fe20000100800 */
[----:B------:R-:W-:-:S02]  /*4ba0*/  LEA.HI.X.SX32 R177, R180, R239, 0x2, P3 ;  /* 0x000000efb4b17211 */ /* 0x000fc400018f16ff */
[C---:B-1----:R-:W-:Y:S01]  /*4bb0*/  LEA R180, P3, R184.reuse, R238, 0x2 ;  /* 0x000000eeb8b47211 */ /* 0x042fe200078610ff */
[----:B------:R1:W-:Y:S03]  /*4bc0*/  STL [R1+0x1a8], R182 ;  /* 0x0001a8b601007387 */ /* 0x0003e60000100800 */
[----:B------:R-:W-:Y:S01]  /*4bd0*/  LEA.HI.X.SX32 R181, R184, R239, 0x2, P3 ;  /* 0x000000efb8b57211 */ /* 0x000fe200018f16ff */
[----:B------:R2:W-:Y:S01]  /*4be0*/  STL [R1+0x1a0], R184 ;  /* 0x0001a0b801007387 */ /* 0x0005e20000100800 */
[----:B-----5:R-:W-:-:S03]  /*4bf0*/  IMAD R202, R185, c[0x0][0x190], RZ ;  /* 0x00006400b9ca7a24 */ /* 0x020fc600078e02ff */
[----:B------:R-:W-:Y:S01]  /*4c00*/  STL [R1+0x1a4], R214 ;  /* 0x0001a4d601007387 */ /* 0x000fe20000100800 */
[----:B-1----:R-:W-:-:S03]  /*4c10*/  LEA R182, P5, R186, R238, 0x2 ;  /* 0x000000eebab67211 */ /* 0x002fc600078a10ff */
[----:B------:R1:W-:Y:S01]  /*4c20*/  STL [R1+0x198], R186 ;  /* 0x000198ba01007387 */ /* 0x0003e20000100800 */
[----:B--2---:R-:W-:-:S03]  /*4c30*/  LEA R184, P3, R25, R238, 0x2 ;  /* 0x000000ee19b87211 */ /* 0x004fc600078610ff */
[----:B------:R-:W-:Y:S01]  /*4c40*/  STL [R1+0x19c], R216 ;  /* 0x00019cd801007387 */ /* 0x000fe20000100800 */
[-C--:B------:R-:W-:Y:S02]  /*4c50*/  LEA.HI.X.SX32 R183, R186, R239.reuse, 0x2, P5 ;  /* 0x000000efbab77211 */ /* 0x080fe400028f16ff */
[-C--:B------:R-:W-:Y:S01]  /*4c60*/  LEA.HI.X.SX32 R185, R25, R239.reuse, 0x2, P3 ;  /* 0x000000ef19b97211 */ /* 0x080fe200018f16ff */
[----:B------:R2:W-:Y:S01]  /*4c70*/  STL [R1+0x190], R25 ;  /* 0x0001901901007387 */ /* 0x0005e20000100800 */
[-C--:B------:R-:W-:Y:S02]  /*4c80*/  LEA R188, P3, R192, R238.reuse, 0x2 ;  /* 0x000000eec0bc7211 */ /* 0x080fe400078610ff */
[----:B-1----:R-:W-:Y:S01]  /*4c90*/  LEA R186, P5, R190, R238, 0x2 ;  /* 0x000000eebeba7211 */ /* 0x002fe200078a10ff */
[----:B------:R-:W-:Y:S01]  /*4ca0*/  STL [R1+0x194], R218 ;  /* 0x000194da01007387 */ /* 0x000fe20000100800 */
[----:B------:R-:W-:-:S03]  /*4cb0*/  LEA.HI.X.SX32 R189, R192, R239, 0x2, P3 ;  /* 0x000000efc0bd7211 */ /* 0x000fc600018f16ff */
[----:B------:R1:W-:Y:S01]  /*4cc0*/  STL [R1+0x188], R190 ;  /* 0x000188be01007387 */ /* 0x0003e20000100800 */
[----:B--2---:R-:W-:Y:S01]  /*4cd0*/  IMAD R25, R187, c[0x0][0x190], RZ ;  /* 0x00006400bb197a24 */ /* 0x004fe200078e02ff */
[----:B------:R-:W-:Y:S02]  /*4ce0*/  LEA.HI.X.SX32 R187, R190, R239, 0x2, P5 ;  /* 0x000000efbebb7211 */ /* 0x000fe400028f16ff */
[----:B------:R-:W-:Y:S04]  /*4cf0*/  STL [R1+0x18c], R37 ;  /* 0x00018c2501007387 */ /* 0x000fe80000100800 */
[----:B------:R2:W-:Y:S01]  /*4d00*/  STL [R1+0x180], R192 ;  /* 0x000180c001007387 */ /* 0x0005e20000100800 */
[----:B-1----:R-:W-:-:S03]  /*4d10*/  LEA R190, P5, R205, R238, 0x2 ;  /* 0x000000eecdbe7211 */ /* 0x002fc600078a10ff */
[----:B------:R-:W-:Y:S01]  /*4d20*/  STL [R1+0x184], R222 ;  /* 0x000184de01007387 */ /* 0x000fe20000100800 */
[----:B------:R-:W-:-:S03]  /*4d30*/  LEA.HI.X.SX32 R191, R205, R239, 0x2, P5 ;  /* 0x000000efcdbf7211 */ /* 0x000fc600028f16ff */
[----:B------:R-:W-:Y:S01]  /*4d40*/  STL [R1+0x168], R205 ;  /* 0x000168cd01007387 */ /* 0x000fe20000100800 */
[CC--:B------:R-:W-:Y:S02]  /*4d50*/  LEA R194, P5, R199.reuse, R238.reuse, 0x2 ;  /* 0x000000eec7c27211 */ /* 0x0c0fe400078a10ff */
[CC--:B--2---:R-:W-:Y:S01]  /*4d60*/  LEA R192, P3, R196.reuse, R238.reuse, 0x2 ;  /* 0x000000eec4c07211 */ /* 0x0c4fe200078610ff */
[----:B------:R-:W-:Y:S01]  /*4d70*/  STL [R1+0x16c], R36 ;  /* 0x00016c2401007387 */ /* 0x000fe20000100800 */
[-C--:B------:R-:W-:Y:S02]  /*4d80*/  LEA.HI.X.SX32 R195, R199, R239.reuse, 0x2, P5 ;  /* 0x000000efc7c37211 */ /* 0x080fe400028f16ff */
[----:B------:R-:W-:Y:S01]  /*4d90*/  LEA.HI.X.SX32 R193, R196, R239, 0x2, P3 ;  /* 0x000000efc4c17211 */ /* 0x000fe200018f16ff */
[----:B------:R-:W-:Y:S01]  /*4da0*/  STL [R1+0x164], R226 ;  /* 0x000164e201007387 */ /* 0x000fe20000100800 */
[----:B------:R-:W-:-:S03]  /*4db0*/  LEA R198, P5, R202, R238, 0x2 ;  /* 0x000000eecac67211 */ /* 0x000fc600078a10ff */
[----:B------:R1:W-:Y:S04]  /*4dc0*/  STL [R1+0x160], R196 ;  /* 0x000160c401007387 */ /* 0x0003e80000100800 */
[----:B------:R2:W-:Y:S04]  /*4dd0*/  STL [R1+0x15c], R199 ;  /* 0x00015cc701007387 */ /* 0x0005e80000100800 */
[----:B------:R3:W-:Y:S01]  /*4de0*/  STL [R1+0x154], R204 ;  /* 0x000154cc01007387 */ /* 0x0007e20000100800 */
[----:B-1----:R-:W-:-:S03]  /*4df0*/  LEA R196, P3, R204, R238, 0x2 ;  /* 0x000000eeccc47211 */ /* 0x002fc600078610ff */
[----:B------:R1:W-:Y:S01]  /*4e00*/  STL [R1+0x14c], R202 ;  /* 0x00014cca01007387 */ /* 0x0003e20000100800 */
[-C--:B------:R-:W-:Y:S02]  /*4e10*/  LEA.HI.X.SX32 R197, R204, R239.reuse, 0x2, P3 ;  /* 0x000000efccc57211 */ /* 0x080fe400018f16ff */
[CC--:B------:R-:W-:Y:S01]  /*4e20*/  LEA R200, P3, R25.reuse, R238.reuse, 0x2 ;  /* 0x000000ee19c87211 */ /* 0x0c0fe200078610ff */
[----:B------:R4:W-:Y:S01]  /*4e30*/  STL [R1+0x144], R25 ;  /* 0x0001441901007387 */ /* 0x0009e20000100800 */
[-C--:B--2---:R-:W-:Y:S02]  /*4e40*/  LEA.HI.X.SX32 R199, R202, R239.reuse, 0x2, P5 ;  /* 0x000000efcac77211 */ /* 0x084fe400028f16ff */
[-C--:B------:R-:W-:Y:S01]  /*4e50*/  LEA.HI.X.SX32 R201, R25, R239.reuse, 0x2, P3 ;  /* 0x000000ef19c97211 */ /* 0x080fe200018f16ff */
[----:B------:R2:W-:Y:S01]  /*4e60*/  STL [R1+0x13c], R206 ;  /* 0x00013cce01007387 */ /* 0x0005e20000100800 */
[-C--:B---3--:R-:W-:Y:S02]  /*4e70*/  LEA R204, P3, R208, R238.reuse, 0x2 ;  /* 0x000000eed0cc7211 */ /* 0x088fe400078610ff */
[-C--:B-1----:R-:W-:Y:S01]  /*4e80*/  LEA R202, P5, R206, R238.reuse, 0x2 ;  /* 0x000000eececa7211 */ /* 0x082fe200078a10ff */
[----:B------:R1:W-:Y:S01]  /*4e90*/  STL [R1+0x134], R208 ;  /* 0x000134d001007387 */ /* 0x0003e20000100800 */
[-C--:B------:R-:W-:Y:S01]  /*4ea0*/  LEA.HI.X.SX32 R205, R208, R239.reuse, 0x2, P3 ;  /* 0x000000efd0cd7211 */ /* 0x080fe200018f16ff */
[----:B----4-:R-:W-:Y:S01]  /*4eb0*/  IMAD R25, R203, c[0x0][0x190], RZ ;  /* 0x00006400cb197a24 */ /* 0x010fe200078e02ff */
[----:B------:R-:W-:Y:S01]  /*4ec0*/  LEA.HI.X.SX32 R203, R206, R239, 0x2, P5 ;  /* 0x000000efcecb7211 */ /* 0x000fe200028f16ff */
[----:B------:R3:W-:Y:S01]  /*4ed0*/  STL [R1+0x12c], R210 ;  /* 0x00012cd201007387 */ /* 0x0007e20000100800 */
[----:B--2---:R-:W-:-:S03]  /*4ee0*/  LEA R206, P5, R210, R238, 0x2 ;  /* 0x000000eed2ce7211 */ /* 0x004fc600078a10ff */
[----:B------:R2:W-:Y:S01]  /*4ef0*/  STL [R1+0x158], R25 ;  /* 0x0001581901007387 */ /* 0x0005e20000100800 */
[-C--:B-1----:R-:W-:Y:S02]  /*4f00*/  LEA R208, P3, R20, R238.reuse, 0x2 ;  /* 0x000000ee14d07211 */ /* 0x082fe400078610ff */
[-C--:B------:R-:W-:Y:S01]  /*4f10*/  LEA.HI.X.SX32 R207, R210, R239.reuse, 0x2, P5 ;  /* 0x000000efd2cf7211 */ /* 0x080fe200028f16ff */
[----:B------:R-:W-:Y:S01]  /*4f20*/  STL [R1+0x150], R230 ;  /* 0x000150e601007387 */ /* 0x000fe20000100800 */
[-C--:B------:R-:W-:Y:S01]  /*4f30*/  LEA.HI.X.SX32 R209, R20, R239.reuse, 0x2, P3 ;  /* 0x000000ef14d17211 */ /* 0x080fe200018f16ff */
[----:B------:R-:W-:Y:S01]  /*4f40*/  IMAD R20, R211, c[0x0][0x190], RZ ;  /* 0x00006400d3147a24 */ /* 0x000fe200078e02ff */
[-C--:B------:R-:W-:Y:S01]  /*4f50*/  LEA R212, P3, R216, R238.reuse, 0x2 ;  /* 0x000000eed8d47211 */ /* 0x080fe200078610ff */
[----:B------:R-:W0:Y:S01]  /*4f60*/  LDGDEPBAR ;  /* 0x00000000000079af */ /* 0x000e220000000000 */
[-C--:B---3--:R-:W-:Y:S02]  /*4f70*/  LEA R210, P5, R214, R238.reuse, 0x2 ;  /* 0x000000eed6d27211 */ /* 0x088fe400078a10ff */
[----:B------:R-:W-:Y:S01]  /*4f80*/  LEA.HI.X.SX32 R213, R216, R239, 0x2, P3 ;  /* 0x000000efd8d57211 */ /* 0x000fe200018f16ff */
[----:B------:R1:W-:Y:S01]  /*4f90*/  STL [R1+0x148], R20 ;  /* 0x0001481401007387 */ /* 0x0003e20000100800 */
[----:B------:R-:W-:-:S02]  /*4fa0*/  LEA R216, P3, R37, R238, 0x2 ;  /* 0x000000ee25d87211 */ /* 0x000fc400078610ff */
[-C--:B------:R-:W-:Y:S01]  /*4fb0*/  LEA.HI.X.SX32 R211, R214, R239.reuse, 0x2, P5 ;  /* 0x000000efd6d37211 */ /* 0x080fe200028f16ff */
[----:B------:R3:W-:Y:S01]  /*4fc0*/  STL [R1+0x140], R234 ;  /* 0x000140ea01007387 */ /* 0x0007e20000100800 */
[-C--:B------:R-:W-:Y:S01]  /*4fd0*/  LEA.HI.X.SX32 R217, R37, R239.reuse, 0x2, P3 ;  /* 0x000000ef25d97211 */ /* 0x080fe200018f16ff */
[----:B------:R-:W-:Y:S01]  /*4fe0*/  IMAD R37, R219, c[0x0][0x190], RZ ;  /* 0x00006400db257a24 */ /* 0x000fe200078e02ff */
[-C--:B------:R-:W-:Y:S02]  /*4ff0*/  LEA R220, P3, R36, R238.reuse, 0x2 ;  /* 0x000000ee24dc7211 */ /* 0x080fe400078610ff */
[-C--:B------:R-:W-:Y:S02]  /*5000*/  LEA R214, P5, R218, R238.reuse, 0x2 ;  /* 0x000000eedad67211 */ /* 0x080fe400078a10ff */
[-C--:B------:R-:W-:Y:S01]  /*5010*/  LEA.HI.X.SX32 R221, R36, R239.reuse, 0x2, P3 ;  /* 0x000000ef24dd7211 */ /* 0x080fe200018f16ff */
[----:B------:R-:W-:Y:S01]  /*5020*/  IMAD R36, R223, c[0x0][0x190], RZ ;  /* 0x00006400df247a24 */ /* 0x000fe200078e02ff */
[----:B------:R-:W-:Y:S01]  /*5030*/  LEA R224, P3, R25, R238, 0x2 ;  /* 0x000000ee19e07211 */ /* 0x000fe200078610ff */
[----:B------:R-:W-:Y:S01]  /*5040*/  STL [R1+0x138], R37 ;  /* 0x0001382501007387 */ /* 0x000fe20000100800 */
[----:B------:R-:W-:-:S02]  /*5050*/  LEA.HI.X.SX32 R215, R218, R239, 0x2, P5 ;  /* 0x000000efdad77211 */ /* 0x000fc400028f16ff */
[-C--:B------:R-:W-:Y:S01]  /*5060*/  LEA.HI.X.SX32 R225, R25, R239.reuse, 0x2, P3 ;  /* 0x000000ef19e17211 */ /* 0x080fe200018f16ff */
[----:B--2---:R-:W-:Y:S01]  /*5070*/  IMAD R25, R227, c[0x0][0x190], RZ ;  /* 0x00006400e3197a24 */ /* 0x004fe200078e02ff */
[-C--:B------:R-:W-:Y:S01]  /*5080*/  LEA R228, P3, R20, R238.reuse, 0x2 ;  /* 0x000000ee14e47211 */ /* 0x080fe200078610ff */
[----:B------:R-:W-:Y:S01]  /*5090*/  STL [R1+0x130], R36 ;  /* 0x0001302401007387 */ /* 0x000fe20000100800 */
[-C--:B------:R-:W-:Y:S02]  /*50a0*/  LEA R218, P5, R222, R238.reuse, 0x2 ;  /* 0x000000eededa7211 */ /* 0x080fe400078a10ff */
[-C--:B------:R-:W-:Y:S01]  /*50b0*/  LEA.HI.X.SX32 R229, R20, R239.reuse, 0x2, P3 ;  /* 0x000000ef14e57211 */ /* 0x080fe200018f16ff */
[----:B-1----:R-:W-:Y:S01]  /*50c0*/  IMAD R20, R231, c[0x0][0x190], RZ ;  /* 0x00006400e7147a24 */ /* 0x002fe200078e02ff */
[----:B------:R-:W-:Y:S01]  /*50d0*/  LEA R232, P3, R37, R238, 0x2 ;  /* 0x000000ee25e87211 */ /* 0x000fe200078610ff */
[----:B------:R-:W-:Y:S01]  /*50e0*/  STL [R1+0x128], R25 ;  /* 0x0001281901007387 */ /* 0x000fe20000100800 */
[----:B------:R-:W-:-:S02]  /*50f0*/  LEA.HI.X.SX32 R219, R222, R239, 0x2, P5 ;  /* 0x000000efdedb7211 */ /* 0x000fc400028f16ff */
[CC--:B------:R-:W-:Y:S01]  /*5100*/  LEA R222, P5, R226.reuse, R238.reuse, 0x2 ;  /* 0x000000eee2de7211 */ /* 0x0c0fe200078a10ff */
[----:B------:R1:W-:Y:S01]  /*5110*/  STL [R1+0x124], R20 ;  /* 0x0001241401007387 */ /* 0x0003e20000100800 */
[-C--:B------:R-:W-:Y:S02]  /*5120*/  LEA.HI.X.SX32 R233, R37, R239.reuse, 0x2, P3 ;  /* 0x000000ef25e97211 */ /* 0x080fe400018f16ff */
[CC--:B------:R-:W-:Y:S02]  /*5130*/  LEA R236, P3, R25.reuse, R238.reuse, 0x2 ;  /* 0x000000ee19ec7211 */ /* 0x0c0fe400078610ff */
[-C--:B------:R-:W-:Y:S02]  /*5140*/  LEA.HI.X.SX32 R223, R226, R239.reuse, 0x2, P5 ;  /* 0x000000efe2df7211 */ /* 0x080fe400028f16ff */
[----:B------:R-:W-:Y:S02]  /*5150*/  LEA R226, P5, R230, R238, 0x2 ;  /* 0x000000eee6e27211 */ /* 0x000fe400078a10ff */
[----:B------:R-:W-:-:S02]  /*5160*/  LEA.HI.X.SX32 R237, R25, R239, 0x2, P3 ;  /* 0x000000ef19ed7211 */ /* 0x000fc400018f16ff */
[----:B------:R-:W-:Y:S02]  /*5170*/  LOP3.LUT P3, RZ, R24, 0x1, RZ, 0xc0, !PT ;  /* 0x0000000118ff7812 */ /* 0x000fe4000786c0ff */
[----:B------:R-:W-:Y:S02]  /*5180*/  LEA.HI.X.SX32 R227, R230, R239, 0x2, P5 ;  /* 0x000000efe6e37211 */ /* 0x000fe400028f16ff */
[----:B------:R-:W-:Y:S02]  /*5190*/  LOP3.LUT R24, R21, UR4, RZ, 0x3c, !PT ;  /* 0x0000000415187c12 */ /* 0x000fe4000f8e3cff */
[----:B------:R-:W-:-:S03]  /*51a0*/  LEA R230, P5, R234, R238, 0x2 ;  /* 0x000000eeeae67211 */ /* 0x000fc600078a10ff */
[----:B------:R2:W-:Y:S01]  /*51b0*/  LDGSTS.E [R24+0x20000], [R176.64], P2 ;  /* 0x20000000b0187fae */ /* 0x0005e20009121848 */
[-C--:B------:R-:W-:Y:S02]  /*51c0*/  LEA.HI.X.SX32 R231, R234, R239.reuse, 0x2, P5 ;  /* 0x000000efeae77211 */ /* 0x080fe400028f16ff */
[CC--:B---3--:R-:W-:Y:S01]  /*51d0*/  LEA R234, P5, R36.reuse, R238.reuse, 0x2 ;  /* 0x000000ee24ea7211 */ /* 0x0c8fe200078a10ff */
[----:B------:R2:W-:Y:S03]  /*51e0*/  LDGSTS.E [R24+0x20400], [R178.64], P2 ;  /* 0x20400000b2187fae */ /* 0x0005e60009121848 */
[----:B------:R-:W-:Y:S01]  /*51f0*/  LEA.HI.X.SX32 R235, R36, R239, 0x2, P5 ;  /* 0x000000ef24eb7211 */ /* 0x000fe200028f16ff */
[----:B------:R2:W-:Y:S01]  /*5200*/  LDGSTS.E [R24+0x20800], [R180.64], P2 ;  /* 0x20800000b4187fae */ /* 0x0005e20009121848 */
[----:B------:R-:W-:-:S03]  /*5210*/  LEA R238, P5, R20, R238, 0x2 ;  /* 0x000000ee14ee7211 */ /* 0x000fc600078a10ff */
[----:B------:R2:W-:Y:S01]  /*5220*/  LDGSTS.E [R24+0x20c00], [R182.64], P2 ;  /* 0x20c00000b6187fae */ /* 0x0005e20009121848 */
[----:B------:R-:W-:Y:S02]  /*5230*/  LEA.HI.X.SX32 R239, R20, R239, 0x2, P5 ;  /* 0x000000ef14ef7211 */ /* 0x000fe400028f16ff */
[----:B-1----:R-:W-:Y:S01]  /*5240*/  LOP3.LUT R20, R24, 0x40, RZ, 0x3c, !PT ;  /* 0x0000004018147812 */ /* 0x002fe200078e3cff */
[----:B------:R2:W-:Y:S01]  /*5250*/  LDGSTS.E [R24+0x21000], [R184.64], P2 ;  /* 0x21000000b8187fae */ /* 0x0005e20009121848 */
[----:B------:R-:W-:Y:S02]  /*5260*/  LOP3.LUT P5, RZ, R247, 0x1, RZ, 0xc0, !PT ;  /* 0x00000001f7ff7812 */ /* 0x000fe400078ac0ff */
[----:B------:R-:W-:Y:S01]  /*5270*/  SHF.R.U64 R247, R0, 0xf, RZ ;  /* 0x0000000f00f77819 */ /* 0x000fe200000012ff */
[----:B------:R2:W-:Y:S04]  /*5280*/  LDGSTS.E [R24+0x21400], [R186.64], P2 ;  /* 0x21400000ba187fae */ /* 0x0005e80009121848 */
        /* <DEDUP_REMOVED lines=26> */
[----:B------:R-:W0:Y:S04]  /*5430*/  LDGDEPBAR ;  /* 0x00000000000079af */ /* 0x000e280000000000 */
[----:B------:R-:W-:Y:S01]  /*5440*/  BAR.SYNC.DEFER_BLOCKING 0x0 ;  /* 0x0000000000007b1d */ /* 0x000fe20000010000 */
[----:B------:R-:W-:Y:S01]  /*5450*/  LOP3.LUT P2, RZ, R247, 0x1, RZ, 0xc0, !PT ;  /* 0x00000001f7ff7812 */ /* 0x000fe2000784c0ff */
[----:B------:R-:W-:-:S04]  /*5460*/  IMAD.MOV.U32 R247, RZ, RZ, c[0x0][0x188] ;  /* 0x00006200fff77624 */ /* 0x000fc800078e00ff */
[----:B------:R-:W-:Y:S01]  /*5470*/  IMAD.SHL.U32 R247, R247, 0x20, RZ ;  /* 0x00000020f7f77824 */ /* 0x000fe200078e00ff */
[----:B--2---:R-:W2:Y:S03]  /*5480*/  LDL.LU.64 R24, [R1+0x78] ;  /* 0x0000780001187983 */ /* 0x004ea60000300a00 */
[C---:B------:R-:W-:Y:S01]  /*5490*/  IMAD.WIDE R30, R247.reuse, 0x4, R30 ;  /* 0x00000004f71e7825 */ /* 0x040fe200078e021e */
[----:B------:R-:W3:Y:S03]  /*54a0*/  LDL.LU.64 R36, [R1+0x30] ;  /* 0x0000300001247983 */ /* 0x000ee60000300a00 */
[C---:B------:R-:W-:Y:S01]  /*54b0*/  IMAD.WIDE R26, R247.reuse, 0x4, R26 ;  /* 0x00000004f71a7825 */ /* 0x040fe200078e021a */
[----:B-1----:R-:W4:Y:S03]  /*54c0*/  LDL.LU R20, [R1+0xe50] ;  /* 0x000e500001147983 */ /* 0x002f260000300800 */
[----:B------:R-:W-:-:S04]  /*54d0*/  IMAD.WIDE R28, R247, 0x4, R28 ;  /* 0x00000004f71c7825 */ /* 0x000fc800078e021c */
[----:B------:R-:W-:Y:S01]  /*54e0*/  IMAD.MOV.U32 R247, RZ, RZ, c[0x0][0x188] ;  /* 0x00006200fff77624 */ /* 0x000fe200078e00ff */
[----:B------:R-:W-:Y:S01]  /*54f0*/  @!PT LDS RZ, [RZ] ;  /* 0x00000000fffff984 */ /* 0x000fe20000000800 */
[----:B------:R-:W-:Y:S01]  /*5500*/  @!PT LDS RZ, [RZ] ;  /* 0x00000000fffff984 */ /* 0x000fe20000000800 */
[----:B------:R-:W-:Y:S01]  /*5510*/  @!PT LDS RZ, [RZ] ;  /* 0x00000000fffff984 */ /* 0x000fe20000000800 */
[----:B------:R1:W-:Y:S04]  /*5520*/  LDGSTS.E [R21+0x10000], [R30.64], P4 ;  /* 0x100000001e157fae */ /* 0x0003e8000a121848 */
[----:B------:R5:W-:Y:S04]  /*5530*/  LDGSTS.E [R21+0x10200], [R26.64], P4 ;  /* 0x102000001a157fae */ /* 0x000be8000a121848 */
[----:B------:R5:W-:Y:S04]  /*5540*/  LDGSTS.E [R21+0x10400], [R28.64], P4 ;  /* 0x104000001c157fae */ /* 0x000be8000a121848 */
[----:B-1----:R-:W2:Y:S01]  /*5550*/  LDL.LU.64 R30, [R1+0x88] ;  /* 0x00008800011e7983 */ /* 0x002ea20000300a00 */
[----:B-----5:R-:W-:-:S03]  /*5560*/  IMAD.SHL.U32 R27, R247, 0x20, RZ ;  /* 0x00000020f71b7824 */ /* 0x020fc600078e00ff */
[----:B------:R-:W5:Y:S01]  /*5570*/  LDL.LU.64 R28, [R1+0x80] ;  /* 0x00008000011c7983 */ /* 0x000f620000300a00 */
[----:B------:R-:W-:-:S05]  /*5580*/  IMAD.WIDE R32, R27, 0x4, R32 ;  /* 0x000000041b207825 */ /* 0x000fca00078e0220 */
[----:B------:R1:W-:Y:S04]  /*5590*/  LDGSTS.E [R21+0x10600], [R32.64], P4 ;  /* 0x1060000020157fae */ /* 0x0003e8000a121848 */
[----:B-1----:R-:W3:Y:S01]  /*55a0*/  LDL.LU.64 R32, [R1+0x70] ;  /* 0x0000700001207983 */ /* 0x002ee20000300a00 */
[----:B------:R-:W-:-:S04]  /*55b0*/  SHF.R.U64 R247, R0, 0xb, RZ ;  /* 0x0000000b00f77819 */ /* 0x000fc800000012ff */
[----:B------:R-:W-:Y:S01]  /*55c0*/  LOP3.LUT P4, RZ, R247, 0x1, RZ, 0xc0, !PT ;  /* 0x00000001f7ff7812 */ /* 0x000fe2000788c0ff */
[----:B------:R-:W-:Y:S02]  /*55d0*/  IMAD.MOV.U32 R247, RZ, RZ, c[0x0][0x188] ;  /* 0x00006200fff77624 */ /* 0x000fe400078e00ff */
[----:B--2---:R-:W-:-:S05]  /*55e0*/  IMAD.WIDE R30, R27, 0x4, R30 ;  /* 0x000000041b1e7825 */ /* 0x004fca00078e021e */
[----:B------:R1:W-:Y:S01]  /*55f0*/  LDGSTS.E [R21+0x12000], [R30.64], P1 ;  /* 0x120000001e157fae */ /* 0x0003e20008921848 */
[----:B-----5:R-:W-:-:S04]  /*5600*/  IMAD.WIDE R28, R27, 0x4, R28 ;  /* 0x000000041b1c7825 */ /* 0x020fc800078e021c */
[----:B------:R-:W-:Y:S01]  /*5610*/  IMAD.WIDE R26, R27, 0x4, R24 ;  /* 0x000000041b1a7825 */ /* 0x000fe200078e0218 */
[----:B------:R2:W-:Y:S04]  /*5620*/  LDGSTS.E [R21+0x12200], [R28.64], P1 ;  /* 0x122000001c157fae */ /* 0x0005e80008921848 */
[----:B------:R-:W5:Y:S04]  /*5630*/  LDL.LU.64 R24, [R1+0xe48] ;  /* 0x000e480001187983 */ /* 0x000f680000300a00 */
[----:B-1----:R-:W4:Y:S01]  /*5640*/  LDL.LU.64 R30, [R1+0x38] ;  /* 0x00003800011e7983 */ /* 0x002f220000300a00 */
[----:B--2---:R-:W-:-:S03]  /*5650*/  IMAD.SHL.U32 R29, R247, 0x20, RZ ;  /* 0x00000020f71d7824 */ /* 0x004fc600078e00ff */
[----:B------:R1:W-:Y:S01]  /*5660*/  LDGSTS.E [R21+0x12400], [R26.64], P1 ;  /* 0x124000001a157fae */ /* 0x0003e20008921848 */
[----:B---3--:R-:W-:-:S05]  /*5670*/  IMAD.WIDE R32, R29, 0x4, R32 ;  /* 0x000000041d207825 */ /* 0x008fca00078e0220 */
[----:B------:R2:W-:Y:S04]  /*5680*/  LDGSTS.E [R21+0x12600], [R32.64], P1 ;  /* 0x1260000020157fae */ /* 0x0005e80008921848 */
[----:B-1----:R-:W3:Y:S04]  /*5690*/  LDL.LU.64 R26, [R1+0x28] ;  /* 0x00002800011a7983 */ /* 0x002ee80000300a00 */
[----:B--2---:R-:W1:Y:S02]  /*56a0*/  S2R R33, SR_TID.X ;  /* 0x0000000000217919 */ /* 0x004e640000002100 */
[----:B-1----:R-:W-:-:S05]  /*56b0*/  LOP3.LUT R33, R33, 0x7f, RZ, 0xc0, !PT ;  /* 0x0000007f21217812 */ /* 0x002fca00078ec0ff */
[----:B------:R-:W-:Y:S02]  /*56c0*/  IMAD.SHL.U32 R33, R33, 0x4, RZ ;  /* 0x0000000421217824 */ /* 0x000fe400078e00ff */
[----:B----4-:R-:W-:-:S04]  /*56d0*/  IMAD.WIDE R30, R29, 0x4, R30 ;  /* 0x000000041d1e7825 */ /* 0x010fc800078e021e */
[----:B------:R-:W-:Y:S01]  /*56e0*/  IMAD.WIDE R28, R29, 0x4, R36 ;  /* 0x000000041d1c7825 */ /* 0x000fe200078e0224 */
[----:B------:R1:W-:Y:S04]  /*56f0*/  LDGSTS.E [R33+0x14000], [R30.64], P3 ;  /* 0x140000001e217fae */ /* 0x0003e80009921848 */
[----:B------:R-:W2:Y:S04]  /*5700*/  LDL.LU.64 R36, [R1+0xe40] ;  /* 0x000e400001247983 */ /* 0x000ea80000300a00 */
[----:B------:R-:W4:Y:S04]  /*5710*/  LDL.LU R21, [R1+0xe3c] ;  /* 0x000e3c0001157983 */ /* 0x000f280000300800 */
[----:B-1----:R-:W4:Y:S01]  /*5720*/  LDL.LU.64 R30, [R1+0x20] ;  /* 0x00002000011e7983 */ /* 0x002f220000300a00 */
[----:B------:R-:W-:-:S03]  /*5730*/  IMAD.MOV.U32 R32, RZ, RZ, c[0x0][0x188] ;  /* 0x00006200ff207624 */ /* 0x000fc600078e00ff */
[----:B------:R1:W-:Y:S01]  /*5740*/  LDGSTS.E [R33+0x14200], [R28.64], P3 ;  /* 0x142000001c217fae */ /* 0x0003e20009921848 */
[----:B------:R-:W-:-:S04]  /*5750*/  IMAD.SHL.U32 R32, R32, 0x20, RZ ;  /* 0x0000002020207824 */ /* 0x000fc800078e00ff */
[----:B---3--:R-:W-:-:S04]  /*5760*/  IMAD.WIDE R26, R32, 0x4, R26 ;  /* 0x00000004201a7825 */ /* 0x008fc800078e021a */
[C---:B-----5:R-:W-:Y:S01]  /*5770*/  IMAD.WIDE R24, R32.reuse, 0x4, R24 ;  /* 0x0000000420187825 */ /* 0x060fe200078e0218 */
[----:B------:R3:W-:Y:S03]  /*5780*/  LDGSTS.E [R33+0x14400], [R26.64], P3 ;  /* 0x144000001a217fae */ /* 0x0007e60009921848 */
[----:B------:R-:W-:-:S04]  /*5790*/  IMAD.WIDE R38, R32, 0x4, R38 ;  /* 0x0000000420267825 */ /* 0x000fc800078e0226 */
[----:B------:R-:W-:Y:S01]  /*57a0*/  IMAD.WIDE R16, R32, 0x4, R16 ;  /* 0x0000000420107825 */ /* 0x000fe200078e0210 */
[----:B---3--:R-:W-:-:S03]  /*57b0*/  SHF.R.U64 R26, R0, 0x3, RZ ;  /* 0x00000003001a7819 */ /* 0x008fc600000012ff */
[----:B------:R-:W-:-:S04]  /*57c0*/  IMAD.WIDE R40, R32, 0x4, R40 ;  /* 0x0000000420287825 */ /* 0x000fc800078e0228 */
[----:B------:R-:W-:-:S04]  /*57d0*/  IMAD.WIDE R22, R32, 0x4, R22 ;  /* 0x0000000420167825 */ /* 0x000fc800078e0216 */
[----:B------:R-:W-:-:S04]  /*57e0*/  IMAD.WIDE R42, R32, 0x4, R42 ;  /* 0x00000004202a7825 */ /* 0x000fc800078e022a */
[----:B------:R-:W-:-:S04]  /*57f0*/  IMAD.WIDE R12, R32, 0x4, R12 ;  /* 0x00000004200c7825 */ /* 0x000fc800078e020c */
[----:B------:R-:W-:-:S04]  /*5800*/  IMAD.WIDE R46, R32, 0x4, R46 ;  /* 0x00000004202e7825 */ /* 0x000fc800078e022e */
[----:B--2---:R-:W-:-:S04]  /*5810*/  IMAD.WIDE R36, R32, 0x4, R36 ;  /* 0x0000000420247825 */ /* 0x004fc800078e0224 */
[----:B----4-:R-:W-:-:S04]  /*5820*/  IMAD.WIDE R20, R32, 0x4, R20 ;  /* 0x0000000420147825 */ /* 0x010fc800078e0214 */
[----:B-1----:R-:W-:Y:S02]  /*5830*/  IMAD.WIDE R28, R32, 0x4, R30 ;  /* 0x00000004201c7825 */ /* 0x002fe400078e021e */
[----:B------:R-:W2:Y:S04]  /*5840*/  LDL.LU.64 R30, [R1] ;  /* 0x00000000011e7983 */ /* 0x000ea80000300a00 */
[----:B------:R1:W-:Y:S01]  /*5850*/  LDGSTS.E [R33+0x14600], [R28.64], P3 ;  /* 0x146000001c217fae */ /* 0x0003e20009921848 */
[----:B------:R-:W-:-:S03]  /*5860*/  LOP3.LUT P3, RZ, R26, 0x1, RZ, 0xc0, !PT ;  /* 0x000000011aff7812 */ /* 0x000fc6000786c0ff */
[----:B------:R3:W-:Y:S04]  /*5870*/  LDGSTS.E [R33+0x16000], [R20.64], P5 ;  /* 0x1600000014217fae */ /* 0x0007e8000a921848 */
[----:B------:R4:W-:Y:S04]  /*5880*/  LDGSTS.E [R33+0x16200], [R36.64], P5 ;  /* 0x1620000024217fae */ /* 0x0009e8000a921848 */
[----:B-1----:R-:W5:Y:S01]  /*5890*/  LDL.LU.64 R28, [R1+0x8] ;  /* 0x00000800011c7983 */ /* 0x002f620000300a00 */
[----:B---3--:R-:W-:-:S03]  /*58a0*/  SHF.R.U64 R20, R0, 0x1e, RZ ;  /* 0x0000001e00147819 */ /* 0x008fc600000012ff */
[----:B------:R1:W-:Y:S04]  /*58b0*/  LDGSTS.E [R33+0x16400], [R24.64], P5 ;  /* 0x1640000018217fae */ /* 0x0003e8000a921848 */
[----:B------:R-:W3:Y:S04]  /*58c0*/  LDL.LU.64 R26, [R1+0x10] ;  /* 0x00001000011a7983 */ /* 0x000ee80000300a00 */
[----:B------:R1:W-:Y:S01]  /*58d0*/  LDGSTS.E [R33+0x16600], [R38.64], P5 ;  /* 0x1660000026217fae */ /* 0x0003e2000a921848 */
[----:B------:R-:W-:-:S03]  /*58e0*/  LOP3.LUT P5, RZ, R20, 0x1, RZ, 0xc0, !PT ;  /* 0x0000000114ff7812 */ /* 0x000fc600078ac0ff */
[----:B----4-:R-:W4:Y:S04]  /*58f0*/  LDL.LU.64 R36, [R1+0x18] ;  /* 0x0000180001247983 */ /* 0x010f280000300a00 */
[----:B------:R1:W-:Y:S04]  /*5900*/  LDGSTS.E [R33+0x18000], [R16.64], P2 ;  /* 0x1800000010217fae */ /* 0x0003e80009121848 */
[----:B-1----:R-:W2:Y:S04]  /*5910*/  LDL.LU.64 R24, [R1+0xd0] ;  /* 0x0000d00001187983 */ /* 0x002ea80000300a00 */
[----:B------:R-:W2:Y:S01]  /*5920*/  LDL.LU.64 R38, [R1+0xc0] ;  /* 0x0000c00001267983 */ /* 0x000ea20000300a00 */
[----:B------:R-:W-:-:S03]  /*5930*/  SHF.R.U64 R16, R0, 0x1a, RZ ;  /* 0x0000001a00107819 */ /* 0x000fc600000012ff */
[----:B------:R-:W2:Y:S04]  /*5940*/  LDL.LU.64 R20, [R1+0x90] ;  /* 0x0000900001147983 */ /* 0x000ea80000300a00 */
[----:B------:R1:W-:Y:S04]  /*5950*/  LDGSTS.E [R33+0x18200], [R40.64], P2 ;  /* 0x1820000028217fae */ /* 0x0003e80009121848 */
[----:B------:R1:W-:Y:S04]  /*5960*/  LDGSTS.E [R33+0x18400], [R22.64], P2 ;  /* 0x1840000016217fae */ /* 0x0003e80009121848 */
[----:B------:R1:W-:Y:S01]  /*5970*/  LDGSTS.E [R33+0x18600], [R42.64], P2 ;  /* 0x186000002a217fae */ /* 0x0003e20009121848 */
[----:B------:R-:W-:-:S03]  /*5980*/  LOP3.LUT P2, RZ, R16, 0x1, RZ, 0xc0, !PT ;  /* 0x0000000110ff7812 */ /* 0x000fc6000784c0ff */
[----:B-1----:R-:W3:Y:S04]  /*5990*/  LDL.LU.64 R40, [R1+0xa8] ;  /* 0x0000a80001287983 */ /* 0x002ee80000300a00 */
[----:B------:R-:W3:Y:S04]  /*59a0*/  LDL.LU.64 R22, [R1+0xb8] ;  /* 0x0000b80001167983 */ /* 0x000ee80000300a00 */
[----:B------:R-:W3:Y:S04]  /*59b0*/  LDL.LU.64 R42, [R1+0xb0] ;  /* 0x0000b000012a7983 */ /* 0x000ee80000300a00 */
[----:B------:R1:W-:Y:S04]  /*59c0*/  LDGSTS.E [R33+0x1a000], [R12.64], P4 ;  /* 0x1a0000000c217fae */ /* 0x0003e8000a121848 */
[----:B------:R-:W3:Y:S04]  /*59d0*/  LDL.LU.64 R16, [R1+0xa0] ;  /* 0x0000a00001107983 */ /* 0x000ee80000300a00 */
[----:B------:R1:W-:Y:S04]  /*59e0*/  LDGSTS.E [R33+0x1a200], [R46.64], P4 ;  /* 0x1a2000002e217fae */ /* 0x0003e8000a121848 */
[----:B-1----:R-:W4:Y:S01]  /*59f0*/  LDL.LU.64 R46, [R1+0x98] ;  /* 0x00009800012e7983 */ /* 0x002f220000300a00 */
[----:B------:R-:W-:-:S04]  /*5a00*/  SHF.R.U64 R247, R0, 0x7, RZ ;  /* 0x0000000700f77819 */ /* 0x000fc800000012ff */
[----:B------:R-:W-:Y:S02]  /*5a10*/  LOP3.LUT P1, RZ, R247, 0x1, RZ, 0xc0, !PT ;  /* 0x00000001f7ff7812 */ /* 0x000fe4000782c0ff */
[----:B------:R-:W1:Y:S01]  /*5a20*/  S2R R247, SR_TID.X ;  /* 0x0000000000f77919 */ /* 0x000e620000002100 */
[----:B------:R-:W-:-:S04]  /*5a30*/  IMAD.WIDE R18, R32, 0x4, R18 ;  /* 0x0000000420127825 */ /* 0x000fc800078e0212 */
[C---:B------:R-:W-:Y:S01]  /*5a40*/  IMAD.WIDE R50, R32.reuse, 0x4, R50 ;  /* 0x0000000420327825 */ /* 0x040fe200078e0232 */
[----:B------:R1:W-:Y:S03]  /*5a50*/  LDGSTS.E [R33+0x1a400], [R18.64], P4 ;  /* 0x1a40000012217fae */ /* 0x0003e6000a121848 */
[C---:B------:R-:W-:Y:S01]  /*5a60*/  IMAD.WIDE R8, R32.reuse, 0x4, R8 ;  /* 0x0000000420087825 */ /* 0x040fe200078e0208 */
[----:B------:R1:W-:Y:S03]  /*5a70*/  LDGSTS.E [R33+0x1a600], [R50.64], P4 ;  /* 0x1a60000032217fae */ /* 0x0003e6000a121848 */
[C---:B------:R-:W-:Y:S01]  /*5a80*/  IMAD.WIDE R52, R32.reuse, 0x4, R52 ;  /* 0x0000000420347825 */ /* 0x040fe200078e0234 */
[----:B------:R1:W-:Y:S03]  /*5a90*/  LDGSTS.E [R33+0x1c000], [R8.64], P1 ;  /* 0x1c00000008217fae */ /* 0x0003e60008921848 */
[C---:B------:R-:W-:Y:S01]  /*5aa0*/  IMAD.WIDE R14, R32.reuse, 0x4, R14 ;  /* 0x00000004200e7825 */ /* 0x040fe200078e020e */
[----:B------:R2:W-:Y:S03]  /*5ab0*/  LDGSTS.E [R33+0x1c200], [R52.64], P1 ;  /* 0x1c20000034217fae */ /* 0x0005e60008921848 */
[----:B------:R-:W-:Y:S01]  /*5ac0*/  IMAD.WIDE R54, R32, 0x4, R54 ;  /* 0x0000000420367825 */ /* 0x000fe200078e0236 */
[----:B------:R2:W-:Y:S01]  /*5ad0*/  LDGSTS.E [R33+0x1c400], [R14.64], P1 ;  /* 0x1c4000000e217fae */ /* 0x0005e20008921848 */
[----:B-1----:R-:W-:-:S02]  /*5ae0*/  LOP3.LUT R247, R247, 0x7f, RZ, 0xc0, !PT ;  /* 0x0000007ff7f77812 */ /* 0x002fc400078ec0ff */
[----:B------:R-:W-:Y:S01]  /*5af0*/  IMAD.WIDE R62, R32, 0x4, R62 ;  /* 0x00000004203e7825 */ /* 0x000fe200078e023e */
[----:B------:R-:W-:Y:S01]  /*5b00*/  SHF.R.U64 R8, R0, 0x12, RZ ;  /* 0x0000001200087819 */ /* 0x000fe200000012ff */
[----:B------:R1:W-:Y:S02]  /*5b10*/  LDGSTS.E [R33+0x1c600], [R54.64], P1 ;  /* 0x1c60000036217fae */ /* 0x0003e40008921848 */
[C---:B------:R-:W-:Y:S02]  /*5b20*/  IMAD.WIDE R58, R32.reuse, 0x4, R58 ;  /* 0x00000004203a7825 */ /* 0x040fe400078e023a */
[----:B------:R1:W-:Y:S02]  /*5b30*/  LDGSTS.E [R33+0x1e000], [R62.64], P3 ;  /* 0x1e0000003e217fae */ /* 0x0003e40009921848 */
[----:B------:R-:W-:Y:S02]  /*5b40*/  IMAD.WIDE R10, R32, 0x4, R10 ;  /* 0x00000004200a7825 */ /* 0x000fe400078e020a */
[----:B------:R1:W-:Y:S02]  /*5b50*/  LDGSTS.E [R33+0x1e200], [R58.64], P3 ;  /* 0x1e2000003a217fae */ /* 0x0003e40009921848 */
[----:B------:R-:W-:Y:S01]  /*5b60*/  IMAD.SHL.U32 R247, R247, 0x4, RZ ;  /* 0x00000004f7f77824 */ /* 0x000fe200078e00ff */
[----:B------:R-:W-:Y:S01]  /*5b70*/  LOP3.LUT P1, RZ, R8, 0x1, RZ, 0xc0, !PT ;  /* 0x0000000108ff7812 */ /* 0x000fe2000782c0ff */
[----:B------:R2:W-:Y:S01]  /*5b80*/  LDGSTS.E [R33+0x1e400], [R10.64], P3 ;  /* 0x1e4000000a217fae */ /* 0x0005e20009921848 */
[----:B------:R-:W-:Y:S01]  /*5b90*/  IMAD.WIDE R60, R32, 0x4, R60 ;  /* 0x00000004203c7825 */ /* 0x000fe200078e023c */
[----:B------:R-:W-:-:S04]  /*5ba0*/  SHF.R.U64 R12, R0, 0x16, RZ ;  /* 0x00000016000c7819 */ /* 0x000fc800000012ff */
[----:B------:R-:W-:Y:S01]  /*5bb0*/  LOP3.LUT P4, RZ, R12, 0x1, RZ, 0xc0, !PT ;  /* 0x000000010cff7812 */ /* 0x000fe2000788c0ff */
[----:B------:R1:W-:Y:S01]  /*5bc0*/  LDGSTS.E [R33+0x1e600], [R60.64], P3 ;  /* 0x1e6000003c217fae */ /* 0x0003e20009921848 */
[----:B--2---:R-:W-:Y:S01]  /*5bd0*/  IMAD.WIDE R10, R32, 0x4, R20 ;  /* 0x00000004200a7825 */ /* 0x004fe200078e0214 */
[----:B------:R-:W-:-:S03]  /*5be0*/  LOP3.LUT R20, R247, 0x20, RZ, 0x3c, !PT ;  /* 0x00000020f7147812 */ /* 0x000fc600078e3cff */
[----:B---3--:R-:W-:-:S04]  /*5bf0*/  IMAD.WIDE R12, R32, 0x4, R16 ;  /* 0x00000004200c7825 */ /* 0x008fc800078e0210 */
[----:B----4-:R-:W-:-:S05]  /*5c00*/  IMAD.WIDE R8, R32, 0x4, R46 ;  /* 0x0000000420087825 */ /* 0x010fca00078e022e */
[----:B------:R2:W-:Y:S04]  /*5c10*/  LDGSTS.E [R20+0x10800], [R8.64], P5 ;  /* 0x1080000008147fae */ /* 0x0005e8000a921848 */
[----:B------:R3:W-:Y:S04]  /*5c20*/  LDGSTS.E [R20+0x10a00], [R10.64], P5 ;  /* 0x10a000000a147fae */ /* 0x0007e8000a921848 */
[----:B------:R4:W-:Y:S01]  /*5c30*/  LDGSTS.E [R20+0x10c00], [R12.64], P5 ;  /* 0x10c000000c147fae */ /* 0x0009e2000a921848 */
[----:B--2---:R-:W-:-:S04]  /*5c40*/  IMAD.WIDE R8, R32, 0x4, R42 ;  /* 0x0000000420087825 */ /* 0x004fc800078e022a */
[C---:B---3--:R-:W-:Y:S01]  /*5c50*/  IMAD.WIDE R10, R32.reuse, 0x4, R22 ;  /* 0x00000004200a7825 */ /* 0x048fe200078e0216 */
[----:B------:R2:W-:Y:S03]  /*5c60*/  LDGSTS.E [R20+0x10e00], [R8.64], P5 ;  /* 0x10e0000008147fae */ /* 0x0005e6000a921848 */
[C---:B----4-:R-:W-:Y:S01]  /*5c70*/  IMAD.WIDE R12, R32.reuse, 0x4, R40 ;  /* 0x00000004200c7825 */ /* 0x050fe200078e0228 */
[----:B------:R-:W3:Y:S04]  /*5c80*/  LDL.LU.64 R22, [R1+0x118] ;  /* 0x0001180001167983 */ /* 0x000ee80000300a00 */
[----:B------:R-:W4:Y:S01]  /*5c90*/  LDL.LU.64 R40, [R1+0x110] ;  /* 0x0001100001287983 */ /* 0x000f220000300a00 */
[----:B--2---:R-:W-:-:S03]  /*5ca0*/  IMAD.WIDE R8, R32, 0x4, R38 ;  /* 0x0000000420087825 */ /* 0x004fc600078e0226 */
[----:B------:R2:W-:Y:S04]  /*5cb0*/  LDGSTS.E [R20+0x12800], [R10.64], P2 ;  /* 0x128000000a147fae */ /* 0x0005e80009121848 */
[----:B------:R1:W-:Y:S04]  /*5cc0*/  LDGSTS.E [R20+0x12a00], [R12.64], P2 ;  /* 0x12a000000c147fae */ /* 0x0003e80009121848 */
[----:B------:R1:W-:Y:S01]  /*5cd0*/  LDGSTS.E [R20+0x12c00], [R8.64], P2 ;  /* 0x12c0000008147fae */ /* 0x0003e20009121848 */
[----:B--2---:R-:W-:-:S03]  /*5ce0*/  IMAD.WIDE R10, R32, 0x4, R24 ;  /* 0x00000004200a7825 */ /* 0x004fc600078e0218 */
[----:B------:R-:W2:Y:S04]  /*5cf0*/  LDL.LU.64 R38, [R1+0x108] ;  /* 0x0001080001267983 */ /* 0x000ea80000300a00 */
[----:B------:R-:W2:Y:S01]  /*5d00*/  LDL.LU.64 R24, [R1+0x100] ;  /* 0x0001000001187983 */ /* 0x000ea20000300a00 */
[----:B-1----:R-:W-:-:S03]  /*5d10*/  IMAD.WIDE R8, R32, 0x4, R36 ;  /* 0x0000000420087825 */ /* 0x002fc600078e0224 */
[----:B------:R5:W-:Y:S04]  /*5d20*/  LDGSTS.E [R20+0x12e00], [R10.64], P2 ;  /* 0x12e000000a147fae */ /* 0x000be80009121848 */
[----:B------:R-:W2:Y:S01]  /*5d30*/  LDL.LU.64 R36, [R1+0xd8] ;  /* 0x0000d80001247983 */ /* 0x000ea20000300a00 */
[----:B------:R-:W-:-:S03]  /*5d40*/  IMAD.WIDE R12, R32, 0x4, R26 ;  /* 0x00000004200c7825 */ /* 0x000fc600078e021a */
[----:B------:R1:W-:Y:S01]  /*5d50*/  LDGSTS.E [R20+0x14800], [R8.64], P4 ;  /* 0x1480000008147fae */ /* 0x0003e2000a121848 */
[----:B-----5:R-:W-:-:S03]  /*5d60*/  IMAD.WIDE R10, R32, 0x4, R28 ;  /* 0x00000004200a7825 */ /* 0x020fc600078e021c */
[----:B------:R-:W5:Y:S04]  /*5d70*/  LDL.LU.64 R26, [R1+0xc8] ;  /* 0x0000c800011a7983 */ /* 0x000f680000300a00 */
[----:B------:R-:W5:Y:S01]  /*5d80*/  LDL.LU.64 R28, [R1+0x68] ;  /* 0x00006800011c7983 */ /* 0x000f620000300a00 */
[----:B-1----:R-:W-:Y:S01]  /*5d90*/  IMAD.WIDE R8, R32, 0x4, R30 ;  /* 0x0000000420087825 */ /* 0x002fe200078e021e */
[----:B------:R-:W-:Y:S02]  /*5da0*/  SHF.R.U64 R14, R0, 0xe, RZ ;  /* 0x0000000e000e7819 */ /* 0x000fe400000012ff */
[----:B------:R-:W5:Y:S04]  /*5db0*/  LDL.LU.64 R30, [R1+0x60] ;  /* 0x00006000011e7983 */ /* 0x000f680000300a00 */
[----:B------:R-:W1:Y:S01]  /*5dc0*/  S2R R247, SR_TID.X ;  /* 0x0000000000f77919 */ /* 0x000e620000002100 */
[----:B------:R-:W-:-:S02]  /*5dd0*/  LOP3.LUT P3, RZ, R14, 0x1, RZ, 0xc0, !PT ;  /* 0x000000010eff7812 */ /* 0x000fc4000786c0ff */
[----:B------:R-:W-:Y:S01]  /*5de0*/  SHF.R.U64 R14, R0, 0xa, RZ ;  /* 0x0000000a000e7819 */ /* 0x000fe200000012ff */
[----:B------:R-:W-:Y:S01]  /*5df0*/  IMAD.WIDE R74, R32, 0x4, R74 ;  /* 0x00000004204a7825 */ /* 0x000fe200078e024a */
[----:B------:R1:W-:Y:S02]  /*5e00*/  LDGSTS.E [R20+0x14a00], [R12.64], P4 ;  /* 0x14a000000c147fae */ /* 0x0003e4000a121848 */
[----:B------:R-:W-:Y:S01]  /*5e10*/  LOP3.LUT P5, RZ, R14, 0x1, RZ, 0xc0, !PT ;  /* 0x000000010eff7812 */ /* 0x000fe200078ac0ff */
[----:B------:R-:W-:Y:S01]  /*5e20*/  IMAD.WIDE R6, R32, 0x4, R6 ;  /* 0x0000000420067825 */ /* 0x000fe200078e0206 */
[----:B------:R1:W-:Y:S01]  /*5e30*/  LDGSTS.E [R20+0x14c00], [R10.64], P4 ;  /* 0x14c000000a147fae */ /* 0x0003e2000a121848 */
[----:B------:R-:W-:Y:S02]  /*5e40*/  SHF.R.U64 R14, R0, 0x6, RZ ;  /* 0x00000006000e7819 */ /* 0x000fe400000012ff */
        /* <DEDUP_REMOVED lines=8> */
[----:B------:R-:W-:-:S02]  /*5ed0*/  LOP3.LUT P2, RZ, R14, 0x1, RZ, 0xc0, !PT ;  /* 0x000000010eff7812 */ /* 0x000fc4000784c0ff */
[C---:B------:R-:W-:Y:S01]  /*5ee0*/  IMAD.WIDE R66, R32.reuse, 0x4, R66 ;  /* 0x0000000420427825 */ /* 0x040fe200078e0242 */
[----:B------:R2:W-:Y:S03]  /*5ef0*/  LDGSTS.E [R20+0x16e00], [R44.64], P1 ;  /* 0x16e000002c147fae */ /* 0x0005e60008921848 */
[----:B------:R-:W-:Y:S01]  /*5f00*/  IMAD.WIDE R76, R32, 0x4, R76 ;  /* 0x00000004204c7825 */ /* 0x000fe200078e024c */
[----:B------:R2:W-:Y:S01]  /*5f10*/  LDGSTS.E [R20+0x18800], [R70.64], P3 ;  /* 0x1880000046147fae */ /* 0x0005e20009921848 */
[----:B-1----:R-:W-:Y:S02]  /*5f20*/  SHF.R.U64 R10, R0, 0x2, RZ ;  /* 0x00000002000a7819 */ /* 0x002fe400000012ff */
[C---:B------:R-:W-:Y:S01]  /*5f30*/  IMAD.WIDE R72, R32.reuse, 0x4, R72 ;  /* 0x0000000420487825 */ /* 0x040fe200078e0248 */
[----:B------:R1:W-:Y:S03]  /*5f40*/  LDGSTS.E [R20+0x18a00], [R68.64], P3 ;  /* 0x18a0000044147fae */ /* 0x0003e60009921848 */
[C---:B------:R-:W-:Y:S01]  /*5f50*/  IMAD.WIDE R34, R32.reuse, 0x4, R34 ;  /* 0x0000000420227825 */ /* 0x040fe200078e0222 */
[----:B------:R1:W-:Y:S03]  /*5f60*/  LDGSTS.E [R20+0x18c00], [R66.64], P3 ;  /* 0x18c0000042147fae */ /* 0x0003e60009921848 */
[----:B------:R-:W-:Y:S01]  /*5f70*/  IMAD.WIDE R2, R32, 0x4, R2 ;  /* 0x0000000420027825 */ /* 0x000fe200078e0202 */
[----:B------:R1:W-:Y:S01]  /*5f80*/  LDGSTS.E [R20+0x18e00], [R76.64], P3 ;  /* 0x18e000004c147fae */ /* 0x0003e20009921848 */
[----:B------:R-:W-:-:S02]  /*5f90*/  LOP3.LUT P4, RZ, R10, 0x1, RZ, 0xc0, !PT ;  /* 0x000000010aff7812 */ /* 0x000fc4000788c0ff */
[----:B------:R-:W-:Y:S01]  /*5fa0*/  SHF.R.U64 R6, R0, 0x1d, RZ ;  /* 0x0000001d00067819 */ /* 0x000fe200000012ff */
[----:B------:R1:W-:Y:S01]  /*5fb0*/  LDGSTS.E [R20+0x1a800], [R72.64], P5 ;  /* 0x1a80000048147fae */ /* 0x0003e2000a921848 */
[C---:B------:R-:W-:Y:S01]  /*5fc0*/  IMAD.WIDE R4, R32.reuse, 0x4, R4 ;  /* 0x0000000420047825 */ /* 0x040fe200078e0204 */
[----:B------:R-:W-:Y:S02]  /*5fd0*/  LOP3.LUT R247, R247, 0x7f, RZ, 0xc0, !PT ;  /* 0x0000007ff7f77812 */ /* 0x000fe400078ec0ff */
[----:B------:R1:W-:Y:S01]  /*5fe0*/  LDGSTS.E [R20+0x1aa00], [R34.64], P5 ;  /* 0x1aa0000022147fae */ /* 0x0003e2000a921848 */
[----:B------:R-:W-:-:S03]  /*5ff0*/  IMAD.WIDE R122, R32, 0x4, R122 ;  /* 0x00000004207a7825 */ /* 0x000fc600078e027a */
[----:B------:R1:W-:Y:S01]  /*6000*/  LDGSTS.E [R20+0x1ac00], [R2.64], P5 ;  /* 0x1ac0000002147fae */ /* 0x0003e2000a921848 */
[----:B------:R-:W-:Y:S01]  /*6010*/  IMAD.WIDE R56, R32, 0x4, R56 ;  /* 0x0000000420387825 */ /* 0x000fe200078e0238 */
[----:B------:R-:W-:Y:S02]  /*6020*/  LOP3.LUT P1, RZ, R6, 0x1, RZ, 0xc0, !PT ;  /* 0x0000000106ff7812 */ /* 0x000fe4000782c0ff */
[----:B------:R4:W-:Y:S01]  /*6030*/  LDGSTS.E [R20+0x1ae00], [R4.64], P5 ;  /* 0x1ae0000004147fae */ /* 0x0009e2000a921848 */
[----:B------:R-:W-:Y:S01]  /*6040*/  IMAD.WIDE R48, R32, 0x4, R48 ;  /* 0x0000000420307825 */ /* 0x000fe200078e0230 */
[----:B------:R-:W-:Y:S02]  /*6050*/  SHF.R.U64 R6, R0, 0x19, RZ ;  /* 0x0000001900067819 */ /* 0x000fe400000012ff */
[----:B------:R2:W-:Y:S01]  /*6060*/  LDGSTS.E [R20+0x1c800], [R122.64], P2 ;  /* 0x1c8000007a147fae */ /* 0x0005e20009121848 */
[----:B------:R-:W-:Y:S01]  /*6070*/  IMAD.WIDE R128, R32, 0x4, R128 ;  /* 0x0000000420807825 */ /* 0x000fe200078e0280 */
[----:B-1----:R-:W-:-:S03]  /*6080*/  SHF.R.U64 R2, R0, 0x15, RZ ;  /* 0x0000001500027819 */ /* 0x002fc600000012ff */
[----:B------:R-:W-:Y:S01]  /*6090*/  IMAD.SHL.U32 R247, R247, 0x4, RZ ;  /* 0x00000004f7f77824 */ /* 0x000fe200078e00ff */
[----:B------:R1:W-:Y:S01]  /*60a0*/  LDGSTS.E [R20+0x1ca00], [R56.64], P2 ;  /* 0x1ca0000038147fae */ /* 0x0003e20009121848 */
[----:B------:R-:W-:Y:S01]  /*60b0*/  LOP3.LUT P5, RZ, R2, 0x1, RZ, 0xc0, !PT ;  /* 0x0000000102ff7812 */ /* 0x000fe200078ac0ff */
[----:B------:R-:W-:Y:S01]  /*60c0*/  IMAD.WIDE R118, R32, 0x4, R118 ;  /* 0x0000000420767825 */ /* 0x000fe200078e0276 */
[----:B------:R-:W-:Y:S01]  /*60d0*/  SHF.R.U64 R2, R0, 0x11, RZ ;  /* 0x0000001100027819 */ /* 0x000fe200000012ff */
[----:B------:R1:W-:Y:S02]  /*60e0*/  LDGSTS.E [R20+0x1cc00], [R48.64], P2 ;  /* 0x1cc0000030147fae */ /* 0x0003e40009121848 */
[----:B------:R-:W-:Y:S02]  /*60f0*/  IMAD.WIDE R124, R32, 0x4, R124 ;  /* 0x00000004207c7825 */ /* 0x000fe400078e027c */
[----:B------:R1:W-:Y:S01]  /*6100*/  LDGSTS.E [R20+0x1ce00], [R128.64], P2 ;  /* 0x1ce0000080147fae */ /* 0x0003e20009121848 */
[----:B------:R-:W-:Y:S01]  /*6110*/  LOP3.LUT P2, RZ, R2, 0x1, RZ, 0xc0, !PT ;  /* 0x0000000102ff7812 */ /* 0x000fe2000784c0ff */
[----:B------:R-:W-:Y:S01]  /*6120*/  IMAD.WIDE R126, R32, 0x4, R126 ;  /* 0x00000004207e7825 */ /* 0x000fe200078e027e */
[----:B------:R-:W-:Y:S01]  /*6130*/  LOP3.LUT P3, RZ, R6, 0x1, RZ, 0xc0, !PT ;  /* 0x0000000106ff7812 */ /* 0x000fe2000786c0ff */
[----:B------:R1:W-:Y:S01]  /*6140*/  LDGSTS.E [R20+0x1e800], [R118.64], P4 ;  /* 0x1e80000076147fae */ /* 0x0003e2000a121848 */
[----:B------:R-:W-:Y:S01]  /*6150*/  LOP3.LUT R21, R247, 0x40, RZ, 0x3c, !PT ;  /* 0x00000040f7157812 */ /* 0x000fe200078e3cff */
[----:B------:R-:W-:-:S02]  /*6160*/  IMAD.WIDE R120, R32, 0x4, R120 ;  /* 0x0000000420787825 */ /* 0x000fc400078e0278 */
[----:B------:R1:W-:Y:S04]  /*6170*/  LDGSTS.E [R20+0x1ea00], [R124.64], P4 ;  /* 0x1ea000007c147fae */ /* 0x0003e8000a121848 */
[----:B------:R1:W-:Y:S04]  /*6180*/  LDGSTS.E [R20+0x1ec00], [R126.64], P4 ;  /* 0x1ec000007e147fae */ /* 0x0003e8000a121848 */
[----:B------:R1:W-:Y:S01]  /*6190*/  LDGSTS.E [R20+0x1ee00], [R120.64], P4 ;  /* 0x1ee0000078147fae */ /* 0x0003e2000a121848 */
[----:B---3--:R-:W-:-:S03]  /*61a0*/  IMAD.WIDE R2, R32, 0x4, R22 ;  /* 0x0000000420027825 */ /* 0x008fc600078e0216 */
[----:B------:R-:W3:Y:S01]  /*61b0*/  LDL.LU.64 R22, [R1+0xf8] ;  /* 0x0000f80001167983 */ /* 0x000ee20000300a00 */
[----:B----4-:R-:W-:-:S03]  /*61c0*/  IMAD.WIDE R4, R32, 0x4, R40 ;  /* 0x0000000420047825 */ /* 0x010fc600078e0228 */
[----:B------:R-:W4:Y:S04]  /*61d0*/  LDL.LU.64 R40, [R1+0xf0] ;  /* 0x0000f00001287983 */ /* 0x000f280000300a00 */
[----:B------:R1:W-:Y:S04]  /*61e0*/  LDGSTS.E [R21+0x11000], [R2.64], P1 ;  /* 0x1100000002157fae */ /* 0x0003e80008921848 */
[----:B------:R1:W-:Y:S01]  /*61f0*/  LDGSTS.E [R21+0x11200], [R4.64], P1 ;  /* 0x1120000004157fae */ /* 0x0003e20008921848 */
[----:B--2---:R-:W-:-:S03]  /*6200*/  IMAD.WIDE R6, R32, 0x4, R38 ;  /* 0x0000000420067825 */ /* 0x004fc600078e0226 */
[----:B------:R-:W2:Y:S01]  /*6210*/  LDL.LU.64 R38, [R1+0xe8] ;  /* 0x0000e80001267983 */ /* 0x000ea20000300a00 */
[----:B-1----:R-:W-:-:S03]  /*6220*/  IMAD.WIDE R2, R32, 0x4, R24 ;  /* 0x0000000420027825 */ /* 0x002fc600078e0218 */
[----:B------:R-:W2:Y:S04]  /*6230*/  LDL.LU.64 R24, [R1+0xe0] ;  /* 0x0000e00001187983 */ /* 0x000ea80000300a00 */
[----:B------:R5:W-:Y:S01]  /*6240*/  LDGSTS.E [R21+0x11400], [R6.64], P1 ;  /* 0x1140000006157fae */ /* 0x000be20008921848 */
[----:B------:R-:W-:-:S03]  /*6250*/  IMAD.WIDE R4, R32, 0x4, R36 ;  /* 0x0000000420047825 */ /* 0x000fc600078e0224 */
[----:B------:R-:W2:Y:S04]  /*6260*/  LDL.LU.64 R36, [R1+0x58] ;  /* 0x0000580001247983 */ /* 0x000ea80000300a00 */
[----:B------:R1:W-:Y:S01]  /*6270*/  LDGSTS.E [R21+0x11600], [R2.64], P1 ;  /* 0x1160000002157fae */ /* 0x0003e20008921848 */
[----:B-----5:R-:W-:-:S03]  /*6280*/  IMAD.WIDE R6, R32, 0x4, R26 ;  /* 0x0000000420067825 */ /* 0x020fc600078e021a */
[----:B------:R5:W-:Y:S04]  /*6290*/  LDGSTS.E [R21+0x13000], [R4.64], P3 ;  /* 0x1300000004157fae */ /* 0x000be80009921848 */
[----:B------:R-:W2:Y:S01]  /*62a0*/  LDL.LU.64 R26, [R1+0x50] ;  /* 0x00005000011a7983 */ /* 0x000ea20000300a00 */
[----:B-1----:R-:W-:Y:S01]  /*62b0*/  IMAD.WIDE R2, R32, 0x4, R28 ;  /* 0x0000000420027825 */ /* 0x002fe200078e021c */
[----:B------:R-:W-:Y:S02]  /*62c0*/  SHF.R.U64 R8, R0, 0xd, RZ ;  /* 0x0000000d00087819 */ /* 0x000fe400000012ff */
[----:B------:R-:W2:Y:S01]  /*62d0*/  LDL.LU.64 R28, [R1+0x48] ;  /* 0x00004800011c7983 */ /* 0x000ea20000300a00 */
[----:B-----5:R-:W-:-:S03]  /*62e0*/  IMAD.WIDE R4, R32, 0x4, R30 ;  /* 0x0000000420047825 */ /* 0x020fc600078e021e */
[----:B------:R2:W-:Y:S04]  /*62f0*/  LDGSTS.E [R21+0x13200], [R6.64], P3 ;  /* 0x1320000006157fae */ /* 0x0005e80009921848 */
[----:B------:R-:W5:Y:S04]  /*6300*/  LDL.LU.64 R30, [R1+0x40] ;  /* 0x00004000011e7983 */ /* 0x000f680000300a00 */
[----:B------:R1:W-:Y:S04]  /*6310*/  STL [R1+0x3c0], RZ ;  /* 0x0003c0ff01007387 */ /* 0x0003e80000100800 */
        /* <DEDUP_REMOVED lines=212> */
[----:B------:R1:W-:Y:S01]  /*7060*/  STL [R1+0x7b4], RZ ;  /* 0x0007b4ff01007387 */ /* 0x0003e20000100800 */
[----:B------:R-:W-:-:S03]  /*7070*/  IMAD.WIDE R250, R32, 0x4, R250 ;  /* 0x0000000420fa7825 */ /* 0x000fc600078e02fa */
[----:B------:R1:W-:Y:S01]  /*7080*/  STL [R1+0x7b8], RZ ;  /* 0x0007b8ff01007387 */ /* 0x0003e20000100800 */
[----:B------:R-:W-:-:S03]  /*7090*/  IMAD.WIDE R248, R32, 0x4, R248 ;  /* 0x0000000420f87825 */ /* 0x000fc600078e02f8 */
[----:B------:R1:W-:Y:S01]  /*70a0*/  STL [R1+0x7bc], RZ ;  /* 0x0007bcff01007387 */ /* 0x0003e20000100800 */
[----:B------:R-:W-:-:S03]  /*70b0*/  LOP3.LUT P4, RZ, R8, 0x1, RZ, 0xc0, !PT ;  /* 0x0000000108ff7812 */ /* 0x000fc6000788c0ff */
[----:B------:R1:W-:Y:S01]  /*70c0*/  LDGSTS.E [R21+0x13400], [R2.64], P3 ;  /* 0x1340000002157fae */ /* 0x0003e20009921848 */
[----:B------:R-:W-:-:S03]  /*70d0*/  IMAD.WIDE R244, R32, 0x4, R244 ;  /* 0x0000000420f47825 */ /* 0x000fc600078e02f4 */
[----:B------:R1:W-:Y:S01]  /*70e0*/  STL [R1+0x7a0], RZ ;  /* 0x0007a0ff01007387 */ /* 0x0003e20000100800 */
[----:B------:R-:W-:-:S03]  /*70f0*/  SHF.R.U64 R8, R0, 0x9, RZ ;  /* 0x0000000900087819 */ /* 0x000fc600000012ff */
[----:B------:R2:W-:Y:S01]  /*7100*/  STL [R1+0x7a4], RZ ;  /* 0x0007a4ff01007387 */ /* 0x0005e20000100800 */
[----:B------:R-:W-:Y:S01]  /*7110*/  IMAD.WIDE R242, R32, 0x4, R242 ;  /* 0x0000000420f27825 */ /* 0x000fe200078e02f2 */
[----:B-1----:R-:W-:Y:S02]  /*7120*/  SHF.R.U64 R2, R0, 0x5, RZ ;  /* 0x0000000500027819 */ /* 0x002fe400000012ff */
[----:B------:R1:W-:Y:S01]  /*7130*/  STL [R1+0x7a8], RZ ;  /* 0x0007a8ff01007387 */ /* 0x0003e20000100800 */
[----:B------:R-:W-:-:S03]  /*7140*/  IMAD.WIDE R106, R32, 0x4, R106 ;  /* 0x00000004206a7825 */ /* 0x000fc600078e026a */
[----:B------:R1:W-:Y:S01]  /*7150*/  STL [R1+0x7ac], RZ ;  /* 0x0007acff01007387 */ /* 0x0003e20000100800 */
[----:B------:R-:W-:-:S03]  /*7160*/  IMAD.WIDE R114, R32, 0x4, R114 ;  /* 0x0000000420727825 */ /* 0x000fc600078e0272 */
[----:B------:R4:W-:Y:S01]  /*7170*/  LDGSTS.E [R21+0x13600], [R4.64], P3 ;  /* 0x1360000004157fae */ /* 0x0009e20009921848 */
[----:B------:R-:W-:-:S03]  /*7180*/  LOP3.LUT P3, RZ, R2, 0x1, RZ, 0xc0, !PT ;  /* 0x0000000102ff7812 */ /* 0x000fc6000786c0ff */
[----:B------:R1:W-:Y:S01]  /*7190*/  STL [R1+0x790], RZ ;  /* 0x000790ff01007387 */ /* 0x0003e20000100800 */
[----:B------:R-:W-:-:S03]  /*71a0*/  SHF.R.U64 R2, R0, 0x1, RZ ;  /* 0x0000000100027819 */ /* 0x000fc600000012ff */
[----:B------:R1:W-:Y:S01]  /*71b0*/  STL [R1+0x794], RZ ;  /* 0x000794ff01007387 */ /* 0x0003e20000100800 */
[----:B------:R-:W-:Y:S01]  /*71c0*/  LOP3.LUT P1, RZ, R8, 0x1, RZ, 0xc0, !PT ;  /* 0x0000000108ff7812 */ /* 0x000fe2000782c0ff */
[C---:B------:R-:W-:Y:S02]  /*71d0*/  IMAD.WIDE R116, R32.reuse, 0x4, R116 ;  /* 0x0000000420747825 */ /* 0x040fe400078e0274 */
[----:B------:R1:W-:Y:S04]  /*71e0*/  LDGSTS.E [R21+0x15000], [R250.64], P5 ;  /* 0x15000000fa157fae */ /* 0x0003e8000a921848 */
[----:B------:R1:W-:Y:S01]  /*71f0*/  STL [R1+0x798], RZ ;  /* 0x000798ff01007387 */ /* 0x0003e20000100800 */
[----:B------:R-:W-:-:S03]  /*7200*/  IMAD.WIDE R112, R32, 0x4, R112 ;  /* 0x0000000420707825 */ /* 0x000fc600078e0270 */
[----:B------:R1:W-:Y:S04]  /*7210*/  LDGSTS.E [R21+0x15200], [R248.64], P5 ;  /* 0x15200000f8157fae */ /* 0x0003e8000a921848 */
[----:B------:R1:W-:Y:S01]  /*7220*/  STL [R1+0x79c], RZ ;  /* 0x00079cff01007387 */ /* 0x0003e20000100800 */
[----:B------:R-:W-:-:S03]  /*7230*/  IMAD.WIDE R98, R32, 0x4, R98 ;  /* 0x0000000420627825 */ /* 0x000fc600078e0262 */
[----:B------:R1:W-:Y:S04]  /*7240*/  LDGSTS.E [R21+0x15400], [R244.64], P5 ;  /* 0x15400000f4157fae */ /* 0x0003e8000a921848 */
[----:B------:R1:W-:Y:S01]  /*7250*/  STL [R1+0x780], RZ ;  /* 0x000780ff01007387 */ /* 0x0003e20000100800 */
[----:B------:R-:W-:-:S03]  /*7260*/  IMAD.WIDE R108, R32, 0x4, R108 ;  /* 0x00000004206c7825 */ /* 0x000fc600078e026c */
[----:B------:R1:W-:Y:S01]  /*7270*/  LDGSTS.E [R21+0x15600], [R242.64], P5 ;  /* 0x15600000f2157fae */ /* 0x0003e2000a921848 */
[----:B------:R-:W-:-:S03]  /*7280*/  LOP3.LUT P5, RZ, R2, 0x1, RZ, 0xc0, !PT ;  /* 0x0000000102ff7812 */ /* 0x000fc600078ac0ff */
[----:B------:R1:W-:Y:S01]  /*7290*/  STL [R1+0x784], RZ ;  /* 0x000784ff01007387 */ /* 0x0003e20000100800 */
[----:B------:R-:W-:-:S03]  /*72a0*/  SHF.R.U64 R2, R0, 0x1c, RZ ;  /* 0x0000001c00027819 */ /* 0x000fc600000012ff */
[----:B------:R1:W-:Y:S01]  /*72b0*/  STL [R1+0x788], RZ ;  /* 0x000788ff01007387 */ /* 0x0003e20000100800 */
[----:B------:R-:W-:-:S03]  /*72c0*/  IMAD.WIDE R110, R32, 0x4, R110 ;  /* 0x00000004206e7825 */ /* 0x000fc600078e026e */
[----:B------:R1:W-:Y:S01]  /*72d0*/  LDGSTS.E [R21+0x17000], [R106.64], P2 ;  /* 0x170000006a157fae */ /* 0x0003e20009121848 */
[----:B------:R-:W-:-:S03]  /*72e0*/  IMAD.WIDE R104, R32, 0x4, R104 ;  /* 0x0000000420687825 */ /* 0x000fc600078e0268 */
[----:B------:R1:W-:Y:S04]  /*72f0*/  STL [R1+0x78c], RZ ;  /* 0x00078cff01007387 */ /* 0x0003e80000100800 */
        /* <DEDUP_REMOVED lines=31> */
[----:B------:R1:W-:Y:S04]  /*74f0*/  STL [R1+0x338], RZ ;  /* 0x000338ff01007387 */ /* 0x0003e80000100800 */
        /* <DEDUP_REMOVED lines=11> */
[----:B------:R1:W-:Y:S01]  /*75b0*/  STL [R1+0x5a8], RZ ;  /* 0x0005a8ff01007387 */ /* 0x0003e20000100800 */
[----:B------:R-:W-:-:S03]  /*75c0*/  IMAD.WIDE R80, R32, 0x4, R80 ;  /* 0x0000000420507825 */ /* 0x000fc600078e0250 */
[----:B------:R1:W-:Y:S04]  /*75d0*/  LDGSTS.E [R21+0x1d200], [R92.64], P3 ;  /* 0x1d2000005c157fae */ /* 0x0003e80009921848 */
[----:B------:R1:W-:Y:S01]  /*75e0*/  STL [R1+0x5ac], RZ ;  /* 0x0005acff01007387 */ /* 0x0003e20000100800 */
[----:B------:R-:W-:-:S03]  /*75f0*/  LOP3.LUT R247, R247, 0x60, RZ, 0x3c, !PT ;  /* 0x00000060f7f77812 */ /* 0x000fc600078e3cff */
[----:B------:R1:W-:Y:S04]  /*7600*/  LDGSTS.E [R21+0x1d400], [R94.64], P3 ;  /* 0x1d4000005e157fae */ /* 0x0003e80009921848 */
[----:B------:R1:W-:Y:S01]  /*7610*/  STL [R1+0x710], RZ ;  /* 0x000710ff01007387 */ /* 0x0003e20000100800 */
[----:B----4-:R-:W-:-:S03]  /*7620*/  IMAD.WIDE R4, R32, 0x4, R40 ;  /* 0x0000000420047825 */ /* 0x010fc600078e0228 */
[----:B------:R4:W-:Y:S01]  /*7630*/  LDGSTS.E [R21+0x1d600], [R88.64], P3 ;  /* 0x1d60000058157fae */ /* 0x0009e20009921848 */
[----:B------:R-:W-:Y:S01]  /*7640*/  LOP3.LUT P3, RZ, R2, 0x1, RZ, 0xc0, !PT ;  /* 0x0000000102ff7812 */ /* 0x000fe2000786c0ff */
[C---:B---3--:R-:W-:Y:S02]  /*7650*/  IMAD.WIDE R2, R32.reuse, 0x4, R22 ;  /* 0x0000000420027825 */ /* 0x048fe400078e0216 */
[----:B------:R3:W-:Y:S04]  /*7660*/  STL [R1+0x714], RZ ;  /* 0x000714ff01007387 */ /* 0x0007e80000100800 */
[----:B------:R3:W-:Y:S04]  /*7670*/  STL [R1+0x718], RZ ;  /* 0x000718ff01007387 */ /* 0x0007e80000100800 */
[----:B------:R3:W-:Y:S04]  /*7680*/  STL [R1+0x71c], RZ ;  /* 0x00071cff01007387 */ /* 0x0007e80000100800 */
[----:B------:R1:W-:Y:S04]  /*7690*/  LDGSTS.E [R21+0x1f000], [R78.64], P5 ;  /* 0x1f0000004e157fae */ /* 0x0003e8000a921848 */
[----:B------:R3:W-:Y:S01]  /*76a0*/  STL [R1+0x700], RZ ;  /* 0x000700ff01007387 */ /* 0x0007e20000100800 */
[----:B--2---:R-:W-:-:S03]  /*76b0*/  IMAD.WIDE R6, R32, 0x4, R38 ;  /* 0x0000000420067825 */ /* 0x004fc600078e0226 */
[----:B------:R2:W-:Y:S04]  /*76c0*/  LDGSTS.E [R21+0x1f200], [R84.64], P5 ;  /* 0x1f20000054157fae */ /* 0x0005e8000a921848 */
[----:B------:R3:W-:Y:S04]  /*76d0*/  STL [R1+0x704], RZ ;  /* 0x000704ff01007387 */ /* 0x0007e80000100800 */
[----:B------:R1:W-:Y:S04]  /*76e0*/  LDGSTS.E [R21+0x1f400], [R86.64], P5 ;  /* 0x1f40000056157fae */ /* 0x0003e8000a921848 */
[----:B------:R3:W-:Y:S04]  /*76f0*/  STL [R1+0x708], RZ ;  /* 0x000708ff01007387 */ /* 0x0007e80000100800 */
[----:B------:R1:W-:Y:S04]  /*7700*/  LDGSTS.E [R21+0x1f600], [R80.64], P5 ;  /* 0x1f60000050157fae */ /* 0x0003e8000a921848 */
[----:B------:R3:W-:Y:S04]  /*7710*/  STL [R1+0x70c], RZ ;  /* 0x00070cff01007387 */ /* 0x0007e80000100800 */
[----:B------:R1:W-:Y:S04]  /*7720*/  LDGSTS.E [R247+0x11800], [R2.64], P2 ;  /* 0x1180000002f77fae */ /* 0x0003e80009121848 */
[----:B------:R3:W-:Y:S04]  /*7730*/  STL [R1+0x6f0], RZ ;  /* 0x0006f0ff01007387 */ /* 0x0007e80000100800 */
[----:B------:R2:W-:Y:S01]  /*7740*/  LDGSTS.E [R247+0x11a00], [R4.64], P2 ;  /* 0x11a0000004f77fae */ /* 0x0005e20009121848 */
[----:B-1----:R-:W-:-:S03]  /*7750*/  IMAD.WIDE R2, R32, 0x4, R24 ;  /* 0x0000000420027825 */ /* 0x002fc600078e0218 */
[----:B------:R3:W-:Y:S01]  /*7760*/  STL [R1+0x6f4], RZ ;  /* 0x0006f4ff01007387 */ /* 0x0007e20000100800 */
[----:B------:R-:W-:-:S03]  /*7770*/  SHF.R.U64 R8, R0, 0xc, RZ ;  /* 0x0000000c00087819 */ /* 0x000fc600000012ff */
[----:B------:R3:W-:Y:S01]  /*7780*/  STL [R1+0x6f8], RZ ;  /* 0x0006f8ff01007387 */ /* 0x0007e20000100800 */
[----:B--2---:R-:W-:-:S03]  /*7790*/  IMAD.WIDE R4, R32, 0x4, R36 ;  /* 0x0000000420047825 */ /* 0x004fc600078e0224 */
[----:B------:R3:W-:Y:S04]  /*77a0*/  STL [R1+0x6fc], RZ ;  /* 0x0006fcff01007387 */ /* 0x0007e80000100800 */
[----:B------:R3:W-:Y:S04]  /*77b0*/  STL [R1+0x6e0], RZ ;  /* 0x0006e0ff01007387 */ /* 0x0007e80000100800 */
[----:B------:R5:W-:Y:S04]  /*77c0*/  LDGSTS.E [R247+0x11c00], [R6.64], P2 ;  /* 0x11c0000006f77fae */ /* 0x000be80009121848 */
[----:B------:R3:W-:Y:S01]  /*77d0*/  STL [R1+0x6e4], RZ ;  /* 0x0006e4ff01007387 */ /* 0x0007e20000100800 */
[----:B------:R-:W-:-:S03]  /*77e0*/  LOP3.LUT P5, RZ, R8, 0x1, RZ, 0xc0, !PT ;  /* 0x0000000108ff7812 */ /* 0x000fc600078ac0ff */
[----:B------:R1:W-:Y:S04]  /*77f0*/  LDGSTS.E [R247+0x11e00], [R2.64], P2 ;  /* 0x11e0000002f77fae */ /* 0x0003e80009121848 */
[----:B------:R3:W-:Y:S01]  /*7800*/  STL [R1+0x6e8], RZ ;  /* 0x0006e8ff01007387 */ /* 0x0007e20000100800 */
[----:B-----5:R-:W-:-:S03]  /*7810*/  IMAD.WIDE R6, R32, 0x4, R30 ;  /* 0x0000000420067825 */ /* 0x020fc600078e021e */
[----:B------:R2:W-:Y:S01]  /*7820*/  LDGSTS.E [R247+0x13800], [R4.64], P4 ;  /* 0x1380000004f77fae */ /* 0x0005e2000a121848 */
[----:B------:R-:W-:Y:S01]  /*7830*/  SHF.R.U64 R8, R0, 0x8, RZ ;  /* 0x0000000800087819 */ /* 0x000fe200000012ff */
[C---:B-1----:R-:W-:Y:S02]  /*7840*/  IMAD.WIDE R2, R32.reuse, 0x4, R26 ;  /* 0x0000000420027825 */ /* 0x042fe400078e021a */
[----:B------:R3:W-:Y:S04]  /*7850*/  STL [R1+0x6ec], RZ ;  /* 0x0006ecff01007387 */ /* 0x0007e80000100800 */
[----:B------:R3:W-:Y:S01]  /*7860*/  STL [R1+0x40], RZ ;  /* 0x000040ff01007387 */ /* 0x0007e20000100800 */
[----:B------:R-:W-:-:S03]  /*7870*/  IMAD.WIDE R240, R32, 0x4, R240 ;  /* 0x0000000420f07825 */ /* 0x000fc600078e02f0 */
[----:B------:R3:W-:Y:S01]  /*7880*/  STL [R1+0x44], RZ ;  /* 0x000044ff01007387 */ /* 0x0007e20000100800 */
[----:B--2---:R-:W-:-:S03]  /*7890*/  IMAD.WIDE R4, R32, 0x4, R28 ;  /* 0x0000000420047825 */ /* 0x004fc600078e021c */
[----:B------:R3:W-:Y:S01]  /*78a0*/  STL [R1+0x48], RZ ;  /* 0x000048ff01007387 */ /* 0x0007e20000100800 */
[----:B------:R-:W-:-:S03]  /*78b0*/  IMAD.WIDE R130, R32, 0x4, R130 ;  /* 0x0000000420827825 */ /* 0x000fc600078e0282 */
[----:B------:R3:W-:Y:S01]  /*78c0*/  STL [R1+0x4c], RZ ;  /* 0x00004cff01007387 */ /* 0x0007e20000100800 */
[----:B------:R-:W-:Y:S01]  /*78d0*/  IMAD.WIDE R132, R32, 0x4, R132 ;  /* 0x0000000420847825 */ /* 0x000fe200078e0284 */
[----:B------:R-:W-:Y:S02]  /*78e0*/  LOP3.LUT P2, RZ, R8, 0x1, RZ, 0xc0, !PT ;  /* 0x0000000108ff7812 */ /* 0x000fe4000784c0ff */
[----:B------:R3:W-:Y:S01]  /*78f0*/  LDGSTS.E [R247+0x13a00], [R2.64], P4 ;  /* 0x13a0000002f77fae */ /* 0x0007e2000a121848 */
[----:B------:R-:W-:Y:S01]  /*7900*/  IMAD.WIDE R134, R32, 0x4, R134 ;  /* 0x0000000420867825 */ /* 0x000fe200078e0286 */
[----:B------:R-:W-:Y:S02]  /*7910*/  SHF.R.U64 R0, R0, 0x4, RZ ;  /* 0x0000000400007819 */ /* 0x000fe400000012ff */
[----:B------:R3:W-:Y:S01]  /*7920*/  STL [R1+0x270], RZ ;  /* 0x000270ff01007387 */ /* 0x0007e20000100800 */
[----:B------:R-:W-:-:S03]  /*7930*/  IMAD.WIDE R136, R32, 0x4, R136 ;  /* 0x0000000420887825 */ /* 0x000fc600078e0288 */
[----:B------:R3:W-:Y:S01]  /*7940*/  LDGSTS.E [R247+0x13c00], [R4.64], P4 ;  /* 0x13c0000004f77fae */ /* 0x0007e2000a121848 */
[----:B------:R-:W-:-:S03]  /*7950*/  IMAD.WIDE R138, R32, 0x4, R138 ;  /* 0x00000004208a7825 */ /* 0x000fc600078e028a */
[----:B------:R3:W-:Y:S01]  /*7960*/  STL [R1+0x274], RZ ;  /* 0x000274ff01007387 */ /* 0x0007e20000100800 */
[----:B------:R-:W-:-:S03]  /*7970*/  IMAD.WIDE R140, R32, 0x4, R140 ;  /* 0x00000004208c7825 */ /* 0x000fc600078e028c */
[----:B------:R3:W-:Y:S01]  /*7980*/  LDGSTS.E [R247+0x13e00], [R6.64], P4 ;  /* 0x13e0000006f77fae */ /* 0x0007e2000a121848 */
[----:B------:R-:W-:-:S03]  /*7990*/  IMAD.WIDE R142, R32, 0x4, R142 ;  /* 0x00000004208e7825 */ /* 0x000fc600078e028e */
[----:B------:R3:W-:Y:S01]  /*79a0*/  STL [R1+0x278], RZ ;  /* 0x000278ff01007387 */ /* 0x0007e20000100800 */
[----:B------:R-:W-:-:S03]  /*79b0*/  LOP3.LUT P4, RZ, R0, 0x1, RZ, 0xc0, !PT ;  /* 0x0000000100ff7812 */ /* 0x000fc6000788c0ff */
[----:B------:R1:W-:Y:S01]  /*79c0*/  LDGSTS.E [R247+0x15800], [R240.64], P1 ;  /* 0x15800000f0f77fae */ /* 0x0003e20008921848 */
[----:B------:R-:W-:-:S03]  /*79d0*/  IMAD.WIDE R144, R32, 0x4, R144 ;  /* 0x0000000420907825 */ /* 0x000fc600078e0290 */
        /* <DEDUP_REMOVED lines=13> */
[----:B------:R-:W-:-:S03]  /*7ab0*/  ULDC UR4, c[0x0][0x18c] ;  /* 0x0000630000047ab9 */ /* 0x000fc60000000800 */
[----:B------:R1:W-:Y:S01]  /*7ac0*/  LDGSTS.E [R247+0x17a00], [R138.64], P3 ;  /* 0x17a000008af77fae */ /* 0x0003e20009921848 */
[----:B------:R-:W-:-:S03]  /*7ad0*/  IMAD.WIDE R154, R32, 0x4, R154 ;  /* 0x00000004209a7825 */ /* 0x000fc600078e029a */
[----:B------:R3:W-:Y:S01]  /*7ae0*/  STL [R1+0x650], RZ ;  /* 0x000650ff01007387 */ /* 0x0007e20000100800 */
[----:B------:R-:W-:-:S03]  /*7af0*/  IMAD.WIDE R156, R32, 0x4, R156 ;  /* 0x00000004209c7825 */ /* 0x000fc600078e029c */
[----:B------:R1:W-:Y:S04]  /*7b00*/  LDGSTS.E [R247+0x17c00], [R140.64], P3 ;  /* 0x17c000008cf77fae */ /* 0x0003e80009921848 */
[----:B------:R3:W-:Y:S01]  /*7b10*/  STL [R1+0x654], RZ ;  /* 0x000654ff01007387 */ /* 0x0007e20000100800 */
[----:B------:R-:W-:-:S03]  /*7b20*/  USHF.L.U32 UR4, UR4, 0x5, URZ ;  /* 0x0000000504047899 */ /* 0x000fc6000800063f */
        /* <DEDUP_REMOVED lines=14> */
[----:B------:R-:W-:-:S03]  /*7c10*/  USHF.R.U32.HI UR6, URZ, 0x1, UR7 ;  /* 0x000000013f067899 */ /* 0x000fc60008011607 */
[----:B------:R3:W-:Y:S01]  /*7c20*/  STL [R1+0x648], RZ ;  /* 0x000648ff01007387 */ /* 0x0007e20000100800 */
[----:B------:R-:W-:-:S03]  /*7c30*/  IMAD.WIDE R168, R32, 0x4, R168 ;  /* 0x0000000420a87825 */ /* 0x000fc600078e02a8 */
[----:B------:R1:W-:Y:S04]  /*7c40*/  LDGSTS.E [R247+0x1b800], [R152.64], P2 ;  /* 0x1b80000098f77fae */ /* 0x0003e80009121848 */
[----:B------:R3:W-:Y:S01]  /*7c50*/  STL [R1+0x64c], RZ ;  /* 0x00064cff01007387 */ /* 0x0007e20000100800 */
[----:B------:R-:W-:-:S03]  /*7c60*/  IMAD.U32 R8, RZ, RZ, UR4 ;  /* 0x00000004ff087e24 */ /* 0x000fc6000f8e00ff */
        /* <DEDUP_REMOVED lines=8> */
[----:B------:R3:W-:Y:S04]  /*7cf0*/  STL [R1+0x638], RZ ;  /* 0x000638ff01007387 */ /* 0x0007e80000100800 */
[----:B------:R1:W-:Y:S04]  /*7d00*/  LDGSTS.E [R247+0x1d800], [R160.64], P4 ;  /* 0x1d800000a0f77fae */ /* 0x0003e8000a121848 */
[----:B------:R3:W-:Y:S01]  /*7d10*/  STL [R1+0x63c], RZ ;  /* 0x00063cff01007387 */ /* 0x0007e20000100800 */
[----:B------:R-:W-:-:S03]  /*7d20*/  IMAD.WIDE R176, R8, 0x4, R176 ;  /* 0x0000000408b07825 */ /* 0x000fc600078e02b0 */
[----:B------:R1:W-:Y:S01]  /*7d30*/  LDGSTS.E [R247+0x1da00], [R162.64], P4 ;  /* 0x1da00000a2f77fae */ /* 0x0003e2000a121848 */
[----:B------:R-:W-:-:S03]  /*7d40*/  LOP3.LUT R32, R33, UR6, RZ, 0x3c, !PT ;  /* 0x0000000621207c12 */ /* 0x000fc6000f8e3cff */
        /* <DEDUP_REMOVED lines=8> */
[----:B------:R1:W-:Y:S04]  /*7dd0*/  LDGSTS.E [R247+0x1f800], [R168.64], !P6 ;  /* 0x1f800000a8f77fae */ /* 0x0003e8000f121848 */
        /* <DEDUP_REMOVED lines=8> */
[----:B------:R3:W-:Y:S01]  /*7e60*/  LDGSTS.E [R247+0x1fe00], [R174.64], !P6 ;  /* 0x1fe00000aef77fae */ /* 0x0007e2000f121848 */
[----:B------:R-:W-:-:S03]  /*7e70*/  USHF.R.U32.HI UR5, URZ, 0x1, UR7 ;  /* 0x000000013f057899 */ /* 0x000fc60008011607 */
[----:B------:R3:W-:Y:S01]  /*7e80*/  STL [R1+0x4e8], RZ ;  /* 0x0004e8ff01007387 */ /* 0x0007e20000100800 */
[----:B------:R-:W-:-:S03]  /*7e90*/  IMAD.WIDE R190, R8, 0x4, R190 ;  /* 0x0000000408be7825 */ /* 0x000fc600078e02be */
[----:B------:R-:W0:Y:S04]  /*7ea0*/  LDGDEPBAR ;  /* 0x00000000000079af */ /* 0x000e280000000000 */
        /* <DEDUP_REMOVED lines=28> */
[----:B------:R-:W-:-:S03]  /*8070*/  LOP3.LUT R33, R33, 0x40, RZ, 0x3c, !PT ;  /* 0x0000004021217812 */ /* 0x000fc600078e3cff */
        /* <DEDUP_REMOVED lines=36> */
[----:B------:R-:W-:-:S03]  /*82c0*/  IMAD.MOV.U32 R31, RZ, RZ, 0x1f ;  /* 0x0000001fff1f7424 */ /* 0x000fc600078e00ff */
        /* <DEDUP_REMOVED lines=12> */
[----:B------:R-:W-:-:S03]  /*8390*/  IADD3 R31, R31, c[0x0][0x180], RZ ;  /* 0x000060001f1f7a10 */ /* 0x000fc60007ffe0ff */
[----:B------:R1:W-:Y:S04]  /*83a0*/  LDGSTS.E [R33+0x26600], [R226.64], P0 ;  /* 0x26600000e2217fae */ /* 0x0003e80008121848 */
[----:B------:R3:W-:Y:S04]  /*83b0*/  STL [R1+0x174], RZ ;  /* 0x000174ff01007387 */ /* 0x0007e80000100800 */
[----:B------:R1:W-:Y:S04]  /*83c0*/  LDGSTS.E [R33+0x26a00], [R228.64], P0 ;  /* 0x26a00000e4217fae */ /* 0x0003e80008121848 */
[----:B------:R3:W-:Y:S04]  /*83d0*/  STL [R1+0x178], RZ ;  /* 0x000178ff01007387 */ /* 0x0007e80000100800 */
[----:B------:R1:W-:Y:S04]  /*83e0*/  LDGSTS.E [R33+0x26e00], [R230.64], P0 ;  /* 0x26e00000e6217fae */ /* 0x0003e80008121848 */
[----:B------:R3:W-:Y:S04]  /*83f0*/  STL [R1+0x17c], RZ ;  /* 0x00017cff01007387 */ /* 0x0007e80000100800 */
[----:B------:R1:W-:Y:S04]  /*8400*/  LDGSTS.E [R33+0x27200], [R232.64], P0 ;  /* 0x27200000e8217fae */ /* 0x0003e80008121848 */
[----:B------:R1:W-:Y:S04]  /*8410*/  LDGSTS.E [R33+0x27600], [R234.64], P0 ;  /* 0x27600000ea217fae */ /* 0x0003e80008121848 */
[----:B------:R2:W-:Y:S04]  /*8420*/  LDGSTS.E [R33+0x27a00], [R236.64], P0 ;  /* 0x27a00000ec217fae */ /* 0x0005e80008121848 */
[----:B------:R2:W-:Y:S01]  /*8430*/  LDGSTS.E [R33+0x27e00], [R8.64], P0 ;  /* 0x27e0000008217fae */ /* 0x0005e20008121848 */
[----:B------:R-:W-:-:S03]  /*8440*/  ISETP.GE.AND P0, PT, R31, 0x20, PT ;  /* 0x000000201f00780c */ /* 0x000fc60003f06270 */
[----:B------:R-:W0:Y:S01]  /*8450*/  LDGDEPBAR ;  /* 0x00000000000079af */ /* 0x000e220000000000 */
[----:B------:R-:W-:Y:S01]  /*8460*/  CS2R R248, SRZ ;  /* 0x0000000000f87805 */ /* 0x000fe2000001ff00 */
[----:B------:R-:W-:Y:S01]  /*8470*/  CS2R R250, SRZ ;  /* 0x0000000000fa7805 */ /* 0x000fe2000001ff00 */
[----:B-1----:R-:W-:Y:S01]  /*8480*/  CS2R R192, SRZ ;  /* 0x0000000000c07805 */ /* 0x002fe2000001ff00 */
[----:B------:R-:W-:Y:S01]  /*8490*/  CS2R R194, SRZ ;  /* 0x0000000000c27805 */ /* 0x000fe2000001ff00 */
        /* <DEDUP_REMOVED lines=38> */
[----:B----4-:R-:W-:Y:S01]  /*8700*/  CS2R R88, SRZ ;  /* 0x0000000000587805 */ /* 0x010fe2000001ff00 */
        /* <DEDUP_REMOVED lines=9> */
[----:B-----5:R-:W-:Y:S01]  /*87a0*/  CS2R R132, SRZ ;  /* 0x0000000000847805 */ /* 0x020fe2000001ff00 */
[----:B------:R-:W-:Y:S01]  /*87b0*/  CS2R R134, SRZ ;  /* 0x0000000000867805 */ /* 0x000fe2000001ff00 */
[----:B------:R-:W-:Y:S01]  /*87c0*/  CS2R R128, SRZ ;  /* 0x0000000000807805 */ /* 0x000fe2000001ff00 */
[----:B--2---:R-:W-:Y:S01]  /*87d0*/  CS2R R130, SRZ ;  /* 0x0000000000827805 */ /* 0x004fe2000001ff00 */
        /* <DEDUP_REMOVED lines=40> */
[----:B------:R-:W-:Y:S05]  /*8a60*/  @!P0 BRA `(.L_x_0) ;  /* 0x0001633000008947 */ /* 0x000fea0003800000 */
[----:B---3--:R-:W2:Y:S04]  /*8a70*/  LDL.LU R27, [R1+0x1f4] ;  /* 0x0001f400011b7983 */ /* 0x008ea80000300800 */
[----:B------:R-:W3:Y:S04]  /*8a80*/  LDL.LU R29, [R1+0x1f8] ;  /* 0x0001f800011d7983 */ /* 0x000ee80000300800 */
[----:B------:R-:W4:Y:S04]  /*8a90*/  LDL.LU R30, [R1+0x1fc] ;  /* 0x0001fc00011e7983 */ /* 0x000f280000300800 */
[----:B------:R-:W4:Y:S01]  /*8aa0*/  LDL.LU R247, [R1+0x200] ;  /* 0x0002000001f77983 */ /* 0x000f220000300800 */
[----:B------:R-:W-:-:S03]  /*8ab0*/  IMAD.MOV.U32 R243, RZ, RZ, c[0x0][0x188] ;  /* 0x00006200fff37624 */ /* 0x000fc600078e00ff */
[----:B------:R-:W-:Y:S04]  /*8ac0*/  STL [R1+0xe40], R252 ;  /* 0x000e40fc01007387 */ /* 0x000fe80000100800 */
[----:B------:R-:W-:Y:S01]  /*8ad0*/  STL [R1+0xe3c], R246 ;  /* 0x000e3cf601007387 */ /* 0x000fe20000100800 */
[----:B------:R-:W-:-:S04]  /*8ae0*/  SHF.R.S32.HI R48, RZ, 0x1f, R31 ;  /* 0x0000001fff307819 */ /* 0x000fc8000001141f */
[----:B------:R-:W-:Y:S02]  /*8af0*/  LEA.HI R48, R48, R31, RZ, 0x5 ;  /* 0x0000001f30307211 */ /* 0x000fe400078f28ff */
[----:B--2---:R-:W-:-:S04]  /*8b00*/  SHF.R.S32.HI R0, RZ, 0x1f, R27 ;  /* 0x0000001fff007819 */ /* 0x004fc8000001141b */
[----:B------:R-:W-:Y:S02]  /*8b10*/  SHF.L.U64.HI R4, R27, 0x2, R0 ;  /* 0x000000021b047819 */ /* 0x000fe40000010200 */
[----:B------:R-:W1:Y:S01]  /*8b20*/  S2R R27, SR_TID.X ;  /* 0x00000000001b7919 */ /* 0x000e620000002100 */
[----:B---3--:R-:W-:Y:S02]  /*8b30*/  SHF.R.S32.HI R2, RZ, 0x1f, R29 ;  /* 0x0000001fff027819 */ /* 0x008fe4000001141d */
[----:B----4-:R-:W-:Y:S01]  /*8b40*/  SHF.R.S32.HI R3, RZ, 0x1f, R30 ;  /* 0x0000001fff037819 */ /* 0x010fe2000001141e */
[----:B------:R-:W-:Y:S01]  /*8b50*/  STL [R1+0xa08], R4 ;  /* 0x000a080401007387 */ /* 0x000fe20000100800 */
[----:B------:R-:W-:Y:S02]  /*8b60*/  SHF.L.U64.HI R2, R29, 0x2, R2 ;  /* 0x000000021d027819 */ /* 0x000fe40000010202 */
[----:B------:R-:W-:Y:S01]  /*8b70*/  SHF.R.S32.HI R0, RZ, 0x1f, R247 ;  /* 0x0000001fff007819 */ /* 0x000fe200000114f7 */
[----:B------:R-:W2:Y:S04]  /*8b80*/  LDL.LU R28, [R1+0x124] ;  /* 0x00012400011c7983 */ /* 0x000ea80000300800 */
[----:B------:R-:W3:Y:S01]  /*8b90*/  LDL.LU R29, [R1+0x12c] ;  /* 0x00012c00011d7983 */ /* 0x000ee20000300800 */
[----:B-1----:R-:W-:-:S03]  /*8ba0*/  LOP3.LUT R26, R27, 0x1f, RZ, 0xc0, !PT ;  /* 0x0000001f1b1a7812 */ /* 0x002fc600078ec0ff */
[----:B------:R1:W-:Y:S02]  /*8bb0*/  STL [R1+0xa0c], R2 ;  /* 0x000a0c0201007387 */ /* 0x0003e40000100800 */
[----:B------:R-:W-:Y:S01]  /*8bc0*/  IMAD R21, R26, c[0x0][0x18c], RZ ;  /* 0x000063001a157a24 */ /* 0x000fe200078e02ff */
[----:B------:R-:W-:Y:S01]  /*8bd0*/  SHF.L.U64.HI R0, R247, 0x2, R0 ;  /* 0x00000002f7007819 */ /* 0x000fe20000010200 */
[----:B------:R-:W4:Y:S01]  /*8be0*/  S2R R26, SR_TID.X ;  /* 0x00000000001a7919 */ /* 0x000f220000002100 */
[----:B-1----:R-:W-:-:S03]  /*8bf0*/  SHF.L.U64.HI R2, R30, 0x2, R3 ;  /* 0x000000021e027819 */ /* 0x002fc60000010203 */
[----:B------:R-:W3:Y:S04]  /*8c00*/  LDL.LU R27, [R1+0x128] ;  /* 0x00012800011b7983 */ /* 0x000ee80000300800 */
[----:B------:R-:W3:Y:S01]  /*8c10*/  LDL.LU R30, [R1+0x134] ;  /* 0x00013400011e7983 */ /* 0x000ee20000300800 */
[----:B------:R-:W-:Y:S01]  /*8c20*/  IMAD.U32 R3, RZ, RZ, UR7 ;  /* 0x00000007ff037e24 */ /* 0x000fe2000f8e00ff */
[----:B------:R-:W-:Y:S01]  /*8c30*/  SHF.R.S32.HI R247, RZ, 0x1f, R21 ;  /* 0x0000001ffff77819 */ /* 0x000fe20000011415 */
[----:B------:R-:W-:Y:S01]  /*8c40*/  USHF.R.S32.HI UR6, URZ, 0x1f, UR4 ;  /* 0x0000001f3f067899 */ /* 0x000fe20008011404 */
[----:B------:R4:W-:Y:S02]  /*8c50*/  STL [R1+0xa10], R2 ;  /* 0x000a100201007387 */ /* 0x0009e40000100800 */
[----:B------:R-:W-:-:S02]  /*8c60*/  SHF.L.U64.HI R247, R21, 0x2, R247 ;  /* 0x0000000215f77819 */ /* 0x000fc400000102f7 */
[----:B------:R1:W-:Y:S04]  /*8c70*/  STL [R1+0xa14], R0 ;  /* 0x000a140001007387 */ /* 0x0003e80000100800 */
[----:B------:R-:W-:Y:S01]  /*8c80*/  STL [R1+0xe44], R247 ;  /* 0x000e44f701007387 */ /* 0x000fe20000100800 */
[----:B----4-:R-:W-:-:S03]  /*8c90*/  LOP3.LUT R2, R26, 0x1c, RZ, 0xc0, !PT ;  /* 0x0000001c1a027812 */ /* 0x010fc600078ec0ff */
[----:B------:R-:W-:Y:S01]  /*8ca0*/  STL [R1+0xe60], R48 ;  /* 0x000e603001007387 */ /* 0x000fe20000100800 */
[C---:B------:R-:W-:Y:S02]  /*8cb0*/  LOP3.LUT R4, R26.reuse, 0x7, RZ, 0xc0, !PT ;  /* 0x000000071a047812 */ /* 0x040fe400078ec0ff */
[----:B-1----:R-:W-:Y:S01]  /*8cc0*/  LOP3.LUT R0, R26, 0x3, RZ, 0xc0, !PT ;  /* 0x000000031a007812 */ /* 0x002fe200078ec0ff */
[----:B------:R-:W-:Y:S01]  /*8cd0*/  IMAD R3, R3, 0x2, R2 ;  /* 0x0000000203037824 */ /* 0x000fe200078e0202 */
[----:B------:R-:W4:Y:S01]  /*8ce0*/  LDL.LU R23, [R1+0x130] ;  /* 0x0001300001177983 */ /* 0x000f220000300800 */
[----:B------:R-:W-:Y:S02]  /*8cf0*/  IMAD R5, R4, 0x90, RZ ;  /* 0x0000009004057824 */ /* 0x000fe400078e02ff */
[----:B------:R-:W-:Y:S01]  /*8d00*/  IMAD R0, R0, 0x820, RZ ;  /* 0x0000082000007824 */ /* 0x000fe200078e02ff */
[----:B------:R-:W4:Y:S01]  /*8d10*/  LDL.LU R17, [R1+0x13c] ;  /* 0x00013c0001117983 */ /* 0x000f220000300800 */
[----:B------:R-:W-:-:S03]  /*8d20*/  IMAD.SHL.U32 R2, R26, 0x2, RZ ;  /* 0x000000021a027824 */ /* 0x000fc600078e00ff */
[----:B------:R-:W-:Y:S02]  /*8d30*/  LOP3.LUT R246, R0, R3, RZ, 0x3c, !PT ;  /* 0x0000000300f67212 */ /* 0x000fe400078e3cff */
[----:B------:R-:W-:-:S05]  /*8d40*/  LOP3.LUT R0, R5, 0x30, R2, 0x78, !PT ;  /* 0x0000003005007812 */ /* 0x000fca00078e7802 */
[----:B------:R1:W-:Y:S04]  /*8d50*/  STL [R1+0xa40], R0 ;  /* 0x000a400001007387 */ /* 0x0003e80000100800 */
[----:B------:R-:W4:Y:S04]  /*8d60*/  LDL.LU R20, [R1+0x138] ;  /* 0x0001380001147983 */ /* 0x000f280000300800 */
[----:B------:R-:W4:Y:S01]  /*8d70*/  LDL.LU R31, [R1+0x144] ;  /* 0x00014400011f7983 */ /* 0x000f220000300800 */
[----:B------:R-:W-:Y:S02]  /*8d80*/  USHF.L.U32 UR5, UR4, 0x3, URZ ;  /* 0x0000000304057899 */ /* 0x000fe4000800063f */
[----:B------:R-:W-:Y:S01]  /*8d90*/  USHF.L.U64.HI UR10, UR4, 0x3, UR6 ;  /* 0x00000003040a7899 */ /* 0x000fe20008010206 */
[----:B------:R-:W-:Y:S04]  /*8da0*/  STL [R1+0xa34], R246 ;  /* 0x000a34f601007387 */ /* 0x000fe80000100800 */
[----:B------:R-:W-:Y:S01]  /*8db0*/  STL [R1+0xe48], R246 ;  /* 0x000e48f601007387 */ /* 0x000fe20000100800 */
[----:B--2---:R-:W-:-:S02]  /*8dc0*/  LEA R49, P0, R28, UR5, 0x2 ;  /* 0x000000051c317c11 */ /* 0x004fc4000f8010ff */
[----:B------:R-:W-:Y:S02]  /*8dd0*/  SHF.R.S32.HI R55, RZ, 0x1f, R28 ;  /* 0x0000001fff377819 */ /* 0x000fe4000001141c */
[C---:B---3--:R-:W-:Y:S01]  /*8de0*/  LEA R50, P1, R29.reuse, UR5, 0x2 ;  /* 0x000000051d327c11 */ /* 0x048fe2000f8210ff */
[----:B------:R-:W-:Y:S01]  /*8df0*/  STL [R1+0xe64], R49 ;  /* 0x000e643101007387 */ /* 0x000fe20000100800 */
[----:B------:R-:W-:Y:S02]  /*8e00*/  SHF.R.S32.HI R59, RZ, 0x1f, R29 ;  /* 0x0000001fff3b7819 */ /* 0x000fe4000001141d */
[----:B------:R-:W-:Y:S01]  /*8e10*/  LEA.HI.X R55, R28, UR10, R55, 0x2, P0 ;  /* 0x0000000a1c377c11 */ /* 0x000fe200080f1437 */
[----:B------:R-:W-:Y:S01]  /*8e20*/  STL [R1+0xe5c], R50 ;  /* 0x000e5c3201007387 */ /* 0x000fe20000100800 */
[----:B------:R-:W-:Y:S02]  /*8e30*/  LEA.HI.X R59, R29, UR10, R59, 0x2, P1 ;  /* 0x0000000a1d3b7c11 */ /* 0x000fe400088f143b */
[----:B------:R-:W-:-:S02]  /*8e40*/  LEA R51, P2, R27, UR5, 0x2 ;  /* 0x000000051b337c11 */ /* 0x000fc4000f8410ff */
[----:B------:R-:W-:-:S03]  /*8e50*/  SHF.R.S32.HI R61, RZ, 0x1f, R27 ;  /* 0x0000001fff3d7819 */ /* 0x000fc6000001141b */
[----:B------:R-:W-:Y:S01]  /*8e60*/  STL [R1+0xe68], R51 ;  /* 0x000e683301007387 */ /* 0x000fe20000100800 */
[----:B------:R-:W-:-:S03]  /*8e70*/  LEA.HI.X R61, R27, UR10, R61, 0x2, P2 ;  /* 0x0000000a1b3d7c11 */ /* 0x000fc600090f143d */
[----:B------:R-:W2:Y:S04]  /*8e80*/  LDL.LU R24, [R1+0x140] ;  /* 0x0001400001187983 */ /* 0x000ea80000300800 */
[----:B------:R-:W3:Y:S01]  /*8e90*/  LDL.LU R25, [R1+0x14c] ;  /* 0x00014c0001197983 */ /* 0x000ee20000300800 */
[----:B------:R-:W-:-:S03]  /*8ea0*/  SHF.R.S32.HI R63, RZ, 0x1f, R30 ;  /* 0x0000001fff3f7819 */ /* 0x000fc6000001141e */
[----:B------:R-:W3:Y:S01]  /*8eb0*/  LDL.LU R21, [R1+0x148] ;  /* 0x0001480001157983 */ /* 0x000ee20000300800 */
[----:B------:R-:W-:-:S03]  /*8ec0*/  LEA R52, P3, R30, UR5, 0x2 ;  /* 0x000000051e347c11 */ /* 0x000fc6000f8610ff */
[----:B------:R-:W3:Y:S04]  /*8ed0*/  LDL.LU R26, [R1+0x154] ;  /* 0x00015400011a7983 */ /* 0x000ee80000300800 */
[----:B------:R-:W-:Y:S04]  /*8ee0*/  STL [R1+0xe54], R55 ;  /* 0x000e543701007387 */ /* 0x000fe80000100800 */
[----:B------:R-:W-:Y:S01]  /*8ef0*/  STL [R1+0xe50], R59 ;  /* 0x000e503b01007387 */ /* 0x000fe20000100800 */
[----:B------:R-:W-:-:S03]  /*8f00*/  LEA.HI.X R63, R30, UR10, R63, 0x2, P3 ;  /* 0x0000000a1e3f7c11 */ /* 0x000fc600098f143f */
[----:B------:R-:W-:Y:S04]  /*8f10*/  STL [R1+0xe58], R61 ;  /* 0x000e583d01007387 */ /* 0x000fe80000100800 */
[----:B------:R-:W3:Y:S04]  /*8f20*/  LDL.LU R28, [R1+0x150] ;  /* 0x00015000011c7983 */ /* 0x000ee80000300800 */
[----:B------:R-:W3:Y:S04]  /*8f30*/  LDL.LU R29, [R1+0x15c] ;  /* 0x00015c00011d7983 */ /* 0x000ee80000300800 */
[----:B------:R-:W3:Y:S04]  /*8f40*/  LDL.LU R27, [R1+0x158] ;  /* 0x00015800011b7983 */ /* 0x000ee80000300800 */
[----:B------:R-:W3:Y:S01]  /*8f50*/  LDL.LU R30, [R1+0x160] ;  /* 0x00016000011e7983 */ /* 0x000ee20000300800 */
[----:B----4-:R-:W-:-:S02]  /*8f60*/  SHF.R.S32.HI R111, RZ, 0x1f, R31 ;  /* 0x0000001fff6f7819 */ /* 0x010fc4000001141f */
[C---:B------:R-:W-:Y:S01]  /*8f70*/  LEA R60, P3, R31.reuse, UR5, 0x2 ;  /* 0x000000051f3c7c11 */ /* 0x040fe2000f8610ff */
[----:B------:R-:W-:Y:S03]  /*8f80*/  STL [R1+0xe4c], R63 ;  /* 0x000e4c3f01007387 */ /* 0x000fe60000100800 */
[----:B------:R-:W-:Y:S02]  /*8f90*/  LEA.HI.X R111, R31, UR10, R111, 0x2, P3 ;  /* 0x0000000a1f6f7c11 */ /* 0x000fe400098f146f */
[----:B------:R-:W4:Y:S01]  /*8fa0*/  LDL.LU R31, [R1+0x164] ;  /* 0x00016400011f7983 */ /* 0x000f220000300800 */
[----:B------:R-:W-:Y:S02]  /*8fb0*/  SHF.R.S32.HI R93, RZ, 0x1f, R23 ;  /* 0x0000001fff5d7819 */ /* 0x000fe40000011417 */
[----:B------:R-:W-:Y:S01]  /*8fc0*/  LEA R53, P0, R23, UR5, 0x2 ;  /* 0x0000000517357c11 */ /* 0x000fe2000f8010ff */
[----:B------:R-:W4:Y:S01]  /*8fd0*/  LDL.LU R19, [R1+0x168] ;  /* 0x0001680001137983 */ /* 0x000f220000300800 */
[----:B------:R-:W-:-:S02]  /*8fe0*/  SHF.R.S32.HI R95, RZ, 0x1f, R17 ;  /* 0x0000001fff5f7819 */ /* 0x000fc40000011411 */
[----:B------:R-:W-:Y:S01]  /*8ff0*/  LEA R54, P1, R17, UR5, 0x2 ;  /* 0x0000000511367c11 */ /* 0x000fe2000f8210ff */
[----:B------:R-:W4:Y:S01]  /*9000*/  LDL.LU R16, [R1+0x16c] ;  /* 0x00016c0001107983 */ /* 0x000f220000300800 */
[----:B------:R-:W-:Y:S02]  /*9010*/  SHF.R.S32.HI R109, RZ, 0x1f, R20 ;  /* 0x0000001fff6d7819 */ /* 0x000fe40000011414 */
[C---:B------:R-:W-:Y:S01]  /*9020*/  LEA R58, P2, R20.reuse, UR5, 0x2 ;  /* 0x00000005143a7c11 */ /* 0x040fe2000f8410ff */
[----:B------:R-:W4:Y:S01]  /*9030*/  LDL.LU R22, [R1+0x180] ;  /* 0x0001800001167983 */ /* 0x000f220000300800 */
[----:B------:R-:W-:Y:S02]  /*9040*/  LEA.HI.X R93, R23, UR10, R93, 0x2, P0 ;  /* 0x0000000a175d7c11 */ /* 0x000fe400080f145d */
[----:B------:R-:W-:Y:S01]  /*9050*/  LEA.HI.X R95, R17, UR10, R95, 0x2, P1 ;  /* 0x0000000a115f7c11 */ /* 0x000fe200088f145f */
[----:B------:R-:W4:Y:S01]  /*9060*/  LDL.LU R23, [R1+0x184] ;  /* 0x0001840001177983 */ /* 0x000f220000300800 */
[----:B------:R-:W-:-:S03]  /*9070*/  LEA.HI.X R109, R20, UR10, R109, 0x2, P2 ;  /* 0x0000000a146d7c11 */ /* 0x000fc600090f146d */
[----:B------:R-:W4:Y:S04]  /*9080*/  LDL.LU R17, [R1+0x188] ;  /* 0x0001880001117983 */ /* 0x000f280000300800 */
[----:B------:R-:W4:Y:S01]  /*9090*/  LDL.LU R20, [R1+0x18c] ;  /* 0x00018c0001147983 */ /* 0x000f220000300800 */
[----:B--2---:R-:W-:Y:S02]  /*90a0*/  SHF.R.S32.HI R125, RZ, 0x1f, R24 ;  /* 0x0000001fff7d7819 */ /* 0x004fe40000011418 */
[----:B------:R-:W-:Y:S02]  /*90b0*/  LEA R62, P0, R24, UR5, 0x2 ;  /* 0x00000005183e7c11 */ /* 0x000fe4000f8010ff */
[----:B---3--:R-:W-:Y:S02]  /*90c0*/  SHF.R.S32.HI R127, RZ, 0x1f, R25 ;  /* 0x0000001fff7f7819 */ /* 0x008fe40000011419 */
[----:B------:R-:W-:-:S02]  /*90d0*/  LEA R92, P1, R25, UR5, 0x2 ;  /* 0x00000005195c7c11 */ /* 0x000fc4000f8210ff */
[----:B------:R-:W-:Y:S02]  /*90e0*/  LEA.HI.X R125, R24, UR10, R125, 0x2, P0 ;  /* 0x0000000a187d7c11 */ /* 0x000fe400080f147d */
[----:B------:R-:W-:Y:S01]  /*90f0*/  SHF.R.S32.HI R175, RZ, 0x1f, R26 ;  /* 0x0000001fffaf7819 */ /* 0x000fe2000001141a */
[----:B------:R-:W2:Y:S01]  /*9100*/  LDL.LU R24, [R1+0x190] ;  /* 0x0001900001187983 */ /* 0x000ea20000300800 */
[----:B------:R-:W-:Y:S02]  /*9110*/  LEA R108, P3, R26, UR5, 0x2 ;  /* 0x000000051a6c7c11 */ /* 0x000fe4000f8610ff */
[----:B------:R-:W-:Y:S02]  /*9120*/  SHF.R.S32.HI R173, RZ, 0x1f, R21 ;  /* 0x0000001fffad7819 */ /* 0x000fe40000011415 */
[----:B------:R-:W-:Y:S02]  /*9130*/  LEA R94, P2, R21, UR5, 0x2 ;  /* 0x00000005155e7c11 */ /* 0x000fe4000f8410ff */
[----:B------:R-:W-:-:S02]  /*9140*/  LEA.HI.X R127, R25, UR10, R127, 0x2, P1 ;  /* 0x0000000a197f7c11 */ /* 0x000fc400088f147f */
[----:B------:R-:W-:Y:S01]  /*9150*/  LEA.HI.X R175, R26, UR10, R175, 0x2, P3 ;  /* 0x0000000a1aaf7c11 */ /* 0x000fe200098f14af */
[----:B------:R-:W3:Y:S01]  /*9160*/  LDL.LU R25, [R1+0x194] ;  /* 0x0001940001197983 */ /* 0x000ee20000300800 */
[----:B------:R-:W-:-:S03]  /*9170*/  LEA.HI.X R173, R21, UR10, R173, 0x2, P2 ;  /* 0x0000000a15ad7c11 */ /* 0x000fc600090f14ad */
[----:B------:R-:W3:Y:S01]  /*9180*/  LDL.LU R21, [R1+0x198] ;  /* 0x0001980001157983 */ /* 0x000ee20000300800 */
[----:B------:R-:W-:Y:S02]  /*9190*/  SHF.R.S32.HI R189, RZ, 0x1f, R28 ;  /* 0x0000001fffbd7819 */ /* 0x000fe4000001141c */
[----:B------:R-:W-:Y:S01]  /*91a0*/  LEA R110, P0, R28, UR5, 0x2 ;  /* 0x000000051c6e7c11 */ /* 0x000fe2000f8010ff */
[----:B------:R-:W3:Y:S01]  /*91b0*/  LDL.LU R26, [R1+0x19c] ;  /* 0x00019c00011a7983 */ /* 0x000ee20000300800 */
[----:B------:R-:W-:Y:S02]  /*91c0*/  SHF.R.S32.HI R191, RZ, 0x1f, R29 ;  /* 0x0000001fffbf7819 */ /* 0x000fe4000001141d */
[----:B------:R-:W-:Y:S02]  /*91d0*/  LEA R124, P1, R29, UR5, 0x2 ;  /* 0x000000051d7c7c11 */ /* 0x000fe4000f8210ff */
[----:B------:R-:W-:Y:S02]  /*91e0*/  SHF.R.S32.HI R199, RZ, 0x1f, R30 ;  /* 0x0000001fffc77819 */ /* 0x000fe4000001141e */
[----:B------:R-:W-:-:S02]  /*91f0*/  LEA R172, P3, R30, UR5, 0x2 ;  /* 0x000000051eac7c11 */ /* 0x000fc4000f8610ff */
[----:B------:R-:W-:Y:S02]  /*9200*/  SHF.R.S32.HI R197, RZ, 0x1f, R27 ;  /* 0x0000001fffc57819 */ /* 0x000fe4000001141b */
[----:B------:R-:W-:Y:S02]  /*9210*/  LEA.HI.X R199, R30, UR10, R199, 0x2, P3 ;  /* 0x0000000a1ec77c11 */ /* 0x000fe400098f14c7 */
[----:B------:R-:W1:Y:S01]  /*9220*/  LDL.LU R30, [R1+0x1a0] ;  /* 0x0001a000011e7983 */ /* 0x000e620000300800 */
[----:B------:R-:W-:Y:S02]  /*9230*/  LEA R126, P2, R27, UR5, 0x2 ;  /* 0x000000051b7e7c11 */ /* 0x000fe4000f8410ff */
[----:B------:R-:W-:Y:S02]  /*9240*/  LEA.HI.X R189, R28, UR10, R189, 0x2, P0 ;  /* 0x0000000a1cbd7c11 */ /* 0x000fe400080f14bd */
[----:B----4-:R-:W-:Y:S01]  /*9250*/  SHF.R.S32.HI R205, RZ, 0x1f, R31 ;  /* 0x0000001fffcd7819 */ /* 0x010fe2000001141f */
[----:B------:R-:W4:Y:S01]  /*9260*/  LDL.LU R28, [R1+0x1a4] ;  /* 0x0001a400011c7983 */ /* 0x000f220000300800 */
[----:B------:R-:W-:-:S02]  /*9270*/  LEA R174, P0, R31, UR5, 0x2 ;  /* 0x000000051fae7c11 */ /* 0x000fc4000f8010ff */
[----:B------:R-:W-:Y:S02]  /*9280*/  LEA.HI.X R191, R29, UR10, R191, 0x2, P1 ;  /* 0x0000000a1dbf7c11 */ /* 0x000fe400088f14bf */
[----:B------:R-:W-:Y:S01]  /*9290*/  LEA.HI.X R197, R27, UR10, R197, 0x2, P2 ;  /* 0x0000000a1bc57c11 */ /* 0x000fe200090f14c5 */
[----:B------:R-:W4:Y:S01]  /*92a0*/  LDL.LU R29, [R1+0x1a8] ;  /* 0x0001a800011d7983 */ /* 0x000f220000300800 */
[----:B------:R-:W-:-:S03]  /*92b0*/  LEA.HI.X R205, R31, UR10, R205, 0x2, P0 ;  /* 0x0000000a1fcd7c11 */ /* 0x000fc600080f14cd */
[----:B------:R-:W4:Y:S04]  /*92c0*/  LDL.LU R27, [R1+0x1ac] ;  /* 0x0001ac00011b7983 */ /* 0x000f280000300800 */
[----:B------:R-:W4:Y:S01]  /*92d0*/  LDL.LU R31, [R1+0x1f0] ;  /* 0x0001f000011f7983 */ /* 0x000f220000300800 */
[----:B------:R-:W-:Y:S02]  /*92e0*/  SHF.R.S32.HI R207, RZ, 0x1f, R19 ;  /* 0x0000001fffcf7819 */ /* 0x000fe40000011413 */
[----:B------:R-:W-:Y:S02]  /*92f0*/  LEA R188, P1, R19, UR5, 0x2 ;  /* 0x0000000513bc7c11 */ /* 0x000fe4000f8210ff */
[----:B------:R-:W-:Y:S02]  /*9300*/  SHF.R.S32.HI R213, RZ, 0x1f, R16 ;  /* 0x0000001fffd57819 */ /* 0x000fe40000011410 */
[----:B------:R-:W-:-:S02]  /*9310*/  LEA R190, P2, R16, UR5, 0x2 ;  /* 0x0000000510be7c11 */ /* 0x000fc4000f8410ff */
[----:B------:R-:W-:Y:S02]  /*9320*/  SHF.R.S32.HI R221, RZ, 0x1f, R23 ;  /* 0x0000001fffdd7819 */ /* 0x000fe40000011417 */
[----:B------:R-:W-:Y:S02]  /*9330*/  LEA R198, P0, R23, UR5, 0x2 ;  /* 0x0000000517c67c11 */ /* 0x000fe4000f8010ff */
[----:B------:R-:W-:Y:S02]  /*9340*/  SHF.R.S32.HI R215, RZ, 0x1f, R22 ;  /* 0x0000001fffd77819 */ /* 0x000fe40000011416 */
[----:B------:R-:W-:Y:S02]  /*9350*/  LEA R196, P3, R22, UR5, 0x2 ;  /* 0x0000000516c47c11 */ /* 0x000fe4000f8610ff */
[----:B------:R-:W-:Y:S02]  /*9360*/  LEA.HI.X R207, R19, UR10, R207, 0x2, P1 ;  /* 0x0000000a13cf7c11 */ /* 0x000fe400088f14cf */
[----:B------:R-:W-:-:S02]  /*9370*/  LEA.HI.X R213, R16, UR10, R213, 0x2, P2 ;  /* 0x0000000a10d57c11 */ /* 0x000fc400090f14d5 */
[----:B------:R-:W-:Y:S02]  /*9380*/  SHF.R.S32.HI R223, RZ, 0x1f, R17 ;  /* 0x0000001fffdf7819 */ /* 0x000fe40000011411 */
[----:B------:R-:W-:Y:S02]  /*9390*/  LEA R204, P1, R17, UR5, 0x2 ;  /* 0x0000000511cc7c11 */ /* 0x000fe4000f8210ff */
[----:B------:R-:W-:Y:S02]  /*93a0*/  LEA.HI.X R221, R23, UR10, R221, 0x2, P0 ;  /* 0x0000000a17dd7c11 */ /* 0x000fe400080f14dd */
[----:B------:R-:W-:Y:S02]  /*93b0*/  LEA.HI.X R215, R22, UR10, R215, 0x2, P3 ;  /* 0x0000000a16d77c11 */ /* 0x000fe400098f14d7 */
[----:B------:R-:W-:Y:S02]  /*93c0*/  SHF.R.S32.HI R237, RZ, 0x1f, R20 ;  /* 0x0000001fffed7819 */ /* 0x000fe40000011414 */
[----:B------:R-:W-:-:S02]  /*93d0*/  LEA R206, P2, R20, UR5, 0x2 ;  /* 0x0000000514ce7c11 */ /* 0x000fc4000f8410ff */
[----:B------:R-:W-:Y:S02]  /*93e0*/  LEA.HI.X R223, R17, UR10, R223, 0x2, P1 ;  /* 0x0000000a11df7c11 */ /* 0x000fe400088f14df */
[----:B------:R-:W-:Y:S02]  /*93f0*/  LEA.HI.X R237, R20, UR10, R237, 0x2, P2 ;  /* 0x0000000a14ed7c11 */ /* 0x000fe400090f14ed */
[----:B--2---:R-:W-:Y:S02]  /*9400*/  SHF.R.S32.HI R239, RZ, 0x1f, R24 ;  /* 0x0000001fffef7819 */ /* 0x004fe40000011418 */
[----:B------:R-:W-:Y:S02]  /*9410*/  LEA R212, P3, R24, UR5, 0x2 ;  /* 0x0000000518d47c11 */ /* 0x000fe4000f8610ff */
[----:B---3--:R-:W-:Y:S02]  /*9420*/  SHF.R.S32.HI R4, RZ, 0x1f, R25 ;  /* 0x0000001fff047819 */ /* 0x008fe40000011419 */
[----:B------:R-:W-:-:S02]  /*9430*/  LEA R214, P0, R25, UR5, 0x2 ;  /* 0x0000000519d67c11 */ /* 0x000fc4000f8010ff */
[----:B------:R-:W-:Y:S02]  /*9440*/  SHF.R.S32.HI R3, RZ, 0x1f, R21 ;  /* 0x0000001fff037819 */ /* 0x000fe40000011415 */
[----:B------:R-:W-:Y:S02]  /*9450*/  LEA R220, P1, R21, UR5, 0x2 ;  /* 0x0000000515dc7c11 */ /* 0x000fe4000f8210ff */
[----:B------:R-:W-:Y:S02]  /*9460*/  LEA.HI.X R4, R25, UR10, R4, 0x2, P0 ;  /* 0x0000000a19047c11 */ /* 0x000fe400080f1404 */
[----:B------:R-:W-:Y:S02]  /*9470*/  LEA.HI.X R239, R24, UR10, R239, 0x2, P3 ;  /* 0x0000000a18ef7c11 */ /* 0x000fe400098f14ef */
[----:B------:R-:W-:Y:S02]  /*9480*/  SHF.R.S32.HI R2, RZ, 0x1f, R26 ;  /* 0x0000001fff027819 */ /* 0x000fe4000001141a */
[----:B------:R-:W-:Y:S01]  /*9490*/  LEA R222, P2, R26, UR5, 0x2 ;  /* 0x000000051ade7c11 */ /* 0x000fe2000f8410ff */
[----:B------:R4:W-:Y:S01]  /*94a0*/  STL [R1+0x4], R4 ;  /* 0x0000040401007387 */ /* 0x0009e20000100800 */
[----:B------:R-:W-:-:S02]  /*94b0*/  LEA.HI.X R3, R21, UR10, R3, 0x2, P1 ;  /* 0x0000000a15037c11 */ /* 0x000fc400088f1403 */
[----:B------:R-:W-:Y:S02]  /*94c0*/  LEA.HI.X R2, R26, UR10, R2, 0x2, P2 ;  /* 0x0000000a1a027c11 */ /* 0x000fe400090f1402 */
[----:B-1----:R-:W-:Y:S02]  /*94d0*/  SHF.R.S32.HI R0, RZ, 0x1f, R30 ;  /* 0x0000001fff007819 */ /* 0x002fe4000001141e */
[C---:B------:R-:W-:Y:S01]  /*94e0*/  LEA R236, P3, R30.reuse, UR5, 0x2 ;  /* 0x000000051eec7c11 */ /* 0x040fe2000f8610ff */
[----:B------:R1:W-:Y:S03]  /*94f0*/  STL [R1+0xc], R3 ;  /* 0x00000c0301007387 */ /* 0x0003e60000100800 */
[----:B------:R-:W-:Y:S02]  /*9500*/  LEA.HI.X R0, R30, UR10, R0, 0x2, P3 ;  /* 0x0000000a1e007c11 */ /* 0x000fe400098f1400 */
[----:B----4-:R-:W-:-:S02]  /*9510*/  SHF.R.S32.HI R4, RZ, 0x1f, R28 ;  /* 0x0000001fff047819 */ /* 0x010fc4000001141c */
[C---:B------:R-:W-:Y:S02]  /*9520*/  LEA R238, P0, R28.reuse, UR5, 0x2 ;  /* 0x000000051cee7c11 */ /* 0x040fe4000f8010ff */
[----:B------:R-:W-:Y:S01]  /*9530*/  LEA R7, P1, R29, UR5, 0x2 ;  /* 0x000000051d077c11 */ /* 0x000fe2000f8210ff */
[----:B------:R2:W-:Y:S01]  /*9540*/  STL [R1+0x74], R2 ;  /* 0x0000740201007387 */ /* 0x0005e20000100800 */
[----:B------:R-:W-:Y:S02]  /*9550*/  LEA.HI.X R4, R28, UR10, R4, 0x2, P0 ;  /* 0x0000000a1c047c11 */ /* 0x000fe400080f1404 */
[----:B------:R-:W-:Y:S01]  /*9560*/  LEA R6, P2, R27, UR5, 0x2 ;  /* 0x000000051b067c11 */ /* 0x000fe2000f8410ff */
[----:B------:R3:W-:Y:S01]  /*9570*/  STL [R1+0x78], R0 ;  /* 0x0000780001007387 */ /* 0x0007e20000100800 */
[----:B------:R-:W-:-:S03]  /*9580*/  LEA R5, P3, R31, UR5, 0x2 ;  /* 0x000000051f057c11 */ /* 0x000fc6000f8610ff */
[----:B------:R-:W-:Y:S04]  /*9590*/  STL [R1], R7 ;  /* 0x0000000701007387 */ /* 0x000fe80000100800 */
[----:B------:R-:W-:Y:S04]  /*95a0*/  STL [R1+0x8], R6 ;  /* 0x0000080601007387 */ /* 0x000fe80000100800 */
[----:B------:R2:W-:Y:S04]  /*95b0*/  STL [R1+0x70], R5 ;  /* 0x0000700501007387 */ /* 0x0005e80000100800 */
[----:B------:R1:W-:Y:S04]  /*95c0*/  STL [R1+0x7c], R4 ;  /* 0x00007c0401007387 */ /* 0x0003e80000100800 */
[----:B------:R-:W4:Y:S04]  /*95d0*/  LDL R51, [R1+0xa18] ;  /* 0x000a180001337983 */ /* 0x000f280000100800 */
[----:B------:R-:W4:Y:S04]  /*95e0*/  LDL R49, [R1+0xa1c] ;  /* 0x000a1c0001317983 */ /* 0x000f280000100800 */
[----:B------:R-:W4:Y:S04]  /*95f0*/  LDL R48, [R1+0xa20] ;  /* 0x000a200001307983 */ /* 0x000f280000100800 */
[----:B------:R-:W4:Y:S01]  /*9600*/  LDL R50, [R1+0xa24] ;  /* 0x000a240001327983 */ /* 0x000f220000100800 */
[----:B-1----:R-:W-:Y:S01]  /*9610*/  SHF.R.S32.HI R3, RZ, 0x1f, R29 ;  /* 0x0000001fff037819 */ /* 0x002fe2000001141d */
[----:B------:R-:W-:Y:S01]  /*9620*/  IMAD.MOV.U32 R30, RZ, RZ, c[0x0][0x188] ;  /* 0x00006200ff1e7624 */ /* 0x000fe200078e00ff */
[----:B--2---:R-:W-:-:S02]  /*9630*/  SHF.R.S32.HI R2, RZ, 0x1f, R27 ;  /* 0x0000001fff027819 */ /* 0x004fc4000001141b */
[----:B------:R-:W-:Y:S01]  /*9640*/  LEA.HI.X R246, R29, UR10, R3, 0x2, P1 ;  /* 0x0000000a1df67c11 */ /* 0x000fe200088f1403 */
[C---:B------:R-:W-:Y:S01]  /*9650*/  IMAD R29, R30.reuse, 0x1f, RZ ;  /* 0x0000001f1e1d7824 */ /* 0x040fe200078e02ff */
[----:B---3--:R-:W-:Y:S02]  /*9660*/  SHF.R.S32.HI R0, RZ, 0x1f, R31 ;  /* 0x0000001fff007819 */ /* 0x008fe4000001141f */
[----:B------:R-:W-:Y:S01]  /*9670*/  LEA.HI.X R247, R27, UR10, R2, 0x2, P2 ;  /* 0x0000000a1bf77c11 */ /* 0x000fe200090f1402 */
[----:B------:R-:W-:Y:S01]  /*9680*/  IMAD.MOV.U32 R27, RZ, RZ, c[0x0][0x180] ;  /* 0x00006000ff1b7624 */ /* 0x000fe200078e00ff */
[----:B------:R-:W-:Y:S01]  /*9690*/  LEA.HI.X R252, R31, UR10, R0, 0x2, P3 ;  /* 0x0000000a1ffc7c11 */ /* 0x000fe200098f1400 */
[----:B------:R-:W-:Y:S01]  /*96a0*/  IMAD.MOV.U32 R31, RZ, RZ, c[0x0][0x188] ;  /* 0x00006200ff1f7624 */ /* 0x000fe200078e00ff */
[----:B------:R-:W-:Y:S01]  /*96b0*/  SHF.R.S32.HI R0, RZ, 0x1f, R29 ;  /* 0x0000001fff007819 */ /* 0x000fe2000001141d */
[----:B------:R-:W-:Y:S01]  /*96c0*/  IMAD R30, R30, 0x1e, RZ ;  /* 0x0000001e1e1e7824 */ /* 0x000fe200078e02ff */
[----:B------:R-:W-:Y:S01]  /*96d0*/  IADD3 R27, R27, -0x40, RZ ;  /* 0xffffffc01b1b7810 */ /* 0x000fe20007ffe0ff */
[C---:B------:R-:W-:Y:S01]  /*96e0*/  IMAD.SHL.U32 R32, R29.reuse, 0x4, RZ ;  /* 0x000000041d207824 */ /* 0x040fe200078e00ff */
[----:B------:R-:W-:Y:S01]  /*96f0*/  SHF.L.U64.HI R0, R29, 0x2, R0 ;  /* 0x000000021d007819 */ /* 0x000fe20000010200 */
[----:B------:R-:W-:Y:S01]  /*9700*/  IMAD R29, R31, 0x1c, RZ ;  /* 0x0000001c1f1d7824 */ /* 0x000fe200078e02ff */
[----:B------:R-:W-:Y:S01]  /*9710*/  SHF.R.S32.HI R2, RZ, 0x1f, R30 ;  /* 0x0000001fff027819 */ /* 0x000fe2000001141e */
[----:B------:R-:W-:-:S02]  /*9720*/  IMAD.MOV.U32 R245, RZ, RZ, R27 ;  /* 0x000000fffff57224 */ /* 0x000fc400078e001b */
[C---:B------:R-:W-:Y:S01]  /*9730*/  IMAD R27, R31.reuse, 0x1d, RZ ;  /* 0x0000001d1f1b7824 */ /* 0x040fe200078e02ff */
[C---:B------:R-:W-:Y:S01]  /*9740*/  SHF.L.U64.HI R2, R30.reuse, 0x2, R2 ;  /* 0x000000021e027819 */ /* 0x040fe20000010202 */
[----:B------:R-:W-:Y:S01]  /*9750*/  IMAD.SHL.U32 R33, R30, 0x4, RZ ;  /* 0x000000041e217824 */ /* 0x000fe200078e00ff */
[----:B------:R-:W-:Y:S01]  /*9760*/  SHF.R.S32.HI R5, RZ, 0x1f, R29 ;  /* 0x0000001fff057819 */ /* 0x000fe2000001141d */
[----:B------:R-:W-:Y:S02]  /*9770*/  IMAD.MOV.U32 R30, RZ, RZ, c[0x0][0x188] ;  /* 0x00006200ff1e7624 */ /* 0x000fe400078e00ff */
[----:B------:R-:W-:Y:S01]  /*9780*/  IMAD R31, R31, 0x1b, RZ ;  /* 0x0000001b1f1f7824 */ /* 0x000fe200078e02ff */
[C---:B------:R-:W-:Y:S01]  /*9790*/  SHF.L.U64.HI R5, R29.reuse, 0x2, R5 ;  /* 0x000000021d057819 */ /* 0x040fe20000010205 */
[----:B------:R-:W-:Y:S01]  /*97a0*/  IMAD.SHL.U32 R35, R29, 0x4, RZ ;  /* 0x000000041d237824 */ /* 0x000fe200078e00ff */
[----:B------:R-:W-:Y:S01]  /*97b0*/  SHF.R.S32.HI R4, RZ, 0x1f, R27 ;  /* 0x0000001fff047819 */ /* 0x000fe2000001141b */
[C---:B------:R-:W-:Y:S01]  /*97c0*/  IMAD R29, R30.reuse, 0x19, RZ ;  /* 0x000000191e1d7824 */ /* 0x040fe200078e02ff */
[----:B------:R-:W-:Y:S01]  /*97d0*/  SHF.R.S32.HI R6, RZ, 0x1f, R31 ;  /* 0x0000001fff067819 */ /* 0x000fe2000001141f */
[C---:B------:R-:W-:Y:S01]  /*97e0*/  IMAD.SHL.U32 R34, R27.reuse, 0x4, RZ ;  /* 0x000000041b227824 */ /* 0x040fe200078e00ff */
[----:B------:R-:W-:Y:S01]  /*97f0*/  SHF.L.U64.HI R4, R27, 0x2, R4 ;  /* 0x000000021b047819 */ /* 0x000fe20000010204 */
[----:B------:R-:W-:Y:S01]  /*9800*/  IMAD R27, R30, 0x1a, RZ ;  /* 0x0000001a1e1b7824 */ /* 0x000fe200078e02ff */
[C---:B------:R-:W-:Y:S01]  /*9810*/  SHF.L.U64.HI R6, R31.reuse, 0x2, R6 ;  /* 0x000000021f067819 */ /* 0x040fe20000010206 */
[----:B------:R-:W-:Y:S01]  /*9820*/  IMAD.SHL.U32 R36, R31, 0x4, RZ ;  /* 0x000000041f247824 */ /* 0x000fe200078e00ff */
[----:B------:R-:W-:Y:S01]  /*9830*/  SHF.R.S32.HI R8, RZ, 0x1f, R29 ;  /* 0x0000001fff087819 */ /* 0x000fe2000001141d */
[----:B------:R-:W-:-:S02]  /*9840*/  IMAD.MOV.U32 R31, RZ, RZ, c[0x0][0x188] ;  /* 0x00006200ff1f7624 */ /* 0x000fc400078e00ff */
[----:B------:R-:W-:Y:S01]  /*9850*/  IMAD R30, R30, 0x18, RZ ;  /* 0x000000181e1e7824 */ /* 0x000fe200078e02ff */
[C---:B------:R-:W-:Y:S01]  /*9860*/  SHF.L.U64.HI R8, R29.reuse, 0x2, R8 ;  /* 0x000000021d087819 */ /* 0x040fe20000010208 */
[----:B------:R-:W-:Y:S01]  /*9870*/  IMAD.SHL.U32 R38, R29, 0x4, RZ ;  /* 0x000000041d267824 */ /* 0x000fe200078e00ff */
[----:B------:R-:W-:Y:S01]  /*9880*/  SHF.R.S32.HI R7, RZ, 0x1f, R27 ;  /* 0x0000001fff077819 */ /* 0x000fe2000001141b */
[----:B------:R-:W-:Y:S01]  /*9890*/  IMAD R29, R31, 0x16, RZ ;  /* 0x000000161f1d7824 */ /* 0x000fe200078e02ff */
        /* <DEDUP_REMOVED lines=25> */
[----:B------:R-:W-:Y:S01]  /*9a30*/  IMAD.SHL.U32 R29, R31, 0x10, RZ ;  /* 0x000000101f1d7824 */ /* 0x000fe200078e00ff */
        /* <DEDUP_REMOVED lines=23> */
[----:B------:R-:W-:Y:S02]  /*9bb0*/  IMAD.SHL.U32 R244, R29, 0x4, RZ ;  /* 0x000000041df47824 */ /* 0x000fe400078e00ff */
[----:B------:R-:W-:Y:S01]  /*9bc0*/  IMAD R29, R31, 0xa, RZ ;  /* 0x0000000a1f1d7824 */ /* 0x000fe200078e02ff */
[----:B------:R-:W-:Y:S02]  /*9bd0*/  SHF.R.S32.HI R21, RZ, 0x1f, R30 ;  /* 0x0000001fff157819 */ /* 0x000fe4000001141e */
[----:B------:R-:W-:Y:S02]  /*9be0*/  SHF.R.S32.HI R19, RZ, 0x1f, R27 ;  /* 0x0000001fff137819 */ /* 0x000fe4000001141b */
[----:B------:R-:W-:Y:S01]  /*9bf0*/  SHF.L.U64.HI R21, R30, 0x2, R21 ;  /* 0x000000021e157819 */ /* 0x000fe20000010215 */
[----:B------:R-:W-:Y:S01]  /*9c00*/  IMAD.MOV.U32 R30, RZ, RZ, c[0x0][0x188] ;  /* 0x00006200ff1e7624 */ /* 0x000fe200078e00ff */
[----:B------:R-:W-:Y:S01]  /*9c10*/  SHF.R.S32.HI R23, RZ, 0x1f, R29 ;  /* 0x0000001fff177819 */ /* 0x000fe2000001141d */
[C---:B------:R-:W-:Y:S01]  /*9c20*/  IMAD.SHL.U32 R57, R27.reuse, 0x4, RZ ;  /* 0x000000041b397824 */ /* 0x040fe200078e00ff */
[----:B------:R-:W-:Y:S01]  /*9c30*/  SHF.L.U64.HI R19, R27, 0x2, R19 ;  /* 0x000000021b137819 */ /* 0x000fe20000010213 */
[----:B------:R-:W-:Y:S01]  /*9c40*/  IMAD R27, R31, 0xb, RZ ;  /* 0x0000000b1f1b7824 */ /* 0x000fe200078e02ff */
[----:B------:R-:W-:Y:S01]  /*9c50*/  SHF.L.U64.HI R23, R29, 0x2, R23 ;  /* 0x000000021d177819 */ /* 0x000fe20000010217 */
[----:B------:R-:W-:-:S02]  /*9c60*/  IMAD R31, R30, 0x9, RZ ;  /* 0x000000091e1f7824 */ /* 0x000fc400078e02ff */
[C---:B------:R-:W-:Y:S01]  /*9c70*/  IMAD R29, R30.reuse, 0x7, RZ ;  /* 0x000000071e1d7824 */ /* 0x040fe200078e02ff */
[----:B------:R-:W-:Y:S01]  /*9c80*/  SHF.R.S32.HI R22, RZ, 0x1f, R27 ;  /* 0x0000001fff167819 */ /* 0x000fe2000001141b */
[C---:B------:R-:W-:Y:S01]  /*9c90*/  IMAD R242, R30.reuse, 0x3, RZ ;  /* 0x000000031ef27824 */ /* 0x040fe200078e02ff */
[----:B------:R-:W-:Y:S02]  /*9ca0*/  SHF.R.S32.HI R24, RZ, 0x1f, R31 ;  /* 0x0000001fff187819 */ /* 0x000fe4000001141f */
[----:B------:R-:W-:Y:S01]  /*9cb0*/  SHF.R.S32.HI R26, RZ, 0x1f, R29 ;  /* 0x0000001fff1a7819 */ /* 0x000fe2000001141d */
[C---:B------:R-:W-:Y:S01]  /*9cc0*/  IMAD R241, R30.reuse, 0x5, RZ ;  /* 0x000000051ef17824 */ /* 0x040fe200078e02ff */
[----:B------:R-:W-:Y:S01]  /*9cd0*/  SHF.L.U64.HI R22, R27, 0x2, R22 ;  /* 0x000000021b167819 */ /* 0x000fe20000010216 */
[C---:B------:R-:W-:Y:S01]  /*9ce0*/  IMAD.SHL.U32 R27, R30.reuse, 0x8, RZ ;  /* 0x000000081e1b7824 */ /* 0x040fe200078e00ff */
[----:B------:R-:W-:Y:S01]  /*9cf0*/  SHF.L.U64.HI R24, R31, 0x2, R24 ;  /* 0x000000021f187819 */ /* 0x000fe20000010218 */
[C---:B------:R-:W-:Y:S01]  /*9d00*/  IMAD R31, R30.reuse, 0x6, RZ ;  /* 0x000000061e1f7824 */ /* 0x040fe200078e02ff */
[----:B------:R-:W-:Y:S01]  /*9d10*/  SHF.L.U64.HI R26, R29, 0x2, R26 ;  /* 0x000000021d1a7819 */ /* 0x000fe2000001021a */
[----:B------:R-:W-:Y:S01]  /*9d20*/  IMAD.SHL.U32 R29, R30, 0x2, RZ ;  /* 0x000000021e1d7824 */ /* 0x000fe200078e00ff */
[----:B------:R-:W-:-:S04]  /*9d30*/  SHF.R.S32.HI R30, RZ, 0x1f, R242 ;  /* 0x0000001fff1e7819 */ /* 0x000fc800000114f2 */
[----:B------:R-:W-:Y:S01]  /*9d40*/  SHF.L.U64.HI R30, R242, 0x2, R30 ;  /* 0x00000002f21e7819 */ /* 0x000fe2000001021e */
[----:B------:R-:W-:-:S05]  /*9d50*/  IMAD.SHL.U32 R242, R243, 0x4, RZ ;  /* 0x00000004f3f27824 */ /* 0x000fca00078e00ff */
[C---:B----4-:R-:W-:Y:S02]  /*9d60*/  IADD3 R3, P0, R242.reuse, R51, RZ ;  /* 0x00000033f2037210 */ /* 0x050fe40007f1e0ff */
[----:B------:R-:W-:-:S03]  /*9d70*/  IADD3 R55, P4, R242, R49, RZ ;  /* 0x00000031f2377210 */ /* 0x000fc60007f9e0ff */
[----:B------:R1:W-:Y:S04]  /*9d80*/  STL [R1+0xe04], R3 ;  /* 0x000e040301007387 */ /* 0x0003e80000100800 */
[----:B------:R2:W-:Y:S01]  /*9d90*/  STL [R1+0xe00], R55 ;  /* 0x000e003701007387 */ /* 0x0005e20000100800 */
[C---:B-1----:R-:W-:Y:S02]  /*9da0*/  IADD3 R3, P3, R242.reuse, R48, RZ ;  /* 0x00000030f2037210 */ /* 0x042fe40007f7e0ff */
[----:B--2---:R-:W-:-:S03]  /*9db0*/  IADD3 R55, P2, R242, R50, RZ ;  /* 0x00000032f2377210 */ /* 0x004fc60007f5e0ff */
[----:B------:R-:W-:Y:S04]  /*9dc0*/  STL [R1+0xdfc], R3 ;  /* 0x000dfc0301007387 */ /* 0x000fe80000100800 */
[----:B------:R1:W-:Y:S04]  /*9dd0*/  STL [R1+0xdf8], R55 ;  /* 0x000df83701007387 */ /* 0x0003e80000100800 */
[----:B------:R-:W-:Y:S04]  /*9de0*/  STL [R1+0x900], RZ ;  /* 0x000900ff01007387 */ /* 0x000fe80000100800 */
        /* <DEDUP_REMOVED lines=284> */
[----:B------:R-:W2:Y:S04]  /*afb0*/  LDL R61, [R1+0xa14] ;  /* 0x000a1400013d7983 */ /* 0x000ea80000100800 */
[----:B-1----:R-:W3:Y:S04]  /*afc0*/  LDL R55, [R1+0xa10] ;  /* 0x000a100001377983 */ /* 0x002ee80000100800 */
[----:B------:R-:W4:Y:S04]  /*afd0*/  LDL R59, [R1+0xa0c] ;  /* 0x000a0c00013b7983 */ /* 0x000f280000100800 */
[----:B------:R-:W4:Y:S01]  /*afe0*/  LDL R63, [R1+0xa08] ;  /* 0x000a0800013f7983 */ /* 0x000f220000100800 */
[----:B------:R-:W-:-:S02]  /*aff0*/  IADD3 R65, P5, R32, R51, RZ ;  /* 0x0000003320417210 */ /* 0x000fc40007fbe0ff */
[----:B------:R-:W-:-:S03]  /*b000*/  IADD3 R64, P6, R49, R32, RZ ;  /* 0x0000002031407210 */ /* 0x000fc60007fde0ff */
[----:B------:R1:W-:Y:S04]  /*b010*/  STL [R1+0xe24], R65 ;  /* 0x000e244101007387 */ /* 0x0003e80000100800 */
[----:B------:R3:W-:Y:S01]  /*b020*/  STL [R1+0xe1c], R64 ;  /* 0x000e1c4001007387 */ /* 0x0007e20000100800 */
[----:B--2---:R-:W-:Y:S01]  /*b030*/  IMAD.X R66, R0, 0x1, R61, P5 ;  /* 0x0000000100427824 */ /* 0x004fe200028e063d */
[-C--:B-1----:R-:W-:Y:S01]  /*b040*/  IADD3 R65, P5, R48, R32.reuse, RZ ;  /* 0x0000002030417210 */ /* 0x082fe20007fbe0ff */
[--C-:B---3--:R-:W-:Y:S01]  /*b050*/  IMAD.X R64, R55, 0x1, R0.reuse, P6 ;  /* 0x0000000137407824 */ /* 0x108fe200030e0600 */
[----:B------:R-:W-:Y:S02]  /*b060*/  IADD3 R32, P6, R50, R32, RZ ;  /* 0x0000002032207210 */ /* 0x000fe40007fde0ff */
[----:B------:R-:W-:Y:S04]  /*b070*/  STL [R1+0xe20], R66 ;  /* 0x000e204201007387 */ /* 0x000fe80000100800 */
[----:B------:R4:W-:Y:S04]  /*b080*/  STL [R1+0xe14], R65 ;  /* 0x000e144101007387 */ /* 0x0009e80000100800 */
[----:B------:R1:W-:Y:S04]  /*b090*/  STL [R1+0xe18], R64 ;  /* 0x000e184001007387 */ /* 0x0003e80000100800 */
[----:B------:R2:W-:Y:S01]  /*b0a0*/  STL [R1+0xe0c], R32 ;  /* 0x000e0c2001007387 */ /* 0x0005e20000100800 */
[----:B----4-:R-:W-:Y:S01]  /*b0b0*/  IMAD.X R65, R59, 0x1, R0, P5 ;  /* 0x000000013b417824 */ /* 0x010fe200028e0600 */
[----:B-1----:R-:W-:-:S04]  /*b0c0*/  IADD3 R64, P5, R33, R51, RZ ;  /* 0x0000003321407210 */ /* 0x002fc80007fbe0ff */
[----:B------:R-:W-:Y:S01]  /*b0d0*/  STL [R1+0xe10], R65 ;  /* 0x000e104101007387 */ /* 0x000fe20000100800 */
[----:B--2---:R-:W-:Y:S01]  /*b0e0*/  IMAD.X R32, R63, 0x1, R0, P6 ;  /* 0x000000013f207824 */ /* 0x004fe200030e0600 */
[C---:B------:R-:W-:Y:S02]  /*b0f0*/  IADD3 R0, P6, R33.reuse, R49, RZ ;  /* 0x0000003121007210 */ /* 0x040fe40007fde0ff */
[----:B------:R-:W-:Y:S04]  /*b100*/  STL [R1+0xe08], R64 ;  /* 0x000e084001007387 */ /* 0x000fe80000100800 */
[----:B------:R1:W-:Y:S04]  /*b110*/  STL [R1+0xdf4], R32 ;  /* 0x000df42001007387 */ /* 0x0003e80000100800 */
[----:B------:R2:W-:Y:S01]  /*b120*/  STL [R1+0xdec], R0 ;  /* 0x000dec0001007387 */ /* 0x0005e20000100800 */
[C---:B-1----:R-:W-:Y:S01]  /*b130*/  IMAD.X R32, R2.reuse, 0x1, R61, P5 ;  /* 0x0000000102207824 */ /* 0x042fe200028e063d */
[----:B------:R-:W-:Y:S01]  /*b140*/  IADD3 R64, P5, R33, R48, RZ ;  /* 0x0000003021407210 */ /* 0x000fe20007fbe0ff */
[----:B--2---:R-:W-:-:S03]  /*b150*/  IMAD.X R0, R2, 0x1, R55, P6 ;  /* 0x0000000102007824 */ /* 0x004fc600030e0637 */
[----:B------:R1:W-:Y:S04]  /*b160*/  STL [R1+0xdf0], R32 ;  /* 0x000df02001007387 */ /* 0x0003e80000100800 */
[----:B------:R-:W-:Y:S04]  /*b170*/  STL [R1+0xde4], R64 ;  /* 0x000de44001007387 */ /* 0x000fe80000100800 */
[----:B------:R2:W-:Y:S01]  /*b180*/  STL [R1+0xde8], R0 ;  /* 0x000de80001007387 */ /* 0x0005e20000100800 */
[----:B-1----:R-:W-:-:S05]  /*b190*/  IADD3 R32, P6, R33, R50, RZ ;  /* 0x0000003221207210 */ /* 0x002fca0007fde0ff */
[----:B------:R1:W-:Y:S01]  /*b1a0*/  STL [R1+0xddc], R32 ;  /* 0x000ddc2001007387 */ /* 0x0003e20000100800 */
[C---:B--2---:R-:W-:Y:S02]  /*b1b0*/  IMAD.X R0, R2.reuse, 0x1, R59, P5 ;  /* 0x0000000102007824 */ /* 0x044fe400028e063b */
[----:B------:R-:W-:-:S03]  /*b1c0*/  IMAD.X R2, R2, 0x1, R63, P6 ;  /* 0x0000000102027824 */ /* 0x000fc600030e063f */
[----:B------:R2:W-:Y:S01]  /*b1d0*/  STL [R1+0xde0], R0 ;  /* 0x000de00001007387 */ /* 0x0005e20000100800 */
[----:B-1----:R-:W-:-:S05]  /*b1e0*/  IADD3 R32, P5, R34, R51, RZ ;  /* 0x0000003322207210 */ /* 0x002fca0007fbe0ff */
[----:B------:R-:W-:Y:S01]  /*b1f0*/  STL [R1+0xdd8], R32 ;  /* 0x000dd82001007387 */ /* 0x000fe20000100800 */
[----:B--2---:R-:W-:-:S03]  /*b200*/  IADD3 R0, P6, R34, R49, RZ ;  /* 0x0000003122007210 */ /* 0x004fc60007fde0ff */
[----:B------:R1:W-:Y:S04]  /*b210*/  STL [R1+0xdd4], R2 ;  /* 0x000dd40201007387 */ /* 0x0003e80000100800 */
[----:B------:R2:W-:Y:S01]  /*b220*/  STL [R1+0xdcc], R0 ;  /* 0x000dcc0001007387 */ /* 0x0005e20000100800 */
[----:B-1----:R-:W-:Y:S01]  /*b230*/  IMAD.X R2, R4, 0x1, R61, P5 ;  /* 0x0000000104027824 */ /* 0x002fe200028e063d */
[----:B------:R-:W-:Y:S01]  /*b240*/  IADD3 R32, P5, R34, R48, RZ ;  /* 0x0000003022207210 */ /* 0x000fe20007fbe0ff */
[----:B--2---:R-:W-:-:S03]  /*b250*/  IMAD.X R0, R4, 0x1, R55, P6 ;  /* 0x0000000104007824 */ /* 0x004fc600030e0637 */
[----:B------:R1:W-:Y:S04]  /*b260*/  STL [R1+0xdd0], R2 ;  /* 0x000dd00201007387 */ /* 0x0003e80000100800 */
[----:B------:R-:W-:Y:S04]  /*b270*/  STL [R1+0xdc4], R32 ;  /* 0x000dc42001007387 */ /* 0x000fe80000100800 */
[----:B------:R2:W-:Y:S01]  /*b280*/  STL [R1+0xdc8], R0 ;  /* 0x000dc80001007387 */ /* 0x0005e20000100800 */
[----:B-1----:R-:W-:-:S05]  /*b290*/  IADD3 R2, P6, R34, R50, RZ ;  /* 0x0000003222027210 */ /* 0x002fca0007fde0ff */
[----:B------:R1:W-:Y:S01]  /*b2a0*/  STL [R1+0xdbc], R2 ;  /* 0x000dbc0201007387 */ /* 0x0003e20000100800 */
[----:B--2---:R-:W-:Y:S01]  /*b2b0*/  IMAD.X R0, R4, 0x1, R59, P5 ;  /* 0x0000000104007824 */ /* 0x004fe200028e063b */
[----:B------:R-:W-:-:S04]  /*b2c0*/  IADD3 R32, P5, R35, R51, RZ ;  /* 0x0000003323207210 */ /* 0x000fc80007fbe0ff */
[----:B------:R2:W-:Y:S01]  /*b2d0*/  STL [R1+0xdc0], R0 ;  /* 0x000dc00001007387 */ /* 0x0005e20000100800 */
[----:B-1----:R-:W-:-:S03]  /*b2e0*/  IMAD.X R2, R4, 0x1, R63, P6 ;  /* 0x0000000104027824 */ /* 0x002fc600030e063f */
        /* <DEDUP_REMOVED lines=115> */
[----:B------:R-:W-:Y:S04]  /*ba20*/  STL [R1+0x30], RZ ;  /* 0x000030ff01007387 */ /* 0x000fe80000100800 */
[----:B------:R2:W-:Y:S01]  /*ba30*/  STL [R1+0xccc], R0 ;  /* 0x000ccc0001007387 */ /* 0x0005e20000100800 */
[C---:B-1----:R-:W-:Y:S02]  /*ba40*/  IMAD.X R2, R12.reuse, 0x1, R55, P6 ;  /* 0x000000010c027824 */ /* 0x042fe400030e0637 */
[----:B--2---:R-:W-:Y:S01]  /*ba50*/  IMAD.X R0, R12, 0x1, R61, P5 ;  /* 0x000000010c007824 */ /* 0x004fe200028e063d */
[----:B------:R-:W-:-:S04]  /*ba60*/  IADD3 R4, P5, R42, R48, RZ ;  /* 0x000000302a047210 */ /* 0x000fc80007fbe0ff */
[----:B------:R1:W-:Y:S04]  /*ba70*/  STL [R1+0xcd0], R0 ;  /* 0x000cd00001007387 */ /* 0x0003e80000100800 */
[----:B------:R-:W-:Y:S01]  /*ba80*/  STL [R1+0xcc4], R4 ;  /* 0x000cc40401007387 */ /* 0x000fe20000100800 */
[----:B-1----:R-:W-:-:S03]  /*ba90*/  IADD3 R0, P6, R42, R50, RZ ;  /* 0x000000322a007210 */ /* 0x002fc60007fde0ff */
        /* <DEDUP_REMOVED lines=129> */
[----:B-1----:R-:W-:-:S05]  /*c2b0*/  IMAD.X R2, R19, 0x1, R59, P5 ;  /* 0x0000000113027824 */ /* 0x002fca00028e063b */
[----:B------:R1:W-:Y:S01]  /*c2c0*/  STL [R1+0xbe0], R2 ;  /* 0x000be00201007387 */ /* 0x0003e20000100800 */
[----:B--2---:R-:W-:Y:S01]  /*c2d0*/  IADD3 R0, P5, R244, R51, RZ ;  /* 0x00000033f4007210 */ /* 0x004fe20007fbe0ff */
[----:B------:R-:W-:-:S04]  /*c2e0*/  IMAD.MOV.U32 R32, RZ, RZ, c[0x0][0x188] ;  /* 0x00006200ff207624 */ /* 0x000fc800078e00ff */
[----:B------:R2:W-:Y:S01]  /*c2f0*/  STL [R1+0xbd8], R0 ;  /* 0x000bd80001007387 */ /* 0x0005e20000100800 */
[----:B-1----:R-:W-:Y:S02]  /*c300*/  IMAD.X R2, R19, 0x1, R63, P6 ;  /* 0x0000000113027824 */ /* 0x002fe400030e063f */
[----:B------:R-:W-:-:S03]  /*c310*/  IMAD.X R4, R20, 0x1, R61, P5 ;  /* 0x0000000114047824 */ /* 0x000fc600028e063d */
[----:B------:R1:W-:Y:S01]  /*c320*/  STL [R1+0xbd4], R2 ;  /* 0x000bd40201007387 */ /* 0x0003e20000100800 */
[----:B--2---:R-:W-:-:S03]  /*c330*/  IADD3 R0, P6, R244, R49, RZ ;  /* 0x00000031f4007210 */ /* 0x004fc60007fde0ff */
[----:B------:R-:W-:Y:S01]  /*c340*/  STL [R1+0x230], RZ ;  /* 0x000230ff01007387 */ /* 0x000fe20000100800 */
[----:B------:R-:W-:-:S03]  /*c350*/  IMAD R32, R32, 0xc, RZ ;  /* 0x0000000c20207824 */ /* 0x000fc600078e02ff */
[----:B------:R2:W-:Y:S01]  /*c360*/  STL [R1+0xbcc], R0 ;  /* 0x000bcc0001007387 */ /* 0x0005e20000100800 */
[----:B------:R-:W-:Y:S02]  /*c370*/  IMAD.SHL.U32 R32, R32, 0x4, RZ ;  /* 0x0000000420207824 */ /* 0x000fe400078e00ff */
[----:B-1----:R-:W-:Y:S01]  /*c380*/  IMAD.X R2, R20, 0x1, R55, P6 ;  /* 0x0000000114027824 */ /* 0x002fe200030e0637 */
[----:B------:R1:W-:Y:S01]  /*c390*/  STL [R1+0xbd0], R4 ;  /* 0x000bd00401007387 */ /* 0x0003e20000100800 */
[----:B--2---:R-:W-:-:S05]  /*c3a0*/  IADD3 R0, P5, R244, R48, RZ ;  /* 0x00000030f4007210 */ /* 0x004fca0007fbe0ff */
[----:B------:R2:W-:Y:S01]  /*c3b0*/  STL [R1+0xbc4], R0 ;  /* 0x000bc40001007387 */ /* 0x0005e20000100800 */
[----:B-1----:R-:W-:-:S03]  /*c3c0*/  IMAD.X R4, R20, 0x1, R59, P5 ;  /* 0x0000000114047824 */ /* 0x002fc600028e063b */
[----:B------:R1:W-:Y:S01]  /*c3d0*/  STL [R1+0xbc8], R2 ;  /* 0x000bc80201007387 */ /* 0x0003e20000100800 */
[----:B--2---:R-:W-:-:S03]  /*c3e0*/  IADD3 R0, P6, R244, R50, RZ ;  /* 0x00000032f4007210 */ /* 0x004fc60007fde0ff */
[----:B------:R-:W-:Y:S01]  /*c3f0*/  STL [R1+0x234], RZ ;  /* 0x000234ff01007387 */ /* 0x000fe20000100800 */
[----:B-1----:R-:W-:-:S03]  /*c400*/  IADD3 R2, P5, R32, R51, RZ ;  /* 0x0000003320027210 */ /* 0x002fc60007fbe0ff */
[----:B------:R-:W-:Y:S04]  /*c410*/  STL [R1+0xbbc], R0 ;  /* 0x000bbc0001007387 */ /* 0x000fe80000100800 */
[----:B------:R1:W-:Y:S04]  /*c420*/  STL [R1+0xbc0], R4 ;  /* 0x000bc00401007387 */ /* 0x0003e80000100800 */
[----:B------:R2:W-:Y:S01]  /*c430*/  STL [R1+0xbb8], R2 ;  /* 0x000bb80201007387 */ /* 0x0005e20000100800 */
[----:B-1----:R-:W-:Y:S01]  /*c440*/  IMAD.X R4, R20, 0x1, R63, P6 ;  /* 0x0000000114047824 */ /* 0x002fe200030e063f */
[----:B--2---:R-:W-:-:S04]  /*c450*/  IADD3 R2, P6, R32, R49, RZ ;  /* 0x0000003120027210 */ /* 0x004fc80007fde0ff */
[----:B------:R1:W-:Y:S01]  /*c460*/  STL [R1+0xbb4], R4 ;  /* 0x000bb40401007387 */ /* 0x0003e20000100800 */
[----:B------:R-:W-:Y:S02]  /*c470*/  IMAD.MOV.U32 R0, RZ, RZ, c[0x0][0x188] ;  /* 0x00006200ff007624 */ /* 0x000fe400078e00ff */
[C---:B------:R-:W-:Y:S01]  /*c480*/  IMAD.X R5, R21.reuse, 0x1, R61, P5 ;  /* 0x0000000115057824 */ /* 0x040fe200028e063d */
[----:B------:R-:W-:Y:S04]  /*c490*/  STL [R1+0x238], RZ ;  /* 0x000238ff01007387 */ /* 0x000fe80000100800 */
[----:B------:R2:W-:Y:S01]  /*c4a0*/  STL [R1+0xbac], R2 ;  /* 0x000bac0201007387 */ /* 0x0005e20000100800 */
[----:B------:R-:W-:Y:S02]  /*c4b0*/  IMAD R0, R0, 0xb, RZ ;  /* 0x0000000b00007824 */ /* 0x000fe400078e02ff */
[----:B-1----:R-:W-:Y:S01]  /*c4c0*/  IMAD.X R4, R21, 0x1, R55, P6 ;  /* 0x0000000115047824 */ /* 0x002fe200030e0637 */
[----:B------:R-:W-:Y:S01]  /*c4d0*/  STL [R1+0xbb0], R5 ;  /* 0x000bb00501007387 */ /* 0x000fe20000100800 */
[----:B--2---:R-:W-:Y:S01]  /*c4e0*/  IADD3 R2, P5, R32, R48, RZ ;  /* 0x0000003020027210 */ /* 0x004fe20007fbe0ff */
[----:B------:R-:W-:-:S04]  /*c4f0*/  IMAD.SHL.U32 R0, R0, 0x4, RZ ;  /* 0x0000000400007824 */ /* 0x000fc800078e00ff */
[----:B------:R1:W-:Y:S04]  /*c500*/  STL [R1+0xba4], R2 ;  /* 0x000ba40201007387 */ /* 0x0003e80000100800 */
[----:B------:R2:W-:Y:S01]  /*c510*/  STL [R1+0xba8], R4 ;  /* 0x000ba80401007387 */ /* 0x0005e20000100800 */
[----:B-1----:R-:W-:-:S03]  /*c520*/  IADD3 R2, P6, R32, R50, RZ ;  /* 0x0000003220027210 */ /* 0x002fc60007fde0ff */
[----:B------:R-:W-:Y:S01]  /*c530*/  STL [R1+0x23c], RZ ;  /* 0x00023cff01007387 */ /* 0x000fe20000100800 */
[----:B--2---:R-:W-:-:S03]  /*c540*/  IMAD.X R4, R21, 0x1, R59, P5 ;  /* 0x0000000115047824 */ /* 0x004fc600028e063b */
[----:B------:R1:W-:Y:S01]  /*c550*/  STL [R1+0xb9c], R2 ;  /* 0x000b9c0201007387 */ /* 0x0003e20000100800 */
[----:B------:R-:W-:-:S03]  /*c560*/  IMAD.MOV.U32 R32, RZ, RZ, c[0x0][0x188] ;  /* 0x00006200ff207624 */ /* 0x000fc600078e00ff */
[----:B------:R2:W-:Y:S01]  /*c570*/  STL [R1+0xba0], R4 ;  /* 0x000ba00401007387 */ /* 0x0005e20000100800 */
[----:B-1----:R-:W-:Y:S01]  /*c580*/  IADD3 R2, P5, R0, R51, RZ ;  /* 0x0000003300027210 */ /* 0x002fe20007fbe0ff */
[----:B--2---:R-:W-:-:S04]  /*c590*/  IMAD.X R4, R21, 0x1, R63, P6 ;  /* 0x0000000115047824 */ /* 0x004fc800030e063f */
[----:B------:R1:W-:Y:S01]  /*c5a0*/  STL [R1+0xb98], R2 ;  /* 0x000b980201007387 */ /* 0x0003e20000100800 */
[----:B------:R-:W-:Y:S02]  /*c5b0*/  IMAD R32, R32, 0xa, RZ ;  /* 0x0000000a20207824 */ /* 0x000fe400078e02ff */
[----:B------:R-:W-:Y:S01]  /*c5c0*/  IMAD.X R5, R22, 0x1, R61, P5 ;  /* 0x0000000116057824 */ /* 0x000fe200028e063d */
[----:B------:R2:W-:Y:S01]  /*c5d0*/  STL [R1+0xb94], R4 ;  /* 0x000b940401007387 */ /* 0x0005e20000100800 */
[----:B-1----:R-:W-:Y:S01]  /*c5e0*/  IADD3 R2, P6, R0, R49, RZ ;  /* 0x0000003100027210 */ /* 0x002fe20007fde0ff */
[----:B------:R-:W-:Y:S01]  /*c5f0*/  IMAD.SHL.U32 R32, R32, 0x4, RZ ;  /* 0x0000000420207824 */ /* 0x000fe200078e00ff */
[----:B--2---:R-:W-:-:S03]  /*c600*/  IADD3 R4, P5, R0, R48, RZ ;  /* 0x0000003000047210 */ /* 0x004fc60007fbe0ff */
[----:B------:R1:W-:Y:S04]  /*c610*/  STL [R1+0xb8c], R2 ;  /* 0x000b8c0201007387 */ /* 0x0003e80000100800 */
[----:B------:R-:W-:Y:S01]  /*c620*/  STL [R1+0xb90], R5 ;  /* 0x000b900501007387 */ /* 0x000fe20000100800 */
[----:B-1----:R-:W-:-:S03]  /*c630*/  IMAD.X R2, R22, 0x1, R55, P6 ;  /* 0x0000000116027824 */ /* 0x002fc600030e0637 */
[----:B------:R1:W-:Y:S01]  /*c640*/  STL [R1+0xb84], R4 ;  /* 0x000b840401007387 */ /* 0x0003e20000100800 */
[----:B------:R-:W-:-:S03]  /*c650*/  IADD3 R0, P6, R0, R50, RZ ;  /* 0x0000003200007210 */ /* 0x000fc60007fde0ff */
[----:B------:R2:W-:Y:S01]  /*c660*/  STL [R1+0xb88], R2 ;  /* 0x000b880201007387 */ /* 0x0005e20000100800 */
[----:B-1----:R-:W-:-:S03]  /*c670*/  IMAD.X R4, R22, 0x1, R59, P5 ;  /* 0x0000000116047824 */ /* 0x002fc600028e063b */
[----:B------:R-:W-:Y:S01]  /*c680*/  STL [R1+0xb7c], R0 ;  /* 0x000b7c0001007387 */ /* 0x000fe20000100800 */
[----:B--2---:R-:W-:-:S03]  /*c690*/  IADD3 R2, P5, R32, R51, RZ ;  /* 0x0000003320027210 */ /* 0x004fc60007fbe0ff */
[----:B------:R1:W-:Y:S04]  /*c6a0*/  STL [R1+0xb80], R4 ;  /* 0x000b800401007387 */ /* 0x0003e80000100800 */
[----:B------:R2:W-:Y:S01]  /*c6b0*/  STL [R1+0xb78], R2 ;  /* 0x000b780201007387 */ /* 0x0005e20000100800 */
[----:B-1----:R-:W-:Y:S01]  /*c6c0*/  IMAD.X R4, R22, 0x1, R63, P6 ;  /* 0x0000000116047824 */ /* 0x002fe200030e063f */
[----:B--2---:R-:W-:-:S04]  /*c6d0*/  IADD3 R2, P6, R32, R49, RZ ;  /* 0x0000003120027210 */ /* 0x004fc80007fde0ff */
[----:B------:R-:W-:Y:S01]  /*c6e0*/  STL [R1+0xb74], R4 ;  /* 0x000b740401007387 */ /* 0x000fe20000100800 */
[----:B------:R-:W-:Y:S02]  /*c6f0*/  IMAD.MOV.U32 R0, RZ, RZ, c[0x0][0x188] ;  /* 0x00006200ff007624 */ /* 0x000fe400078e00ff */
[----:B------:R-:W-:Y:S01]  /*c700*/  IMAD.X R5, R23, 0x1, R61, P5 ;  /* 0x0000000117057824 */ /* 0x000fe200028e063d */
[----:B------:R1:W-:Y:S01]  /*c710*/  STL [R1+0xb6c], R2 ;  /* 0x000b6c0201007387 */ /* 0x0003e20000100800 */
[----:B------:R-:W-:-:S03]  /*c720*/  IMAD R0, R0, 0x9, RZ ;  /* 0x0000000900007824 */ /* 0x000fc600078e02ff */
[----:B------:R-:W-:Y:S01]  /*c730*/  STL [R1+0xb70], R5 ;  /* 0x000b700501007387 */ /* 0x000fe20000100800 */
[----:B-1----:R-:W-:Y:S01]  /*c740*/  IADD3 R2, P5, R32, R48, RZ ;  /* 0x0000003020027210 */ /* 0x002fe20007fbe0ff */
[C---:B------:R-:W-:Y:S02]  /*c750*/  IMAD.X R4, R23.reuse, 0x1, R55, P6 ;  /* 0x0000000117047824 */ /* 0x040fe400030e0637 */
[----:B------:R-:W-:Y:S02]  /*c760*/  IMAD.SHL.U32 R0, R0, 0x4, RZ ;  /* 0x0000000400007824 */ /* 0x000fe400078e00ff */
[----:B------:R1:W-:Y:S04]  /*c770*/  STL [R1+0xb64], R2 ;  /* 0x000b640201007387 */ /* 0x0003e80000100800 */
[----:B------:R2:W-:Y:S01]  /*c780*/  STL [R1+0xb68], R4 ;  /* 0x000b680401007387 */ /* 0x0005e20000100800 */
[----:B-1----:R-:W-:Y:S01]  /*c790*/  IADD3 R2, P6, R32, R50, RZ ;  /* 0x0000003220027210 */ /* 0x002fe20007fde0ff */
[----:B--2---:R-:W-:-:S04]  /*c7a0*/  IMAD.X R4, R23, 0x1, R59, P5 ;  /* 0x0000000117047824 */ /* 0x004fc800028e063b */
[----:B------:R1:W-:Y:S01]  /*c7b0*/  STL [R1+0xb5c], R2 ;  /* 0x000b5c0201007387 */ /* 0x0003e20000100800 */
[----:B------:R-:W-:-:S03]  /*c7c0*/  IMAD.MOV.U32 R32, RZ, RZ, c[0x0][0x188] ;  /* 0x00006200ff207624 */ /* 0x000fc600078e00ff */
[----:B------:R2:W-:Y:S01]  /*c7d0*/  STL [R1+0xb60], R4 ;  /* 0x000b600401007387 */ /* 0x0005e20000100800 */
[----:B-1----:R-:W-:Y:S01]  /*c7e0*/  IADD3 R2, P5, R0, R51, RZ ;  /* 0x0000003300027210 */ /* 0x002fe20007fbe0ff */
[----:B--2---:R-:W-:-:S04]  /*c7f0*/  IMAD.X R4, R23, 0x1, R63, P6 ;  /* 0x0000000117047824 */ /* 0x004fc800030e063f */
[----:B------:R1:W-:Y:S01]  /*c800*/  STL [R1+0xb58], R2 ;  /* 0x000b580201007387 */ /* 0x0003e20000100800 */
[----:B------:R-:W-:Y:S02]  /*c810*/  IMAD.SHL.U32 R32, R32, 0x8, RZ ;  /* 0x0000000820207824 */ /* 0x000fe400078e00ff */
        /* <DEDUP_REMOVED lines=11> */
[----:B------:R-:W-:Y:S01]  /*c8d0*/  SHF.R.S32.HI R25, RZ, 0x1f, R27 ;  /* 0x0000001fff197819 */ /* 0x000fe2000001141b */
[----:B-1----:R-:W-:Y:S02]  /*c8e0*/  IMAD.X R4, R24, 0x1, R59, P5 ;  /* 0x0000000118047824 */ /* 0x002fe400028e063b */
[----:B------:R-:W-:Y:S01]  /*c8f0*/  STL [R1+0xb3c], R0 ;  /* 0x000b3c0001007387 */ /* 0x000fe20000100800 */
[----:B--2---:R-:W-:-:S03]  /*c900*/  IADD3 R2, P5, R32, R51, RZ ;  /* 0x0000003320027210 */ /* 0x004fc60007fbe0ff */
[----:B------:R1:W-:Y:S01]  /*c910*/  STL [R1+0xb40], R4 ;  /* 0x000b400401007387 */ /* 0x0003e20000100800 */
[----:B------:R-:W-:-:S03]  /*c920*/  SHF.L.U64.HI R25, R27, 0x2, R25 ;  /* 0x000000021b197819 */ /* 0x000fc60000010219 */
        /* <DEDUP_REMOVED lines=57> */
[----:B------:R-:W-:-:S03]  /*ccc0*/  SHF.R.S32.HI R28, RZ, 0x1f, R241 ;  /* 0x0000001fff1c7819 */ /* 0x000fc600000114f1 */
[----:B------:R2:W-:Y:S01]  /*ccd0*/  STL [R1+0xae0], R4 ;  /* 0x000ae00401007387 */ /* 0x0005e20000100800 */
[----:B-1----:R-:W-:Y:S02]  /*cce0*/  IADD3 R2, P5, R0, R51, RZ ;  /* 0x0000003300027210 */ /* 0x002fe40007fbe0ff */
[----:B------:R-:W-:Y:S01]  /*ccf0*/  SHF.L.U64.HI R28, R241, 0x2, R28 ;  /* 0x00000002f11c7819 */ /* 0x000fe2000001021c */
[----:B--2---:R-:W-:Y:S02]  /*cd00*/  IMAD.X R4, R27, 0x1, R63, P6 ;  /* 0x000000011b047824 */ /* 0x004fe400030e063f */
[----:B------:R1:W-:Y:S01]  /*cd10*/  STL [R1+0xad8], R2 ;  /* 0x000ad80201007387 */ /* 0x0003e20000100800 */
[----:B------:R-:W-:-:S03]  /*cd20*/  IMAD.MOV.U32 R33, RZ, RZ, c[0x0][0x188] ;  /* 0x00006200ff217624 */ /* 0x000fc600078e00ff */
[----:B------:R2:W-:Y:S01]  /*cd30*/  STL [R1+0xad4], R4 ;  /* 0x000ad40401007387 */ /* 0x0005e20000100800 */
[----:B-1----:R-:W-:Y:S01]  /*cd40*/  IADD3 R2, P6, R0, R49, RZ ;  /* 0x0000003100027210 */ /* 0x002fe20007fde0ff */
[----:B------:R-:W-:-:S04]  /*cd50*/  IMAD.SHL.U32 R33, R33, 0x4, RZ ;  /* 0x0000000421217824 */ /* 0x000fc800078e00ff */
[----:B------:R1:W-:Y:S01]  /*cd60*/  STL [R1+0xacc], R2 ;  /* 0x000acc0201007387 */ /* 0x0003e20000100800 */
[C---:B--2---:R-:W-:Y:S01]  /*cd70*/  IMAD.X R4, R28.reuse, 0x1, R55, P6 ;  /* 0x000000011c047824 */ /* 0x044fe200030e0637 */
[----:B------:R-:W-:Y:S01]  /*cd80*/  SHF.R.S32.HI R31, RZ, 0x1f, R29 ;  /* 0x0000001fff1f7819 */ /* 0x000fe2000001141d */
[----:B-1----:R-:W-:Y:S01]  /*cd90*/  IMAD.X R2, R28, 0x1, R61, P5 ;  /* 0x000000011c027824 */ /* 0x002fe200028e063d */
[----:B------:R-:W-:-:S04]  /*cda0*/  IADD3 R5, P5, R0, R48, RZ ;  /* 0x0000003000057210 */ /* 0x000fc80007fbe0ff */
[----:B------:R1:W-:Y:S01]  /*cdb0*/  STL [R1+0xad0], R2 ;  /* 0x000ad00201007387 */ /* 0x0003e20000100800 */
[----:B------:R-:W-:-:S03]  /*cdc0*/  IADD3 R0, P6, R0, R50, RZ ;  /* 0x0000003200007210 */ /* 0x000fc60007fde0ff */
[----:B------:R2:W-:Y:S01]  /*cdd0*/  STL [R1+0xac4], R5 ;  /* 0x000ac40501007387 */ /* 0x0005e20000100800 */
[----:B------:R-:W-:Y:S01]  /*cde0*/  SHF.L.U64.HI R31, R29, 0x2, R31 ;  /* 0x000000021d1f7819 */ /* 0x000fe2000001021f */
[----:B-1----:R-:W-:Y:S02]  /*cdf0*/  IMAD.SHL.U32 R2, R33, 0x4, RZ ;  /* 0x0000000421027824 */ /* 0x002fe400078e00ff */
[----:B------:R1:W-:Y:S01]  /*ce00*/  STL [R1+0xac8], R4 ;  /* 0x000ac80401007387 */ /* 0x0003e20000100800 */
[----:B------:R-:W-:Y:S01]  /*ce10*/  SHF.R.S32.HI R29, RZ, 0x1f, R242 ;  /* 0x0000001fff1d7819 */ /* 0x000fe200000114f2 */
[----:B--2---:R-:W-:Y:S02]  /*ce20*/  IMAD.X R5, R28, 0x1, R59, P5 ;  /* 0x000000011c057824 */ /* 0x004fe400028e063b */
[----:B------:R2:W-:Y:S01]  /*ce30*/  STL [R1+0xabc], R0 ;  /* 0x000abc0001007387 */ /* 0x0005e20000100800 */
[----:B------:R-:W-:Y:S02]  /*ce40*/  SHF.L.U64.HI R29, R242, 0x2, R29 ;  /* 0x00000002f21d7819 */ /* 0x000fe4000001021d */
[----:B-1----:R-:W-:Y:S01]  /*ce50*/  IADD3 R4, P5, R2, R51, RZ ;  /* 0x0000003302047210 */ /* 0x002fe20007fbe0ff */
[----:B------:R1:W-:Y:S01]  /*ce60*/  STL [R1+0xac0], R5 ;  /* 0x000ac00501007387 */ /* 0x0003e20000100800 */
[----:B--2---:R-:W-:-:S03]  /*ce70*/  IMAD.MOV.U32 R0, RZ, RZ, c[0x0][0x188] ;  /* 0x00006200ff007624 */ /* 0x004fc600078e00ff */
[----:B------:R2:W-:Y:S01]  /*ce80*/  STL [R1+0xab8], R4 ;  /* 0x000ab80401007387 */ /* 0x0005e20000100800 */
[----:B------:R-:W-:Y:S02]  /*ce90*/  IMAD.X R6, R29, 0x1, R61, P5 ;  /* 0x000000011d067824 */ /* 0x000fe400028e063d */
[----:B-1----:R-:W-:Y:S01]  /*cea0*/  IMAD.X R5, R28, 0x1, R63, P6 ;  /* 0x000000011c057824 */ /* 0x002fe200030e063f */
[----:B--2---:R-:W-:Y:S01]  /*ceb0*/  IADD3 R4, P6, R2, R49, RZ ;  /* 0x0000003102047210 */ /* 0x004fe20007fde0ff */
[----:B------:R-:W-:-:S03]  /*cec0*/  IMAD R0, R0, 0x3, RZ ;  /* 0x0000000300007824 */ /* 0x000fc600078e02ff */
[----:B------:R1:W-:Y:S04]  /*ced0*/  STL [R1+0xab4], R5 ;  /* 0x000ab40501007387 */ /* 0x0003e80000100800 */
[----:B------:R2:W-:Y:S01]  /*cee0*/  STL [R1+0xaac], R4 ;  /* 0x000aac0401007387 */ /* 0x0005e20000100800 */
[----:B------:R-:W-:Y:S01]  /*cef0*/  IMAD.SHL.U32 R0, R0, 0x4, RZ ;  /* 0x0000000400007824 */ /* 0x000fe200078e00ff */
[----:B-1----:R-:W-:Y:S02]  /*cf00*/  IADD3 R5, P5, R2, R48, RZ ;  /* 0x0000003002057210 */ /* 0x002fe40007fbe0ff */
[----:B------:R-:W-:Y:S01]  /*cf10*/  STL [R1+0xab0], R6 ;  /* 0x000ab00601007387 */ /* 0x000fe20000100800 */
[----:B--2---:R-:W-:-:S03]  /*cf20*/  IMAD.X R4, R29, 0x1, R55, P6 ;  /* 0x000000011d047824 */ /* 0x004fc600030e0637 */
        /* <DEDUP_REMOVED lines=9> */
[----:B--2---:R-:W-:Y:S01]  /*cfc0*/  IADD3 R4, P6, R0, R49, RZ ;  /* 0x0000003100047210 */ /* 0x004fe20007fde0ff */
[----:B------:R-:W-:-:S03]  /*cfd0*/  IMAD.MOV.U32 R2, RZ, RZ, c[0x0][0x188] ;  /* 0x00006200ff027624 */ /* 0x000fc600078e00ff */
[----:B------:R-:W-:Y:S04]  /*cfe0*/  STL [R1+0xa94], R5 ;  /* 0x000a940501007387 */ /* 0x000fe80000100800 */
[----:B------:R1:W-:Y:S01]  /*cff0*/  STL [R1+0xa8c], R4 ;  /* 0x000a8c0401007387 */ /* 0x0003e20000100800 */
[----:B------:R-:W-:Y:S02]  /*d000*/  IMAD.SHL.U32 R2, R2, 0x2, RZ ;  /* 0x0000000202027824 */ /* 0x000fe400078e00ff */
[----:B-1----:R-:W-:Y:S01]  /*d010*/  IMAD.X R4, R30, 0x1, R61, P5 ;  /* 0x000000011e047824 */ /* 0x002fe200028e063d */
[----:B------:R-:W-:Y:S01]  /*d020*/  IADD3 R6, P5, R0, R48, RZ ;  /* 0x0000003000067210 */ /* 0x000fe20007fbe0ff */
[----:B------:R-:W-:Y:S01]  /*d030*/  IMAD.X R5, R30, 0x1, R55, P6 ;  /* 0x000000011e057824 */ /* 0x000fe200030e0637 */
[----:B------:R-:W-:-:S02]  /*d040*/  IADD3 R0, P6, R0, R50, RZ ;  /* 0x0000003200007210 */ /* 0x000fc40007fde0ff */
[----:B------:R1:W-:Y:S04]  /*d050*/  STL [R1+0xa90], R4 ;  /* 0x000a900401007387 */ /* 0x0003e80000100800 */
[----:B------:R2:W-:Y:S01]  /*d060*/  STL [R1+0xa84], R6 ;  /* 0x000a840601007387 */ /* 0x0005e20000100800 */
[----:B-1----:R-:W-:Y:S02]  /*d070*/  IMAD.SHL.U32 R4, R2, 0x4, RZ ;  /* 0x0000000402047824 */ /* 0x002fe400078e00ff */
[----:B------:R-:W-:Y:S01]  /*d080*/  IMAD.X R2, R30, 0x1, R59, P5 ;  /* 0x000000011e027824 */ /* 0x000fe200028e063b */
[----:B------:R-:W-:Y:S02]  /*d090*/  STL [R1+0xa88], R5 ;  /* 0x000a880501007387 */ /* 0x000fe40000100800 */
[----:B--2---:R-:W-:-:S02]  /*d0a0*/  IADD3 R6, P5, R4, R51, RZ ;  /* 0x0000003304067210 */ /* 0x004fc40007fbe0ff */
[----:B------:R-:W-:Y:S04]  /*d0b0*/  STL [R1+0xa7c], R0 ;  /* 0x000a7c0001007387 */ /* 0x000fe80000100800 */
[----:B------:R1:W-:Y:S04]  /*d0c0*/  STL [R1+0xa80], R2 ;  /* 0x000a800201007387 */ /* 0x0003e80000100800 */
[----:B------:R-:W2:Y:S01]  /*d0d0*/  LDL.LU R51, [R1+0xe68] ;  /* 0x000e680001337983 */ /* 0x000ea20000300800 */
[----:B-1----:R-:W-:Y:S01]  /*d0e0*/  IMAD.X R2, R30, 0x1, R63, P6 ;  /* 0x000000011e027824 */ /* 0x002fe200030e063f */
[----:B------:R-:W-:-:S02]  /*d0f0*/  IADD3 R5, P6, R4, R49, RZ ;  /* 0x0000003104057210 */ /* 0x000fc40007fde0ff */
[----:B------:R-:W-:Y:S04]  /*d100*/  STL [R1+0xa78], R6 ;  /* 0x000a780601007387 */ /* 0x000fe80000100800 */
[----:B------:R-:W3:Y:S04]  /*d110*/  LDL.LU R49, [R1+0xe64] ;  /* 0x000e640001317983 */ /* 0x000ee80000300800 */
[----:B------:R-:W-:Y:S04]  /*d120*/  STL [R1+0xa70], R2 ;  /* 0x000a700201007387 */ /* 0x000fe80000100800 */
[----:B------:R1:W-:Y:S02]  /*d130*/  STL [R1+0xa68], R5 ;  /* 0x000a680501007387 */ /* 0x0003e40000100800 */
[----:B-1----:R-:W-:Y:S01]  /*d140*/  IMAD.X R5, R31, 0x1, R61, P5 ;  /* 0x000000011f057824 */ /* 0x002fe200028e063d */
[----:B------:R-:W-:-:S04]  /*d150*/  IADD3 R6, P5, R4, R48, RZ ;  /* 0x0000003004067210 */ /* 0x000fc80007fbe0ff */
[----:B------:R1:W-:Y:S04]  /*d160*/  STL [R1+0xa6c], R5 ;  /* 0x000a6c0501007387 */ /* 0x0003e80000100800 */
[----:B------:R-:W4:Y:S04]  /*d170*/  LDL.LU R48, [R1+0xe60] ;  /* 0x000e600001307983 */ /* 0x000f280000300800 */
[----:B------:R1:W-:Y:S02]  /*d180*/  STL [R1+0xa60], R6 ;  /* 0x000a600601007387 */ /* 0x0003e40000100800 */
[----:B-1----:R-:W-:Y:S01]  /*d190*/  IMAD.X R5, R31, 0x1, R55, P6 ;  /* 0x000000011f057824 */ /* 0x002fe200030e0637 */
[----:B------:R-:W-:-:S02]  /*d1a0*/  IADD3 R4, P6, R4, R50, RZ ;  /* 0x0000003204047210 */ /* 0x000fc40007fde0ff */
[----:B------:R-:W2:Y:S01]  /*d1b0*/  LDL.LU R50, [R1+0xe5c] ;  /* 0x000e5c0001327983 */ /* 0x000ea20000300800 */
[----:B------:R-:W-:Y:S02]  /*d1c0*/  IMAD.MOV.U32 R0, RZ, RZ, c[0x0][0x188] ;  /* 0x00006200ff007624 */ /* 0x000fe400078e00ff */
[----:B------:R-:W-:Y:S02]  /*d1d0*/  IMAD.SHL.U32 R243, R243, 0x20, RZ ;  /* 0x00000020f3f37824 */ /* 0x000fe400078e00ff */
[C---:B------:R-:W-:Y:S01]  /*d1e0*/  IMAD.SHL.U32 R2, R0.reuse, 0x20, RZ ;  /* 0x0000002000027824 */ /* 0x040fe200078e00ff */
[----:B------:R1:W-:Y:S01]  /*d1f0*/  STL [R1+0xa64], R5 ;  /* 0x000a640501007387 */ /* 0x0003e20000100800 */
[----:B------:R-:W-:Y:S01]  /*d200*/  IMAD.SHL.U32 R0, R0, 0x20, RZ ;  /* 0x0000002000007824 */ /* 0x000fe200078e00ff */
[----:B------:R-:W-:Y:S02]  /*d210*/  LEA R3, P1, R243, c[0x0][0x160], 0x3 ;  /* 0x00005800f3037a11 */ /* 0x000fe400078218ff */
[----:B------:R-:W-:Y:S01]  /*d220*/  SHF.R.S32.HI R2, RZ, 0x1f, R2 ;  /* 0x0000001fff027819 */ /* 0x000fe20000011402 */
[----:B------:R1:W-:Y:S01]  /*d230*/  STL [R1+0xa58], R4 ;  /* 0x000a580401007387 */ /* 0x0003e20000100800 */
[----:B------:R-:W-:-:S02]  /*d240*/  IMAD.X R6, R31, 0x1, R59, P5 ;  /* 0x000000011f067824 */ /* 0x000fc400028e063b */
[C-C-:B------:R-:W-:Y:S02]  /*d250*/  LEA.HI.X R244, R0.reuse, c[0x0][0x164], R2.reuse, 0x3, P1 ;  /* 0x0000590000f47a11 */ /* 0x140fe400008f1c02 */
[----:B-1----:R-:W-:Y:S01]  /*d260*/  SHF.L.U64.HI R5, R0, 0x2, R2 ;  /* 0x0000000200057819 */ /* 0x002fe20000010202 */
[----:B------:R-:W-:Y:S01]  /*d270*/  IMAD.MOV.U32 R4, RZ, RZ, c[0x0][0x188] ;  /* 0x00006200ff047624 */ /* 0x000fe200078e00ff */
[----:B------:R1:W-:Y:S04]  /*d280*/  STL [R1+0xa5c], R6 ;  /* 0x000a5c0601007387 */ /* 0x0003e80000100800 */
[----:B------:R-:W-:-:S04]  /*d290*/  SHF.R.S32.HI R0, RZ, 0x1f, R4 ;  /* 0x0000001fff007819 */ /* 0x000fc80000011404 */
[----:B------:R-:W-:-:S05]  /*d2a0*/  SHF.L.U64.HI R0, R4, 0x2, R0 ;  /* 0x0000000204007819 */ /* 0x000fca0000010200 */
[----:B-1----:R-:W-:Y:S01]  /*d2b0*/  IMAD.X R6, R0, 0x1, R61, P0 ;  /* 0x0000000100067824 */ /* 0x002fe200000e063d */
[----:B---3--:R-:W-:-:S05]  /*d2c0*/  IADD3 R5, P1, R49, c[0x0][0x168], RZ ;  /* 0x00005a0031057a10 */ /* 0x008fca0007f3e0ff */
[----:B------:R1:W-:Y:S02]  /*d2d0*/  STL [R1+0x90c], R5 ;  /* 0x00090c0501007387 */ /* 0x0003e40000100800 */
[----:B-1----:R-:W-:-:S05]  /*d2e0*/  IMAD.X R5, R31, 0x1, R63, P6 ;  /* 0x000000011f057824 */ /* 0x002fca00030e063f */
[----:B------:R1:W-:Y:S04]  /*d2f0*/  STL [R1+0xa54], R5 ;  /* 0x000a540501007387 */ /* 0x0003e80000100800 */
[----:B------:R-:W3:Y:S01]  /*d300*/  LDL.LU R61, [R1+0xe58] ;  /* 0x000e5800013d7983 */ /* 0x000ee20000300800 */
[----:B--2---:R-:W-:Y:S01]  /*d310*/  IADD3 R4, P5, R50, c[0x0][0x168], RZ ;  /* 0x00005a0032047a10 */ /* 0x004fe20007fbe0ff */
[----:B-1----:R-:W-:-:S04]  /*d320*/  IMAD.X R5, R0, 0x1, R55, P4 ;  /* 0x0000000100057824 */ /* 0x002fc800020e0637 */
[----:B------:R1:W-:Y:S04]  /*d330*/  STL [R1+0x914], R4 ;  /* 0x0009140401007387 */ /* 0x0003e80000100800 */
[----:B------:R2:W-:Y:S04]  /*d340*/  STL [R1+0xa50], R6 ;  /* 0x000a500601007387 */ /* 0x0005e80000100800 */
[----:B------:R-:W3:Y:S01]  /*d350*/  LDL.LU R55, [R1+0xe54] ;  /* 0x000e540001377983 */ /* 0x000ee20000300800 */
[----:B-1----:R-:W-:Y:S01]  /*d360*/  IADD3 R4, P0, R51, c[0x0][0x168], RZ ;  /* 0x00005a0033047a10 */ /* 0x002fe20007f1e0ff */
[----:B--2---:R-:W-:-:S04]  /*d370*/  IMAD.X R6, R0, 0x1, R59, P3 ;  /* 0x0000000100067824 */ /* 0x004fc800018e063b */
[----:B------:R1:W-:Y:S04]  /*d380*/  STL [R1+0x91c], R4 ;  /* 0x00091c0401007387 */ /* 0x0003e80000100800 */
[----:B------:R-:W-:Y:S04]  /*d390*/  STL [R1+0xa4c], R5 ;  /* 0x000a4c0501007387 */ /* 0x000fe80000100800 */
[----:B------:R-:W2:Y:S01]  /*d3a0*/  LDL.LU R59, [R1+0xe50] ;  /* 0x000e5000013b7983 */ /* 0x000ea20000300800 */
[----:B-1----:R-:W-:-:S05]  /*d3b0*/  IADD3 R4, P4, R52, c[0x0][0x168], RZ ;  /* 0x00005a0034047a10 */ /* 0x002fca0007f9e0ff */
[----:B------:R1:W-:Y:S04]  /*d3c0*/  STL [R1+0x924], R4 ;  /* 0x0009240401007387 */ /* 0x0003e80000100800 */
[----:B------:R-:W-:Y:S01]  /*d3d0*/  STL [R1+0xa48], R6 ;  /* 0x000a480601007387 */ /* 0x000fe20000100800 */
[----:B-1----:R-:W-:-:S03]  /*d3e0*/  IMAD.X R4, R0, 0x1, R63, P2 ;  /* 0x0000000100047824 */ /* 0x002fc600010e063f */
[----:B------:R-:W4:Y:S01]  /*d3f0*/  LDL.LU R63, [R1+0xe4c] ;  /* 0x000e4c00013f7983 */ /* 0x000f220000300800 */
[----:B------:R-:W-:Y:S02]  /*d400*/  IADD3 R5, P3, R53, c[0x0][0x168], RZ ;  /* 0x00005a0035057a10 */ /* 0x000fe40007f7e0ff */
[----:B------:R-:W-:-:S03]  /*d410*/  IADD3 R0, P2, R54, c[0x0][0x168], RZ ;  /* 0x00005a0036007a10 */ /* 0x000fc60007f5e0ff */
[----:B------:R3:W-:Y:S04]  /*d420*/  STL [R1+0x92c], R5 ;  /* 0x00092c0501007387 */ /* 0x0007e80000100800 */
[----:B------:R1:W-:Y:S04]  /*d430*/  STL [R1+0xa44], R4 ;  /* 0x000a440401007387 */ /* 0x0003e80000100800 */
[----:B------:R2:W-:Y:S01]  /*d440*/  STL [R1+0x934], R0 ;  /* 0x0009340001007387 */ /* 0x0005e20000100800 */
[----:B---3--:R-:W-:Y:S02]  /*d450*/  IADD3.X R5, R55, c[0x0][0x16c], RZ, P1, !PT ;  /* 0x00005b0037057a10 */ /* 0x008fe40000ffe4ff */
[----:B-1----:R-:W-:-:S03]  /*d460*/  IADD3 R4, P1, R58, c[0x0][0x168], RZ ;  /* 0x00005a003a047a10 */ /* 0x002fc60007f3e0ff */
[----:B------:R1:W-:Y:S04]  /*d470*/  STL [R1+0x908], R5 ;  /* 0x0009080501007387 */ /* 0x0003e80000100800 */
[----:B------:R3:W-:Y:S01]  /*d480*/  STL [R1+0x93c], R4 ;  /* 0x00093c0401007387 */ /* 0x0007e20000100800 */
[----:B--2---:R-:W-:Y:S02]  /*d490*/  IADD3.X R0, R59, c[0x0][0x16c], RZ, P5, !PT ;  /* 0x00005b003b007a10 */ /* 0x004fe40002ffe4ff */
[----:B-1----:R-:W-:Y:S02]  /*d4a0*/  IADD3 R5, P5, R60, c[0x0][0x168], RZ ;  /* 0x00005a003c057a10 */ /* 0x002fe40007fbe0ff */
[----:B---3--:R-:W-:Y:S01]  /*d4b0*/  IADD3.X R4, R61, c[0x0][0x16c], RZ, P0, !PT ;  /* 0x00005b003d047a10 */ /* 0x008fe200007fe4ff */
[----:B------:R1:W-:Y:S04]  /*d4c0*/  STL [R1+0x910], R0 ;  /* 0x0009100001007387 */ /* 0x0003e80000100800 */
[----:B------:R4:W-:Y:S01]  /*d4d0*/  STL [R1+0x944], R5 ;  /* 0x0009440501007387 */ /* 0x0009e20000100800 */
[----:B-1----:R-:W-:-:S03]  /*d4e0*/  IADD3 R0, P0, R62, c[0x0][0x168], RZ ;  /* 0x00005a003e007a10 */ /* 0x002fc60007f1e0ff */
[----:B------:R1:W-:Y:S01]  /*d4f0*/  STL [R1+0x918], R4 ;  /* 0x0009180401007387 */ /* 0x0003e20000100800 */
[----:B----4-:R-:W-:-:S03]  /*d500*/  IADD3.X R5, R63, c[0x0][0x16c], RZ, P4, !PT ;  /* 0x00005b003f057a10 */ /* 0x010fc600027fe4ff */
[----:B------:R2:W-:Y:S01]  /*d510*/  STL [R1+0x94c], R0 ;  /* 0x00094c0001007387 */ /* 0x0005e20000100800 */
[----:B-1----:R-:W-:-:S03]  /*d520*/  IADD3 R4, P4, R92, c[0x0][0x168], RZ ;  /* 0x00005a005c047a10 */ /* 0x002fc60007f9e0ff */
[----:B------:R1:W-:Y:S01]  /*d530*/  STL [R1+0x920], R5 ;  /* 0x0009200501007387 */ /* 0x0003e20000100800 */
[----:B--2---:R-:W-:-:S03]  /*d540*/  IADD3.X R0, R93, c[0x0][0x16c], RZ, P3, !PT ;  /* 0x00005b005d007a10 */ /* 0x004fc60001ffe4ff */
        /* <DEDUP_REMOVED lines=28> */
[----:B------:R2:W-:Y:S04]  /*d710*/  STL [R1+0x98c], R5 ;  /* 0x00098c0501007387 */ /* 0x0005e80000100800 */
[----:B------:R-:W3:Y:S01]  /*d720*/  LDL.LU R10, [R1] ;  /* 0x00000000010a7983 */ /* 0x000ee20000300800 */
[----:B-1----:R-:W-:-:S03]  /*d730*/  IADD3 R0, P2, R188, c[0x0][0x168], RZ ;  /* 0x00005a00bc007a10 */ /* 0x002fc60007f5e0ff */
[----:B------:R1:W-:Y:S04]  /*d740*/  STL [R1+0x960], R4 ;  /* 0x0009600401007387 */ /* 0x0003e80000100800 */
[----:B------:R-:W4:Y:S04]  /*d750*/  LDL.LU R9, [R1+0x4] ;  /* 0x0000040001097983 */ /* 0x000f280000300800 */
[----:B------:R1:W-:Y:S04]  /*d760*/  STL [R1+0x994], R0 ;  /* 0x0009940001007387 */ /* 0x0003e80000100800 */
[----:B------:R-:W4:Y:S04]  /*d770*/  LDL.LU R8, [R1+0x8] ;  /* 0x0000080001087983 */ /* 0x000f280000300800 */
[----:B------:R-:W4:Y:S04]  /*d780*/  LDL.LU R7, [R1+0xc] ;  /* 0x00000c0001077983 */ /* 0x000f280000300800 */
[----:B------:R-:W4:Y:S04]  /*d790*/  LDL.LU R6, [R1+0x70] ;  /* 0x0000700001067983 */ /* 0x000f280000300800 */
[----:B--2---:R-:W2:Y:S04]  /*d7a0*/  LDL.LU R5, [R1+0x74] ;  /* 0x0000740001057983 */ /* 0x004ea80000300800 */
[----:B-1----:R-:W2:Y:S04]  /*d7b0*/  LDL.LU R4, [R1+0x78] ;  /* 0x0000780001047983 */ /* 0x002ea80000300800 */
[----:B------:R-:W2:Y:S01]  /*d7c0*/  LDL.LU R0, [R1+0x7c] ;  /* 0x00007c0001007983 */ /* 0x000ea20000300800 */
[----:B------:R-:W-:-:S02]  /*d7d0*/  IADD3.X R13, R189, c[0x0][0x16c], RZ, P1, !PT ;  /* 0x00005b00bd0d7a10 */ /* 0x000fc40000ffe4ff */
[----:B------:R-:W-:Y:S02]  /*d7e0*/  IADD3 R12, P1, R190, c[0x0][0x168], RZ ;  /* 0x00005a00be0c7a10 */ /* 0x000fe40007f3e0ff */
[----:B------:R-:W-:Y:S01]  /*d7f0*/  IADD3.X R11, R191, c[0x0][0x16c], RZ, P5, !PT ;  /* 0x00005b00bf0b7a10 */ /* 0x000fe20002ffe4ff */
[----:B------:R1:W-:Y:S04]  /*d800*/  STL [R1+0x968], R13 ;  /* 0x0009680d01007387 */ /* 0x0003e80000100800 */
[----:B------:R1:W-:Y:S04]  /*d810*/  STL [R1+0x99c], R12 ;  /* 0x00099c0c01007387 */ /* 0x0003e80000100800 */
[----:B------:R1:W-:Y:S02]  /*d820*/  STL [R1+0x970], R11 ;  /* 0x0009700b01007387 */ /* 0x0003e40000100800 */
[----:B-1----:R-:W-:-:S02]  /*d830*/  IADD3 R13, P5, R196, c[0x0][0x168], RZ ;  /* 0x00005a00c40d7a10 */ /* 0x002fc40007fbe0ff */
[----:B------:R-:W-:-:S03]  /*d840*/  IADD3.X R12, R197, c[0x0][0x16c], RZ, P0, !PT ;  /* 0x00005b00c50c7a10 */ /* 0x000fc600007fe4ff */
[----:B------:R1:W-:Y:S01]  /*d850*/  STL [R1+0x9a4], R13 ;  /* 0x0009a40d01007387 */ /* 0x0003e20000100800 */
[----:B------:R-:W-:-:S03]  /*d860*/  IADD3 R11, P0, R198, c[0x0][0x168], RZ ;  /* 0x00005a00c60b7a10 */ /* 0x000fc60007f1e0ff */
[----:B------:R1:W-:Y:S04]  /*d870*/  STL [R1+0x978], R12 ;  /* 0x0009780c01007387 */ /* 0x0003e80000100800 */
[----:B------:R1:W-:Y:S02]  /*d880*/  STL [R1+0x9ac], R11 ;  /* 0x0009ac0b01007387 */ /* 0x0003e40000100800 */
[----:B-1----:R-:W-:Y:S02]  /*d890*/  IADD3.X R13, R199, c[0x0][0x16c], RZ, P4, !PT ;  /* 0x00005b00c70d7a10 */ /* 0x002fe400027fe4ff */
[----:B------:R-:W-:-:S03]  /*d8a0*/  IADD3 R12, P4, R204, c[0x0][0x168], RZ ;  /* 0x00005a00cc0c7a10 */ /* 0x000fc60007f9e0ff */
[----:B------:R1:W-:Y:S01]  /*d8b0*/  STL [R1+0x980], R13 ;  /* 0x0009800d01007387 */ /* 0x0003e20000100800 */
[----:B------:R-:W-:-:S03]  /*d8c0*/  IADD3.X R11, R205, c[0x0][0x16c], RZ, P3, !PT ;  /* 0x00005b00cd0b7a10 */ /* 0x000fc60001ffe4ff */
[----:B------:R1:W-:Y:S04]  /*d8d0*/  STL [R1+0x9b4], R12 ;  /* 0x0009b40c01007387 */ /* 0x0003e80000100800 */
[----:B------:R1:W-:Y:S02]  /*d8e0*/  STL [R1+0x988], R11 ;  /* 0x0009880b01007387 */ /* 0x0003e40000100800 */
[----:B-1----:R-:W-:Y:S02]  /*d8f0*/  IADD3 R13, P3, R206, c[0x0][0x168], RZ ;  /* 0x00005a00ce0d7a10 */ /* 0x002fe40007f7e0ff */
        /* <DEDUP_REMOVED lines=22> */
[----:B------:R3:W-:Y:S01]  /*da60*/  STL [R1+0x9b8], R11 ;  /* 0x0009b80b01007387 */ /* 0x0007e20000100800 */
[----:B-1----:R-:W-:Y:S02]  /*da70*/  IADD3 R13, P3, R238, c[0x0][0x168], RZ ;  /* 0x00005a00ee0d7a10 */ /* 0x002fe40007f7e0ff */
[----:B------:R-:W-:-:S03]  /*da80*/  IADD3.X R12, R239, c[0x0][0x16c], RZ, P2, !PT ;  /* 0x00005b00ef0c7a10 */ /* 0x000fc600017fe4ff */
[----:B------:R-:W-:Y:S04]  /*da90*/  STL [R1+0x9ec], R13 ;  /* 0x0009ec0d01007387 */ /* 0x000fe80000100800 */
[----:B------:R-:W-:Y:S01]  /*daa0*/  STL [R1+0x9c0], R12 ;  /* 0x0009c00c01007387 */ /* 0x000fe20000100800 */
[----:B---3--:R-:W-:Y:S02]  /*dab0*/  IADD3 R11, P2, R10, c[0x0][0x168], RZ ;  /* 0x00005a000a0b7a10 */ /* 0x008fe40007f5e0ff */
[----:B----4-:R-:W-:-:S03]  /*dac0*/  IADD3.X R10, R9, c[0x0][0x16c], RZ, P1, !PT ;  /* 0x00005b00090a7a10 */ /* 0x010fc60000ffe4ff */
[----:B------:R-:W-:Y:S01]  /*dad0*/  STL [R1+0x9f4], R11 ;  /* 0x0009f40b01007387 */ /* 0x000fe20000100800 */
[----:B------:R-:W-:-:S03]  /*dae0*/  IADD3 R9, P1, R8, c[0x0][0x168], RZ ;  /* 0x00005a0008097a10 */ /* 0x000fc60007f3e0ff */
[----:B------:R-:W-:Y:S01]  /*daf0*/  STL [R1+0x9c8], R10 ;  /* 0x0009c80a01007387 */ /* 0x000fe20000100800 */
[----:B------:R-:W-:-:S03]  /*db00*/  IADD3.X R8, R7, c[0x0][0x16c], RZ, P5, !PT ;  /* 0x00005b0007087a10 */ /* 0x000fc60002ffe4ff */
[----:B------:R-:W-:Y:S01]  /*db10*/  STL [R1+0x9fc], R9 ;  /* 0x0009fc0901007387 */ /* 0x000fe20000100800 */
[----:B------:R-:W-:-:S03]  /*db20*/  IADD3 R7, P5, R6, c[0x0][0x168], RZ ;  /* 0x00005a0006077a10 */ /* 0x000fc60007fbe0ff */
[----:B------:R-:W-:Y:S01]  /*db30*/  STL [R1+0x9d0], R8 ;  /* 0x0009d00801007387 */ /* 0x000fe20000100800 */
[----:B--2---:R-:W-:-:S03]  /*db40*/  IADD3.X R6, R5, c[0x0][0x16c], RZ, P0, !PT ;  /* 0x00005b0005067a10 */ /* 0x004fc600007fe4ff */
[----:B------:R-:W-:Y:S01]  /*db50*/  STL [R1+0xa04], R7 ;  /* 0x000a040701007387 */ /* 0x000fe20000100800 */
[----:B------:R-:W-:-:S03]  /*db60*/  IADD3.X R5, R4, c[0x0][0x16c], RZ, P4, !PT ;  /* 0x00005b0004057a10 */ /* 0x000fc600027fe4ff */
[----:B------:R-:W-:Y:S01]  /*db70*/  STL [R1+0x9d8], R6 ;  /* 0x0009d80601007387 */ /* 0x000fe20000100800 */
[----:B------:R-:W-:-:S03]  /*db80*/  IADD3.X R4, R246, c[0x0][0x16c], RZ, P2, !PT ;  /* 0x00005b00f6047a10 */ /* 0x000fc600017fe4ff */
[----:B------:R-:W-:Y:S04]  /*db90*/  STL [R1+0x9e0], R5 ;  /* 0x0009e00501007387 */ /* 0x000fe80000100800 */
[----:B------:R-:W2:Y:S01]  /*dba0*/  LDL.LU R246, [R1+0xe48] ;  /* 0x000e480001f67983 */ /* 0x000ea20000300800 */
[----:B------:R-:W-:-:S05]  /*dbb0*/  IADD3.X R0, R0, c[0x0][0x16c], RZ, P3, !PT ;  /* 0x00005b0000007a10 */ /* 0x000fca0001ffe4ff */
[----:B------:R1:W-:Y:S02]  /*dbc0*/  STL [R1+0x9e8], R0 ;  /* 0x0009e80001007387 */ /* 0x0003e40000100800 */
[----:B-1----:R-:W-:Y:S02]  /*dbd0*/  IADD3.X R0, R247, c[0x0][0x16c], RZ, P1, !PT ;  /* 0x00005b00f7007a10 */ /* 0x002fe40000ffe4ff */
[----:B------:R1:W5:Y:S04]  /*dbe0*/  LDL.LU R247, [R1+0xe44] ;  /* 0x000e440001f77983 */ /* 0x0003680000300800 */
[----:B------:R3:W-:Y:S02]  /*dbf0*/  STL [R1+0x9f0], R4 ;  /* 0x0009f00401007387 */ /* 0x0007e40000100800 */
[----:B---3--:R-:W-:-:S02]  /*dc00*/  IADD3.X R4, R252, c[0x0][0x16c], RZ, P5, !PT ;  /* 0x00005b00fc047a10 */ /* 0x008fc40002ffe4ff */
[----:B------:R1:W5:Y:S04]  /*dc10*/  LDL.LU R252, [R1+0xe40] ;  /* 0x000e400001fc7983 */ /* 0x0003680000300800 */
[----:B------:R3:W-:Y:S04]  /*dc20*/  STL [R1+0x9f8], R0 ;  /* 0x0009f80001007387 */ /* 0x0007e80000100800 */
[----:B---3--:R-:W3:Y:S04]  /*dc30*/  LDL R0, [R1+0xa40] ;  /* 0x000a400001007983 */ /* 0x008ee80000100800 */
[----:B------:R4:W-:Y:S04]  /*dc40*/  STL [R1+0xa00], R4 ;  /* 0x000a000401007387 */ /* 0x0009e80000100800 */
[----:B------:R1:W-:Y:S04]  /*dc50*/  STL [R1+0x1d0], RZ ;  /* 0x0001d0ff01007387 */ /* 0x0003e80000100800 */
[----:B------:R1:W-:Y:S04]  /*dc60*/  STL [R1+0x1d4], RZ ;  /* 0x0001d4ff01007387 */ /* 0x0003e80000100800 */
[----:B------:R1:W-:Y:S04]  /*dc70*/  STL [R1+0x1d8], RZ ;  /* 0x0001d8ff01007387 */ /* 0x0003e80000100800 */
[----:B------:R1:W-:Y:S01]  /*dc80*/  STL [R1+0x1dc], RZ ;  /* 0x0001dcff01007387 */ /* 0x0003e20000100800 */
[----:B------:R-:W-:-:S03]  /*dc90*/  SHF.R.S32.HI R2, RZ, 0x5, R48 ;  /* 0x00000005ff027819 */ /* 0x000fc60000011430 */
[----:B------:R1:W-:Y:S04]  /*dca0*/  STL [R1+0x1c0], RZ ;  /* 0x0001c0ff01007387 */ /* 0x0003e80000100800 */
[----:B------:R1:W-:Y:S04]  /*dcb0*/  STL [R1+0x1c4], RZ ;  /* 0x0001c4ff01007387 */ /* 0x0003e80000100800 */
[----:B------:R1:W-:Y:S04]  /*dcc0*/  STL [R1+0x1c8], RZ ;  /* 0x0001c8ff01007387 */ /* 0x0003e80000100800 */
[----:B------:R1:W-:Y:S01]  /*dcd0*/  STL [R1+0x1cc], RZ ;  /* 0x0001ccff01007387 */ /* 0x0003e20000100800 */
[----:B----4-:R-:W-:-:S03]  /*dce0*/  IADD3 R4, R2, -0x2, RZ ;  /* 0xfffffffe02047810 */ /* 0x010fc60007ffe0ff */
        /* <DEDUP_REMOVED lines=104> */
[----:B------:R-:W-:-:S02]  /*e370*/  USHF.L.U32 UR10, UR4, 0x2, URZ ;  /* 0x00000002040a7899 */ /* 0x000fc4000800063f */
[----:B------:R-:W-:Y:S02]  /*e380*/  USHF.L.U64.HI UR6, UR4, 0x2, UR6 ;  /* 0x0000000204067899 */ /* 0x000fe40008010206 */
[----:B------:R-:W-:Y:S02]  /*e390*/  UMOV UR5, 0x1 ;  /* 0x0000000100057882 */ /* 0x000fe40000000000 */
[----:B------:R-:W-:Y:S01]  /*e3a0*/  UMOV UR4, 0xffffffff ;  /* 0xffffffff00047882 */ /* 0x000fe20000000000 */
[----:B--2---:R-:W-:Y:S02]  /*e3b0*/  LOP3.LUT R2, R246, 0x20, RZ, 0x3c, !PT ;  /* 0x00000020f6027812 */ /* 0x004fe400078e3cff */
[----:B------:R1:W5:Y:S04]  /*e3c0*/  LDL.LU R246, [R1+0xe3c] ;  /* 0x000e3c0001f67983 */ /* 0x0003680000300800 */
[----:B------:R1:W-:Y:S02]  /*e3d0*/  STL [R1+0xe34], R2 ;  /* 0x000e340201007387 */ /* 0x0003e40000100800 */
[----:B-1-3--:R-:W-:-:S02]  /*e3e0*/  LOP3.LUT R0, R0, 0x40, RZ, 0x3c, !PT ;  /* 0x0000004000007812 */ /* 0x00afc400078e3cff */
.L_x_1:
[----:B------:R-:W2:Y:S04]  /*e3f0*/  LDL R5, [R1+0xa34] ;  /* 0x000a340001057983 */ /* 0x000ea80000100800 */
[----:B------:R-:W3:Y:S01]  /*e400*/  LDL R6, [R1+0xe34] ;  /* 0x000e340001067983 */ /* 0x000ee20000100800 */
[----:B------:R-:W-:Y:S01]  /*e410*/  UIADD3 UR4, UR4, 0x1, URZ ;  /* 0x0000000104047890 */ /* 0x000fe2000fffe03f */
[----:B------:R-:W-:-:S04]  /*e420*/  DEPBAR.LE SB0, 0x2 ;  /* 0x000080800000791a */ /* 0x000fc80000000000 */
[----:B------:R-:W-:Y:S01]  /*e430*/  STL.64 [R1+0x11f8], R242 ;  /* 0x0011f8f201007387 */ /* 0x000fe20000100a00 */
[----:B------:R-:W-:-:S03]  /*e440*/  UISETP.GT.AND UP0, UPT, UR4, 0x1, UPT ;  /* 0x000000010400788c */ /* 0x000fc6000bf04270 */
[----:B------:R1:W-:Y:S01]  /*e450*/  STL.64 [R1+0x11f0], R240 ;  /* 0x0011f0f001007387 */ /* 0x0003e20000100a00 */
[----:B------:R-:W-:-:S03]  /*e460*/  USEL UR4, UR4, URZ, !UP0 ;  /* 0x0000003f04047287 */ /* 0x000fc6000c000000 */
[----:B------:R-:W-:Y:S03]  /*e470*/  STL.64 [R1+0x11e8], R126 ;  /* 0x0011e87e01007387 */ /* 0x000fe60000100a00 */
[----:B------:R-:W-:Y:S01]  /*e480*/  IMAD.U32 R0, RZ, RZ, UR4 ;  /* 0x00000004ff007e24 */ /* 0x000fe2000f8e00ff */
[----:B------:R4:W-:Y:S01]  /*e490*/  STL.64 [R1+0x11e0], R124 ;  /* 0x0011e07c01007387 */ /* 0x0009e20000100a00 */
[----:B------:R-:W-:Y:S02]  /*e4a0*/  IMAD.U32 R2, RZ, RZ, UR4 ;  /* 0x00000004ff027e24 */ /* 0x000fe4000f8e00ff */
[----:B------:R-:W-:Y:S01]  /*e4b0*/  IMAD.U32 R196, RZ, RZ, UR4 ;  /* 0x00000004ffc47e24 */ /* 0x000fe2000f8e00ff */
[----:B------:R-:W-:Y:S04]  /*e4c0*/  STL.64 [R1+0x11d8], R214 ;  /* 0x0011d8d601007387 */ /* 0x000fe80000100a00 */
[----:B------:R1:W-:Y:S04]  /*e4d0*/  STL.64 [R1+0x11d0], R212 ;  /* 0x0011d0d401007387 */ /* 0x0003e80000100a00 */
[----:B------:R-:W-:Y:S04]  /*e4e0*/  STL [R1+0xe94], R245 ;  /* 0x000e94f501007387 */ /* 0x000fe80000100800 */
[----:B------:R-:W-:Y:S04]  /*e4f0*/  STL [R1+0xe90], R3 ;  /* 0x000e900301007387 */ /* 0x000fe80000100800 */
[----:B------:R1:W-:Y:S04]  /*e500*/  STL [R1+0xe8c], R244 ;  /* 0x000e8cf401007387 */ /* 0x0003e80000100800 */
[----:B-----5:R-:W-:Y:S04]  /*e510*/  STL [R1+0xe88], R246 ;  /* 0x000e88f601007387 */ /* 0x020fe80000100800 */
[----:B------:R4:W-:Y:S04]  /*e520*/  STL [R1+0xe84], R247 ;  /* 0x000e84f701007387 */ /* 0x0009e80000100800 */
[----:B------:R-:W-:Y:S04]  /*e530*/  STL [R1+0xe3c], R252 ;  /* 0x000e3cfc01007387 */ /* 0x000fe80000100800 */
[----:B-1----:R-:W3:Y:S04]  /*e540*/  LDL.LU.64 R240, [R1+0x3c0] ;  /* 0x0003c00001f07983 */ /* 0x002ee80000300a00 */
[----:B------:R-:W3:Y:S04]  /*e550*/  LDL.LU.64 R242, [R1+0x3c8] ;  /* 0x0003c80001f27983 */ /* 0x000ee80000300a00 */
[----:B----4-:R-:W4:Y:S04]  /*e560*/  LDL.LU.64 R124, [R1+0x110] ;  /* 0x00011000017c7983 */ /* 0x010f280000300a00 */
[----:B------:R-:W4:Y:S04]  /*e570*/  LDL.LU.64 R126, [R1+0x118] ;  /* 0x00011800017e7983 */ /* 0x000f280000300a00 */
[----:B------:R-:W4:Y:S04]  /*e580*/  LDL.LU.64 R212, [R1+0x60] ;  /* 0x0000600001d47983 */ /* 0x000f280000300a00 */
[----:B------:R-:W4:Y:S04]  /*e590*/  LDL.LU.64 R214, [R1+0x68] ;  /* 0x0000680001d67983 */ /* 0x000f280000300a00 */
[----:B------:R-:W1:Y:S04]  /*e5a0*/  S2R R4, SR_TID.X ;  /* 0x0000000000047919 */ /* 0x000e680000002100 */
[----:B------:R-:W4:Y:S04]  /*e5b0*/  LDL.LU.64 R244, [R1+0x20] ;  /* 0x0000200001f47983 */ /* 0x000f280000300a00 */
[----:B------:R-:W4:Y:S04]  /*e5c0*/  LDL.LU.64 R246, [R1+0x28] ;  /* 0x0000280001f67983 */ /* 0x000f280000300a00 */
[----:B------:R-:W-:Y:S01]  /*e5d0*/  BAR.SYNC.DEFER_BLOCKING 0x0 ;  /* 0x0000000000007b1d */ /* 0x000fe20000010000 */
[----:B--2---:R-:W-:-:S02]  /*e5e0*/  IMAD R0, R0, 0x10000, R5 ;  /* 0x0001000000007824 */ /* 0x004fc400078e0205 */
[C---:B-1----:R-:W-:Y:S01]  /*e5f0*/  IMAD.SHL.U32 R5, R4.reuse, 0x2, RZ ;  /* 0x0000000204057824 */ /* 0x042fe200078e00ff */
[----:B------:R-:W-:Y:S01]  /*e600*/  LOP3.LUT R4, R4, 0x7, RZ, 0xc0, !PT ;  /* 0x0000000704047812 */ /* 0x000fe200078ec0ff */
[----:B---3--:R-:W-:Y:S01]  /*e610*/  IMAD R2, R2, 0x10000, R6 ;  /* 0x0001000002027824 */ /* 0x008fe200078e0206 */
[----:B------:R-:W-:Y:S03]  /*e620*/  LDS R172, [R0] ;  /* 0x0000000000ac7984 */ /* 0x000fe60000000800 */
[----:B------:R-:W-:Y:S01]  /*e630*/  IMAD R4, R4, 0x90, RZ ;  /* 0x0000009004047824 */ /* 0x000fe200078e02ff */
[----:B------:R-:W-:Y:S04]  /*e640*/  LDS R174, [R0+0x2000] ;  /* 0x0020000000ae7984 */ /* 0x000fe80000000800 */
[----:B------:R-:W-:Y:S01]  /*e650*/  LOP3.LUT R4, R4, 0x30, R5, 0x78, !PT ;  /* 0x0000003004047812 */ /* 0x000fe200078e7805 */
[----:B------:R-:W-:Y:S04]  /*e660*/  LDS R173, [R2] ;  /* 0x0000000002ad7984 */ /* 0x000fe80000000800 */
[----:B------:R-:W-:Y:S01]  /*e670*/  IMAD R196, R196, 0x4000, R4 ;  /* 0x00004000c4c47824 */ /* 0x000fe200078e0204 */
[----:B------:R-:W-:Y:S04]  /*e680*/  LDS R175, [R2+0x2000] ;  /* 0x0020000002af7984 */ /* 0x000fe80000000800 */
[----:B------:R-:W1:Y:S04]  /*e690*/  LDSM.16.M88.4 R12, [R196+0x20000] ;  /* 0x02000000c40c783b */ /* 0x000e680000000200 */
[----:B------:R-:W-:Y:S04]  /*e6a0*/  LDS R188, [R0+0x100] ;  /* 0x0001000000bc7984 */ /* 0x000fe80000000800 */
[----:B------:R-:W-:Y:S04]  /*e6b0*/  LDS R190, [R0+0x2100] ;  /* 0x0021000000be7984 */ /* 0x000fe80000000800 */
[----:B------:R-:W-:Y:S04]  /*e6c0*/  LDS R189, [R2+0x100] ;  /* 0x0001000002bd7984 */ /* 0x000fe80000000800 */
[----:B------:R-:W4:Y:S04]  /*e6d0*/  LDS R191, [R2+0x2100] ;  /* 0x0021000002bf7984 */ /* 0x000f280000000800 */
[----:B------:R-:W-:Y:S04]  /*e6e0*/  LDS R204, [R0+0x200] ;  /* 0x0002000000cc7984 */ /* 0x000fe80000000800 */
[----:B------:R-:W-:Y:S04]  /*e6f0*/  LDS R206, [R0+0x2200] ;  /* 0x0022000000ce7984 */ /* 0x000fe80000000800 */
[----:B------:R-:W-:Y:S04]  /*e700*/  LDS R205, [R2+0x200] ;  /* 0x0002000002cd7984 */ /* 0x000fe80000000800 */
[----:B------:R-:W2:Y:S04]  /*e710*/  LDS R207, [R2+0x2200] ;  /* 0x0022000002cf7984 */ /* 0x000ea80000000800 */
[----:B------:R-:W-:Y:S04]  /*e720*/  LDS R220, [R0+0x300] ;  /* 0x0003000000dc7984 */ /* 0x000fe80000000800 */
[----:B------:R-:W-:Y:S04]  /*e730*/  LDS R222, [R0+0x2300] ;  /* 0x0023000000de7984 */ /* 0x000fe80000000800 */
[----:B------:R-:W-:Y:S04]  /*e740*/  LDS R221, [R2+0x300] ;  /* 0x0003000002dd7984 */ /* 0x000fe80000000800 */
[----:B------:R-:W3:Y:S04]  /*e750*/  LDS R223, [R2+0x2300] ;  /* 0x0023000002df7984 */ /* 0x000ee80000000800 */
[----:B------:R-:W-:Y:S04]  /*e760*/  LDS R236, [R0+0x400] ;  /* 0x0004000000ec7984 */ /* 0x000fe80000000800 */
[----:B------:R-:W-:Y:S04]  /*e770*/  LDS R238, [R0+0x2400] ;  /* 0x0024000000ee7984 */ /* 0x000fe80000000800 */
[----:B------:R-:W-:Y:S04]  /*e780*/  LDS R237, [R2+0x400] ;  /* 0x0004000002ed7984 */ /* 0x000fe80000000800 */
[----:B------:R-:W2:Y:S04]  /*e790*/  LDS R239, [R2+0x2400] ;  /* 0x0024000002ef7984 */ /* 0x000ea80000000800 */
[----:B------:R-:W3:Y:S04]  /*e7a0*/  LDSM.16.M88.4 R20, [R196+0x20400] ;  /* 0x02040000c414783b */ /* 0x000ee80000000200 */
[----:B------:R-:W3:Y:S01]  /*e7b0*/  LDSM.16.M88.4 R24, [R196+0x20800] ;  /* 0x02080000c418783b */ /* 0x000ee20000000200 */
[-C--:B-1----:R-:W-:Y:S03]  /*e7c0*/  HMMA.1688.F32.TF32 R240, R172, R12.reuse, R240 ;  /* 0x0000000cacf0723c */ /* 0x082fe600000810f0 */
[----:B------:R-:W-:Y:S04]  /*e7d0*/  LDS R4, [R0+0x500] ;  /* 0x0005000000047984 */ /* 0x000fe80000000800 */
[----:B------:R-:W-:Y:S01]  /*e7e0*/  LDS R6, [R0+0x2500] ;  /* 0x0025000000067984 */ /* 0x000fe20000000800 */
[-C--:B----4-:R-:W-:Y:S03]  /*e7f0*/  HMMA.1688.F32.TF32 R124, R188, R12.reuse, R124 ;  /* 0x0000000cbc7c723c */ /* 0x090fe6000008107c */
[----:B------:R-:W-:Y:S04]  /*e800*/  LDS R5, [R2+0x500] ;  /* 0x0005000002057984 */ /* 0x000fe80000000800 */
[----:B------:R-:W1:Y:S04]  /*e810*/  LDS R7, [R2+0x2500] ;  /* 0x0025000002077984 */ /* 0x000e680000000800 */
[----:B------:R-:W-:Y:S04]  /*e820*/  LDS R8, [R0+0x600] ;  /* 0x0006000000087984 */ /* 0x000fe80000000800 */
[----:B------:R-:W-:Y:S04]  /*e830*/  LDS R10, [R0+0x2600] ;  /* 0x00260000000a7984 */ /* 0x000fe80000000800 */
[----:B------:R-:W-:Y:S04]  /*e840*/  LDS R9, [R2+0x600] ;  /* 0x0006000002097984 */ /* 0x000fe80000000800 */
[----:B------:R-:W4:Y:S01]  /*e850*/  LDS R11, [R2+0x2600] ;  /* 0x00260000020b7984 */ /* 0x000f220000000800 */
[-C--:B--2---:R-:W-:Y:S03]  /*e860*/  HMMA.1688.F32.TF32 R212, R204, R12.reuse, R212 ;  /* 0x0000000cccd4723c */ /* 0x084fe600000810d4 */
[----:B------:R-:W-:Y:S04]  /*e870*/  LDS R16, [R0+0x700] ;  /* 0x0007000000107984 */ /* 0x000fe80000000800 */
[----:B------:R-:W-:Y:S01]  /*e880*/  LDS R18, [R0+0x2700] ;  /* 0x0027000000127984 */ /* 0x000fe20000000800 */
[-C--:B---3--:R-:W-:Y:S03]  /*e890*/  HMMA.1688.F32.TF32 R192, R220, R12.reuse, R192 ;  /* 0x0000000cdcc0723c */ /* 0x088fe600000810c0 */
[----:B------:R-:W-:Y:S04]  /*e8a0*/  STL [R1+0x1184], R15 ;  /* 0x0011840f01007387 */ /* 0x000fe80000100800 */
[----:B------:R-:W-:Y:S01]  /*e8b0*/  LDS R17, [R2+0x700] ;  /* 0x0007000002117984 */ /* 0x000fe20000000800 */
[-C--:B------:R-:W-:Y:S03]  /*e8c0*/  HMMA.1688.F32.TF32 R168, R236, R12.reuse, R168 ;  /* 0x0000000ceca8723c */ /* 0x080fe600000810a8 */
[----:B------:R-:W-:Y:S04]  /*e8d0*/  STL [R1+0x117c], R22 ;  /* 0x00117c1601007387 */ /* 0x000fe80000100800 */
[----:B------:R-:W-:Y:S04]  /*e8e0*/  STL [R1+0x1178], R23 ;  /* 0x0011781701007387 */ /* 0x000fe80000100800 */
[----:B------:R-:W-:Y:S04]  /*e8f0*/  STL [R1+0x1180], R27 ;  /* 0x0011801b01007387 */ /* 0x000fe80000100800 */
[----:B------:R-:W-:Y:S04]  /*e900*/  STL.64 [R1+0x300], R240 ;  /* 0x000300f001007387 */ /* 0x000fe80000100a00 */
[----:B------:R2:W-:Y:S04]  /*e910*/  STL.64 [R1+0x308], R242 ;  /* 0x000308f201007387 */ /* 0x0005e80000100a00 */
[----:B------:R-:W3:Y:S04]  /*e920*/  LDS R19, [R2+0x2700] ;  /* 0x0027000002137984 */ /* 0x000ee80000000800 */
[----:B------:R-:W1:Y:S04]  /*e930*/  LDSM.16.M88.4 R28, [R196+0x20c00] ;  /* 0x020c0000c41c783b */ /* 0x000e680000000200 */
[----:B--2---:R-:W2:Y:S04]  /*e940*/  LDL.LU.64 R242, [R1+0x11f8] ;  /* 0x0011f80001f27983 */ /* 0x004ea80000300a00 */
[----:B------:R-:W2:Y:S04]  /*e950*/  LDL.LU.64 R240, [R1+0x11f0] ;  /* 0x0011f00001f07983 */ /* 0x000ea80000300a00 */
[----:B------:R-:W-:Y:S04]  /*e960*/  STL.64 [R1+0x2f0], R124 ;  /* 0x0002f07c01007387 */ /* 0x000fe80000100a00 */
[----:B------:R4:W-:Y:S04]  /*e970*/  STL.64 [R1+0x2f8], R126 ;  /* 0x0002f87e01007387 */ /* 0x0009e80000100a00 */
[----:B----4-:R-:W4:Y:S04]  /*e980*/  LDL.LU.64 R126, [R1+0x11e8] ;  /* 0x0011e800017e7983 */ /* 0x010f280000300a00 */
[----:B------:R-:W4:Y:S04]  /*e990*/  LDL.LU.64 R124, [R1+0x11e0] ;  /* 0x0011e000017c7983 */ /* 0x000f280000300a00 */
[----:B------:R-:W-:Y:S04]  /*e9a0*/  STL.64 [R1+0x340], R212 ;  /* 0x000340d401007387 */ /* 0x000fe80000100a00 */
[----:B------:R1:W-:Y:S04]  /*e9b0*/  STL.64 [R1+0x348], R214 ;  /* 0x000348d601007387 */ /* 0x0003e80000100a00 */
[----:B-1----:R-:W2:Y:S04]  /*e9c0*/  LDL.LU.64 R214, [R1+0x11d8] ;  /* 0x0011d80001d67983 */ /* 0x002ea80000300a00 */
[----:B------:R-:W2:Y:S04]  /*e9d0*/  LDL.LU.64 R212, [R1+0x11d0] ;  /* 0x0011d00001d47983 */ /* 0x000ea80000300a00 */
[----:B------:R1:W-:Y:S04]  /*e9e0*/  STL.64 [R1+0x400], R192 ;  /* 0x000400c001007387 */ /* 0x0003e80000100a00 */
[----:B------:R3:W-:Y:S04]  /*e9f0*/  STL.64 [R1+0x408], R194 ;  /* 0x000408c201007387 */ /* 0x0007e80000100a00 */
[----:B-1----:R-:W2:Y:S04]  /*ea00*/  LDL.LU.64 R192, [R1+0x220] ;  /* 0x0002200001c07983 */ /* 0x002ea80000300a00 */
[----:B---3--:R-:W2:Y:S04]  /*ea10*/  LDL.LU.64 R194, [R1+0x228] ;  /* 0x0002280001c27983 */ /* 0x008ea80000300a00 */
[----:B------:R-:W-:Y:S04]  /*ea20*/  STL.64 [R1+0x490], R168 ;  /* 0x000490a801007387 */ /* 0x000fe80000100a00 */
[----:B------:R1:W-:Y:S02]  /*ea30*/  STL.64 [R1+0x498], R170 ;  /* 0x000498aa01007387 */ /* 0x0003e40000100a00 */
[-C--:B-1----:R-:W-:Y:S08]  /*ea40*/  HMMA.1688.F32.TF32 R168, R4, R12.reuse, R152 ;  /* 0x0000000c04a8723c */ /* 0x082ff00000081098 */
[-C--:B------:R-:W-:Y:S08]  /*ea50*/  HMMA.1688.F32.TF32 R152, R8, R12.reuse, R136 ;  /* 0x0000000c0898723c */ /* 0x080ff00000081088 */
[----:B------:R-:W-:Y:S07]  /*ea60*/  HMMA.1688.F32.TF32 R136, R16, R12, R44 ;  /* 0x0000000c1088723c */ /* 0x000fee000008102c */
[----:B------:R1:W-:Y:S04]  /*ea70*/  STL.64 [R1+0x530], R168 ;  /* 0x000530a801007387 */ /* 0x0003e80000100a00 */
[----:B------:R3:W-:Y:S04]  /*ea80*/  STL.64 [R1+0x538], R170 ;  /* 0x000538aa01007387 */ /* 0x0007e80000100a00 */
[----:B------:R-:W4:Y:S04]  /*ea90*/  LDL.LU.64 R44, [R1+0x420] ;  /* 0x00042000012c7983 */ /* 0x000f280000300a00 */
[----:B------:R1:W-:Y:S04]  /*eaa0*/  STL.64 [R1+0x590], R152 ;  /* 0x0005909801007387 */ /* 0x0003e80000100a00 */
[----:B------:R1:W-:Y:S04]  /*eab0*/  STL.64 [R1+0x598], R154 ;  /* 0x0005989a01007387 */ /* 0x0003e80000100a00 */
[----:B------:R-:W4:Y:S04]  /*eac0*/  LDL.LU.64 R46, [R1+0x428] ;  /* 0x00042800012e7983 */ /* 0x000f280000300a00 */
[----:B------:R3:W-:Y:S04]  /*ead0*/  STL.64 [R1+0x680], R136 ;  /* 0x0006808801007387 */ /* 0x0007e80000100a00 */
[----:B------:R3:W-:Y:S04]  /*eae0*/  STL.64 [R1+0x688], R138 ;  /* 0x0006888a01007387 */ /* 0x0007e80000100a00 */
[----:B-1----:R-:W4:Y:S04]  /*eaf0*/  LDL.LU.64 R168, [R1+0x540] ;  /* 0x0005400001a87983 */ /* 0x002f280000300a00 */
[----:B---3--:R-:W3:Y:S04]  /*eb00*/  LDL.LU.64 R170, [R1+0x548] ;  /* 0x0005480001aa7983 */ /* 0x008ee80000300a00 */
[----:B------:R-:W3:Y:S04]  /*eb10*/  LDL.LU.64 R152, [R1+0x240] ;  /* 0x0002400001987983 */ /* 0x000ee80000300a00 */
[----:B------:R-:W3:Y:S04]  /*eb20*/  LDL.LU.64 R154, [R1+0x248] ;  /* 0x00024800019a7983 */ /* 0x000ee80000300a00 */
[----:B------:R-:W3:Y:S04]  /*eb30*/  LDL.LU.64 R136, [R1+0x10] ;  /* 0x0000100001887983 */ /* 0x000ee80000300a00 */
[----:B------:R-:W3:Y:S01]  /*eb40*/  LDL.LU.64 R138, [R1+0x18] ;  /* 0x00001800018a7983 */ /* 0x000ee20000300a00 */
[-C--:B------:R-:W-:Y:S08]  /*eb50*/  HMMA.1688.F32.TF32 R184, R220, R20.reuse, R184 ;  /* 0x00000014dcb8723c */ /* 0x080ff000000810b8 */
[-C--:B------:R-:W-:Y:S08]  /*eb60*/  HMMA.1688.F32.TF32 R164, R236, R20.reuse, R164 ;  /* 0x00000014eca4723c */ /* 0x080ff000000810a4 */
[-C--:B--2---:R-:W-:Y:S08]  /*eb70*/  HMMA.1688.F32.TF32 R192, R188, R20.reuse, R192 ;  /* 0x00000014bcc0723c */ /* 0x084ff000000810c0 */
[-C--:B----4-:R-:W-:Y:S11]  /*eb80*/  HMMA.1688.F32.TF32 R44, R172, R20.reuse, R44 ;  /* 0x00000014ac2c723c */ /* 0x090ff6000008102c */
[----:B------:R-:W-:Y:S11]  /*eb90*/  @!UPT UIADD3 URZ, URZ, URZ, URZ ;  /* 0x0000003f3f3ff290 */ /* 0x000ff6000fffe03f */
[----:B------:R-:W-:Y:S01]  /*eba0*/  @!UPT UIADD3 URZ, URZ, URZ, URZ ;  /* 0x0000003f3f3ff290 */ /* 0x000fe2000fffe03f */
[----:B------:R-:W-:Y:S04]  /*ebb0*/  STL.64 [R1+0x280], R44 ;  /* 0x0002802c01007387 */ /* 0x000fe80000100a00 */
[----:B------:R1:W-:Y:S02]  /*ebc0*/  STL.64 [R1+0x288], R46 ;  /* 0x0002882e01007387 */ /* 0x0003e40000100a00 */
[-C--:B-1----:R-:W-:Y:S02]  /*ebd0*/  HMMA.1688.F32.TF32 R44, R204, R20.reuse, R244 ;  /* 0x00000014cc2c723c */ /* 0x082fe400000810f4 */
[----:B------:R-:W-:Y:S04]  /*ebe0*/  STL.64 [R1+0x2a0], R192 ;  /* 0x0002a0c001007387 */ /* 0x000fe80000100a00 */
[----:B------:R-:W-:Y:S11]  /*ebf0*/  STL.64 [R1+0x2a8], R194 ;  /* 0x0002a8c201007387 */ /* 0x000ff60000100a00 */
[----:B------:R-:W-:Y:S06]  /*ec00*/  @!UPT UIADD3 URZ, URZ, URZ, URZ ;  /* 0x0000003f3f3ff290 */ /* 0x000fec000fffe03f */
[----:B------:R-:W-:Y:S04]  /*ec10*/  STL.64 [R1+0x2c0], R44 ;  /* 0x0002c02c01007387 */ /* 0x000fe80000100a00 */
[----:B------:R1:W-:Y:S02]  /*ec20*/  STL.64 [R1+0x2c8], R46 ;  /* 0x0002c82e01007387 */ /* 0x0003e40000100a00 */
[-C--:B-1----:R-:W-:Y:S08]  /*ec30*/  HMMA.1688.F32.TF32 R44, R4, R20.reuse, R148 ;  /* 0x00000014042c723c */ /* 0x082ff00000081094 */
[-C--:B------:R-:W-:Y:S08]  /*ec40*/  HMMA.1688.F32.TF32 R148, R8, R20.reuse, R132 ;  /* 0x000000140894723c */ /* 0x080ff00000081084 */
[----:B------:R-:W-:Y:S08]  /*ec50*/  HMMA.1688.F32.TF32 R20, R16, R20, R40 ;  /* 0x000000141014723c */ /* 0x000ff00000081028 */
[----:B---3--:R-:W-:Y:S01]  /*ec60*/  HMMA.1688.F32.TF32 R132, R172, R24, R168 ;  /* 0x00000018ac84723c */ /* 0x008fe200000810a8 */
[----:B------:R-:W-:Y:S01]  /*ec70*/  STL.64 [R1+0x360], R184 ;  /* 0x000360b801007387 */ /* 0x000fe20000100a00 */
[----:B------:R-:W-:-:S03]  /*ec80*/  IMAD.MOV.U32 R252, RZ, RZ, R47 ;  /* 0x000000fffffc7224 */ /* 0x000fc600078e002f */
[----:B------:R-:W-:Y:S04]  /*ec90*/  STL.64 [R1+0x368], R186 ;  /* 0x000368ba01007387 */ /* 0x000fe80000100a00 */
[----:B------:R1:W-:Y:S04]  /*eca0*/  STL.64 [R1+0x4f0], R44 ;  /* 0x0004f02c01007387 */ /* 0x0003e80000100a00 */
[----:B------:R-:W-:Y:S04]  /*ecb0*/  STL.64 [R1+0x420], R164 ;  /* 0x000420a401007387 */ /* 0x000fe80000100a00 */
[----:B------:R-:W-:Y:S04]  /*ecc0*/  STL.64 [R1+0x428], R166 ;  /* 0x000428a601007387 */ /* 0x000fe80000100a00 */
[----:B------:R2:W-:Y:S04]  /*ecd0*/  STL [R1+0x4f8], R46 ;  /* 0x0004f82e01007387 */ /* 0x0005e80000100800 */
[----:B-1----:R-:W3:Y:S04]  /*ece0*/  LDL.LU.64 R44, [R1+0x5c0] ;  /* 0x0005c000012c7983 */ /* 0x002ee80000300a00 */
[----:B--2---:R-:W3:Y:S04]  /*ecf0*/  LDL.LU.64 R46, [R1+0x5c8] ;  /* 0x0005c800012e7983 */ /* 0x004ee80000300a00 */
[----:B------:R-:W-:Y:S04]  /*ed00*/  STL [R1+0x10f8], R252 ;  /* 0x0010f8fc01007387 */ /* 0x000fe80000100800 */
[----:B------:R-:W-:Y:S01]  /*ed10*/  STL.64 [R1+0x570], R148 ;  /* 0x0005709401007387 */ /* 0x000fe20000100a00 */
[----:B------:R-:W-:-:S03]  /*ed20*/  IMAD.MOV.U32 R13, RZ, RZ, R134 ;  /* 0x000000ffff0d7224 */ /* 0x000fc600078e0086 */
[----:B------:R-:W-:Y:S01]  /*ed30*/  STL.64 [R1+0x578], R150 ;  /* 0x0005789601007387 */ /* 0x000fe20000100a00 */
[----:B------:R-:W-:-:S03]  /*ed40*/  IMAD.MOV.U32 R12, RZ, RZ, R135 ;  /* 0x000000ffff0c7224 */ /* 0x000fc600078e0087 */
[----:B------:R-:W-:Y:S04]  /*ed50*/  STL.64 [R1+0x610], R20 ;  /* 0x0006101401007387 */ /* 0x000fe80000100a00 */
[----:B------:R-:W-:Y:S04]  /*ed60*/  STL.64 [R1+0x618], R22 ;  /* 0x0006181601007387 */ /* 0x000fe80000100a00 */
[----:B------:R1:W-:Y:S04]  /*ed70*/  STL.64 [R1+0x190], R132 ;  /* 0x0001908401007387 */ /* 0x0003e80000100a00 */
[----:B------:R-:W2:Y:S01]  /*ed80*/  LDL.LU.64 R40, [R1+0x310] ;  /* 0x0003100001287983 */ /* 0x000ea20000300a00 */
[-C--:B------:R-:W-:Y:S03]  /*ed90*/  HMMA.1688.F32.TF32 R128, R8, R24.reuse, R128 ;  /* 0x000000180880723c */ /* 0x080fe60000081080 */
[----:B------:R-:W-:Y:S05]  /*eda0*/  LDSM.16.M88.4 R148, [R196+0x23400] ;  /* 0x02340000c494783b */ /* 0x000fea0000000200 */
[-C--:B-1----:R-:W-:Y:S01]  /*edb0*/  HMMA.1688.F32.TF32 R132, R188, R24.reuse, R152 ;  /* 0x00000018bc84723c */ /* 0x082fe20000081098 */
[----:B------:R-:W-:Y:S11]  /*edc0*/  LDSM.16.M88.4 R152, [R196+0x23800] ;  /* 0x02380000c498783b */ /* 0x000ff60000000200 */
[----:B------:R-:W-:Y:S11]  /*edd0*/  @!UPT UIADD3 URZ, URZ, URZ, URZ ;  /* 0x0000003f3f3ff290 */ /* 0x000ff6000fffe03f */
[----:B------:R-:W-:Y:S04]  /*ede0*/  STL.64 [R1+0x1a0], R132 ;  /* 0x0001a08401007387 */ /* 0x000fe80000100a00 */
[----:B------:R1:W-:Y:S04]  /*edf0*/  STL.64 [R1+0x1a8], R134 ;  /* 0x0001a88601007387 */ /* 0x0003e80000100a00 */
[----:B------:R-:W2:Y:S01]  /*ee00*/  LDL.LU.64 R42, [R1+0x318] ;  /* 0x00031800012a7983 */ /* 0x000ea20000300a00 */
[-C--:B------:R-:W-:Y:S08]  /*ee10*/  HMMA.1688.F32.TF32 R20, R204, R24.reuse, R136 ;  /* 0x00000018cc14723c */ /* 0x080ff00000081088 */
[-C--:B------:R-:W-:Y:S08]  /*ee20*/  HMMA.1688.F32.TF32 R136, R220, R24.reuse, R180 ;  /* 0x00000018dc88723c */ /* 0x080ff000000810b4 */
[-C--:B-1----:R-:W-:Y:S07]  /*ee30*/  HMMA.1688.F32.TF32 R132, R236, R24.reuse, R160 ;  /* 0x00000018ec84723c */ /* 0x082fee00000810a0 */
[----:B------:R-:W-:Y:S04]  /*ee40*/  STL.64 [R1+0x1f0], R20 ;  /* 0x0001f01401007387 */ /* 0x000fe80000100a00 */
[----:B------:R1:W-:Y:S02]  /*ee50*/  STL.64 [R1+0x1f8], R22 ;  /* 0x0001f81601007387 */ /* 0x0003e40000100a00 */
[----:B-1----:R-:W-:Y:S02]  /*ee60*/  HMMA.1688.F32.TF32 R20, R4, R24, R144 ;  /* 0x000000180414723c */ /* 0x002fe40000081090 */
[----:B------:R-:W-:Y:S04]  /*ee70*/  STL.64 [R1+0x2e0], R136 ;  /* 0x0002e08801007387 */ /* 0x000fe80000100a00 */
[----:B------:R-:W-:Y:S11]  /*ee80*/  STL.64 [R1+0x2e8], R138 ;  /* 0x0002e88a01007387 */ /* 0x000ff60000100a00 */
[----:B------:R-:W-:Y:S06]  /*ee90*/  @!UPT UIADD3 URZ, URZ, URZ, URZ ;  /* 0x0000003f3f3ff290 */ /* 0x000fec000fffe03f */
[----:B------:R-:W-:Y:S01]  /*eea0*/  STL.64 [R1+0x4a0], R20 ;  /* 0x0004a01401007387 */ /* 0x000fe20000100a00 */
[----:B------:R-:W-:-:S03]  /*eeb0*/  IMAD.MOV.U32 R252, RZ, RZ, R23 ;  /* 0x000000fffffc7224 */ /* 0x000fc600078e0017 */
[----:B------:R-:W-:Y:S04]  /*eec0*/  STL.64 [R1+0x3d0], R132 ;  /* 0x0003d08401007387 */ /* 0x000fe80000100a00 */
[----:B------:R-:W-:Y:S04]  /*eed0*/  STL.64 [R1+0x3d8], R134 ;  /* 0x0003d88601007387 */ /* 0x000fe80000100a00 */
[----:B------:R1:W-:Y:S02]  /*eee0*/  STL [R1+0x4a8], R22 ;  /* 0x0004a81601007387 */ /* 0x0003e40000100800 */
[----:B-1----:R-:W-:Y:S02]  /*eef0*/  HMMA.1688.F32.TF32 R20, R16, R24, R36 ;  /* 0x000000181014723c */ /* 0x002fe40000081024 */
[----:B------:R-:W-:Y:S04]  /*ef00*/  STL [R1+0x10fc], R252 ;  /* 0x0010fcfc01007387 */ /* 0x000fe80000100800 */
[----:B------:R-:W-:Y:S04]  /*ef10*/  STL.64 [R1+0x550], R128 ;  /* 0x0005508001007387 */ /* 0x000fe80000100a00 */
[----:B------:R-:W-:Y:S11]  /*ef20*/  STL.64 [R1+0x558], R130 ;  /* 0x0005588201007387 */ /* 0x000ff60000100a00 */
[----:B------:R-:W-:Y:S02]  /*ef30*/  @!UPT UIADD3 URZ, URZ, URZ, URZ ;  /* 0x0000003f3f3ff290 */ /* 0x000fe4000fffe03f */
[----:B------:R-:W-:Y:S04]  /*ef40*/  STL.64 [R1+0x5e0], R20 ;  /* 0x0005e01401007387 */ /* 0x000fe80000100a00 */
[----:B------:R1:W-:Y:S01]  /*ef50*/  STL.64 [R1+0x5e8], R22 ;  /* 0x0005e81601007387 */ /* 0x0003e20000100a00 */
[----:B---3--:R-:W-:Y:S11]  /*ef60*/  HMMA.1688.F32.TF32 R44, R172, R28, R44 ;  /* 0x0000001cac2c723c */ /* 0x008ff6000008102c */
[----:B------:R-:W-:Y:S11]  /*ef70*/  @!UPT UIADD3 URZ, URZ, URZ, URZ ;  /* 0x0000003f3f3ff290 */ /* 0x000ff6000fffe03f */
[----:B------:R-:W-:Y:S02]  /*ef80*/  @!UPT UIADD3 URZ, URZ, URZ, URZ ;  /* 0x0000003f3f3ff290 */ /* 0x000fe4000fffe03f */
[----:B-1----:R-:W-:Y:S02]  /*ef90*/  IMAD.MOV.U32 R23, RZ, RZ, R47 ;  /* 0x000000ffff177224 */ /* 0x002fe400078e002f */
[----:B------:R-:W-:Y:S02]  /*efa0*/  IMAD.MOV.U32 R22, RZ, RZ, R46 ;  /* 0x000000ffff167224 */ /* 0x000fe400078e002e */
[----:B------:R-:W-:Y:S01]  /*efb0*/  IMAD.MOV.U32 R27, RZ, RZ, R45 ;  /* 0x000000ffff1b7224 */ /* 0x000fe200078e002d */
[----:B------:R-:W-:Y:S01]  /*efc0*/  STL [R1+0x11a4], R23 ;  /* 0x0011a41701007387 */ /* 0x000fe20000100800 */
[----:B------:R-:W-:-:S03]  /*efd0*/  IMAD.MOV.U32 R15, RZ, RZ, R44 ;  /* 0x000000ffff0f7224 */ /* 0x000fc600078e002c */
[----:B------:R1:W-:Y:S04]  /*efe0*/  STL [R1+0x11a0], R22 ;  /* 0x0011a01601007387 */ /* 0x0003e80000100800 */
[----:B------:R2:W-:Y:S04]  /*eff0*/  STL.64 [R1+0x1190], R26 ;  /* 0x0011901a01007387 */ /* 0x0005e80000100a00 */
[----:B------:R-:W-:Y:S04]  /*f000*/  STL.64 [R1+0x1188], R14 ;  /* 0x0011880e01007387 */ /* 0x000fe80000100a00 */
[----:B------:R-:W3:Y:S04]  /*f010*/  LDL.LU.64 R20, [R1+0x690] ;  /* 0x0006900001147983 */ /* 0x000ee80000300a00 */
[----:B-1----:R-:W3:Y:S01]  /*f020*/  LDL.LU.64 R22, [R1+0x698] ;  /* 0x0006980001167983 */ /* 0x002ee20000300a00 */
[-C--:B--2---:R-:W-:Y:S11]  /*f030*/  HMMA.1688.F32.TF32 R24, R188, R28.reuse, R40 ;  /* 0x0000001cbc18723c */ /* 0x084ff60000081028 */
[----:B------:R-:W-:Y:S11]  /*f040*/  @!UPT UIADD3 URZ, URZ, URZ, URZ ;  /* 0x0000003f3f3ff290 */ /* 0x000ff6000fffe03f */
[----:B------:R-:W-:Y:S01]  /*f050*/  @!UPT UIADD3 URZ, URZ, URZ, URZ ;  /* 0x0000003f3f3ff290 */ /* 0x000fe2000fffe03f */
[----:B------:R1:W-:Y:S04]  /*f060*/  STL.64 [R1+0x140], R24 ;  /* 0x0001401801007387 */ /* 0x0003e80000100a00 */
[----:B------:R2:W-:Y:S04]  /*f070*/  STL.64 [R1+0x148], R26 ;  /* 0x0001481a01007387 */ /* 0x0005e80000100a00 */
[----:B-1----:R-:W4:Y:S04]  /*f080*/  LDL.LU.64 R24, [R1+0x3b0] ;  /* 0x0003b00001187983 */ /* 0x002f280000300a00 */
[----:B--2---:R-:W4:Y:S04]  /*f090*/  LDL.LU.64 R26, [R1+0x3b8] ;  /* 0x0003b800011a7983 */ /* 0x004f280000300a00 */
[----:B------:R-:W2:Y:S04]  /*f0a0*/  LDL.LU.64 R128, [R1+0xa0] ;  /* 0x0000a00001807983 */ /* 0x000ea80000300a00 */
[----:B------:R-:W2:Y:S01]  /*f0b0*/  LDL.LU.64 R130, [R1+0xa8] ;  /* 0x0000a80001827983 */ /* 0x000ea20000300a00 */
[-C--:B------:R-:W-:Y:S08]  /*f0c0*/  HMMA.1688.F32.TF32 R36, R204, R28.reuse, R248 ;  /* 0x0000001ccc24723c */ /* 0x080ff000000810f8 */
[-C--:B------:R-:W-:Y:S08]  /*f0d0*/  HMMA.1688.F32.TF32 R44, R220, R28.reuse, R176 ;  /* 0x0000001cdc2c723c */ /* 0x080ff000000810b0 */
[-C--:B------:R-:W-:Y:S01]  /*f0e0*/  HMMA.1688.F32.TF32 R40, R236, R28.reuse, R156 ;  /* 0x0000001cec28723c */ /* 0x080fe2000008109c */
[----:B------:R-:W-:Y:S06]  /*f0f0*/  LDSM.16.M88.4 R156, [R196+0x23c00] ;  /* 0x023c0000c49c783b */ /* 0x000fec0000000200 */
[----:B------:R-:W-:Y:S04]  /*f100*/  STL.64 [R1+0x160], R36 ;  /* 0x0001602401007387 */ /* 0x000fe80000100a00 */
[----:B------:R1:W-:Y:S02]  /*f110*/  STL.64 [R1+0x168], R38 ;  /* 0x0001682601007387 */ /* 0x0003e40000100a00 */
[----:B-1----:R-:W-:Y:S02]  /*f120*/  HMMA.1688.F32.TF32 R36, R4, R28, R140 ;  /* 0x0000001c0424723c */ /* 0x002fe4000008108c */
[----:B------:R-:W-:Y:S04]  /*f130*/  STL.64 [R1+0x220], R44 ;  /* 0x0002202c01007387 */ /* 0x000fe80000100a00 */
[----:B------:R-:W-:Y:S04]  /*f140*/  STL.64 [R1+0x228], R46 ;  /* 0x0002282e01007387 */ /* 0x000fe80000100a00 */
[----:B------:R-:W-:Y:S11]  /*f150*/  LDSM.16.M88.4 R44, [R196+0x21c00] ;  /* 0x021c0000c42c783b */ /* 0x000ff60000000200 */
[----:B------:R-:W-:Y:S02]  /*f160*/  @!UPT UIADD3 URZ, URZ, URZ, URZ ;  /* 0x0000003f3f3ff290 */ /* 0x000fe4000fffe03f */
[----:B------:R-:W-:Y:S04]  /*f170*/  STL [R1+0x440], R36 ;  /* 0x0004402401007387 */ /* 0x000fe80000100800 */
[----:B------:R-:W-:Y:S04]  /*f180*/  STL.64 [R1+0x320], R40 ;  /* 0x0003202801007387 */ /* 0x000fe80000100a00 */
[----:B------:R1:W-:Y:S01]  /*f190*/  STL.64 [R1+0x328], R42 ;  /* 0x0003282a01007387 */ /* 0x0003e20000100a00 */
[----:B------:R-:W-:-:S03]  /*f1a0*/  IMAD.MOV.U32 R252, RZ, RZ, R37 ;  /* 0x000000fffffc7224 */ /* 0x000fc600078e0025 */
[----:B------:R1:W-:Y:S02]  /*f1b0*/  STL.64 [R1+0x448], R38 ;  /* 0x0004482601007387 */ /* 0x0003e40000100a00 */
[-C--:B-1----:R-:W-:Y:S08]  /*f1c0*/  HMMA.1688.F32.TF32 R40, R8, R28.reuse, R120 ;  /* 0x0000001c0828723c */ /* 0x082ff00000081078 */
[----:B------:R-:W-:Y:S01]  /*f1d0*/  HMMA.1688.F32.TF32 R36, R16, R28, R32 ;  /* 0x0000001c1024723c */ /* 0x000fe20000081020 */
[----:B------:R-:W-:Y:S04]  /*f1e0*/  LDSM.16.M88.4 R32, [R196+0x21000] ;  /* 0x02100000c420783b */ /* 0x000fe80000000200 */
[----:B------:R-:W-:Y:S04]  /*f1f0*/  STL [R1+0x1110], R252 ;  /* 0x001110fc01007387 */ /* 0x000fe80000100800 */
[----:B------:R-:W-:Y:S06]  /*f200*/  STL.64 [R1+0x1198], R30 ;  /* 0x0011981e01007387 */ /* 0x000fec0000100a00 */
[----:B------:R-:W-:Y:S04]  /*f210*/  STL.64 [R1+0x510], R40 ;  /* 0x0005102801007387 */ /* 0x000fe80000100a00 */
[----:B------:R-:W-:Y:S04]  /*f220*/  STL.64 [R1+0x518], R42 ;  /* 0x0005182a01007387 */ /* 0x000fe80000100a00 */
[----:B------:R-:W1:Y:S04]  /*f230*/  LDSM.16.M88.4 R40, [R196+0x21800] ;  /* 0x02180000c428783b */ /* 0x000e680000000200 */
[----:B------:R-:W-:Y:S04]  /*f240*/  STL.64 [R1+0x580], R36 ;  /* 0x0005802401007387 */ /* 0x000fe80000100a00 */
[----:B------:R-:W-:Y:S04]  /*f250*/  STL.64 [R1+0x588], R38 ;  /* 0x0005882601007387 */ /* 0x000fe80000100a00 */
[----:B------:R-:W2:Y:S04]  /*f260*/  LDSM.16.M88.4 R36, [R196+0x21400] ;  /* 0x02140000c424783b */ /* 0x000ea80000000200 */
[----:B-1----:R-:W-:Y:S04]  /*f270*/  STL [R1+0x1148], R42 ;  /* 0x0011482a01007387 */ /* 0x002fe80000100800 */
[----:B------:R-:W-:Y:S04]  /*f280*/  STL [R1+0x1144], R43 ;  /* 0x0011442b01007387 */ /* 0x000fe80000100800 */
[----:B------:R-:W-:Y:S04]  /*f290*/  STL [R1+0x114c], R46 ;  /* 0x00114c2e01007387 */ /* 0x000fe80000100800 */
[----:B------:R-:W-:Y:S01]  /*f2a0*/  STL [R1+0x1140], R47 ;  /* 0x0011402f01007387 */ /* 0x000fe20000100800 */
[-C--:B---3--:R-:W-:Y:S11]  /*f2b0*/  HMMA.1688.F32.TF32 R120, R172, R32.reuse, R20 ;  /* 0x00000020ac78723c */ /* 0x088ff60000081014 */
[----:B------:R-:W-:Y:S11]  /*f2c0*/  @!UPT UIADD3 URZ, URZ, URZ, URZ ;  /* 0x0000003f3f3ff290 */ /* 0x000ff6000fffe03f */
[----:B------:R-:W-:Y:S01]  /*f2d0*/  @!UPT UIADD3 URZ, URZ, URZ, URZ ;  /* 0x0000003f3f3ff290 */ /* 0x000fe2000fffe03f */
[----:B------:R2:W-:Y:S01]  /*f2e0*/  STL [R1+0xf0], R120 ;  /* 0x0000f07801007387 */ /* 0x0005e20000100800 */
[----:B------:R-:W-:Y:S02]  /*f2f0*/  IMAD.MOV.U32 R23, RZ, RZ, R121 ;  /* 0x000000ffff177224 */ /* 0x000fe400078e0079 */
[----:B------:R-:W-:Y:S02]  /*f300*/  IMAD.MOV.U32 R22, RZ, RZ, R122 ;  /* 0x000000ffff167224 */ /* 0x000fe400078e007a */
[----:B------:R-:W-:Y:S01]  /*f310*/  IMAD.MOV.U32 R247, RZ, RZ, R123 ;  /* 0x000000fffff77224 */ /* 0x000fe200078e007b */
[-C--:B----4-:R-:W-:Y:S01]  /*f320*/  HMMA.1688.F32.TF32 R28, R188, R32.reuse, R24 ;  /* 0x00000020bc1c723c */ /* 0x090fe20000081018 */
[----:B------:R-:W3:Y:S04]  /*f330*/  LDL.LU.64 R24, [R1+0x6d0] ;  /* 0x0006d00001187983 */ /* 0x000ee80000300a00 */
[----:B------:R-:W3:Y:S03]  /*f340*/  LDL.LU.64 R26, [R1+0x6d8] ;  /* 0x0006d800011a7983 */ /* 0x000ee60000300a00 */
[-C--:B--2---:R-:W-:Y:S11]  /*f350*/  HMMA.1688.F32.TF32 R120, R204, R32.reuse, R128 ;  /* 0x00000020cc78723c */ /* 0x084ff60000081080 */
[----:B------:R-:W-:Y:S04]  /*f360*/  @!UPT UIADD3 URZ, URZ, URZ, URZ ;  /* 0x0000003f3f3ff290 */ /* 0x000fe8000fffe03f */
[----:B------:R1:W-:Y:S04]  /*f370*/  STL.64 [R1+0x110], R28 ;  /* 0x0001101c01007387 */ /* 0x0003e80000100a00 */
[----:B------:R2:W-:Y:S04]  /*f380*/  STL.64 [R1+0x118], R30 ;  /* 0x0001181e01007387 */ /* 0x0005e80000100a00 */
[----:B-1----:R-:W4:Y:S04]  /*f390*/  LDL.LU.64 R28, [R1+0x5f0] ;  /* 0x0005f000011c7983 */ /* 0x002f280000300a00 */
[----:B--2---:R-:W4:Y:S04]  /*f3a0*/  LDL.LU.64 R30, [R1+0x5f8] ;  /* 0x0005f800011e7983 */ /* 0x004f280000300a00 */
[----:B------:R1:W-:Y:S04]  /*f3b0*/  STL.64 [R1+0x120], R120 ;  /* 0x0001207801007387 */ /* 0x0003e80000100a00 */
[----:B------:R2:W-:Y:S04]  /*f3c0*/  STL.64 [R1+0x128], R122 ;  /* 0x0001287a01007387 */ /* 0x0005e80000100a00 */
[----:B-1----:R-:W4:Y:S04]  /*f3d0*/  LDL.LU.64 R120, [R1+0x210] ;  /* 0x0002100001787983 */ /* 0x002f280000300a00 */
[----:B--2---:R-:W2:Y:S01]  /*f3e0*/  LDL.LU.64 R122, [R1+0x218] ;  /* 0x00021800017a7983 */ /* 0x004ea20000300a00 */
[-C--:B------:R-:W-:Y:S08]  /*f3f0*/  HMMA.1688.F32.TF32 R100, R4, R32.reuse, R100 ;  /* 0x000000200464723c */ /* 0x080ff00000081064 */
[-C--:B------:R-:W-:Y:S08]  /*f400*/  HMMA.1688.F32.TF32 R128, R220, R32.reuse, R224 ;  /* 0x00000020dc80723c */ /* 0x080ff000000810e0 */
[----:B------:R-:W-:Y:S08]  /*f410*/  HMMA.1688.F32.TF32 R116, R236, R32, R116 ;  /* 0x00000020ec74723c */ /* 0x000ff00000081074 */
[----:B------:R-:W-:-:S02]  /*f420*/  IMAD.MOV.U32 R245, RZ, RZ, R100 ;  /* 0x000000fffff57224 */ /* 0x000fc400078e0064 */
[----:B------:R-:W-:Y:S02]  /*f430*/  IMAD.MOV.U32 R244, RZ, RZ, R101 ;  /* 0x000000fffff47224 */ /* 0x000fe400078e0065 */
[----:B------:R-:W-:Y:S02]  /*f440*/  IMAD.MOV.U32 R21, RZ, RZ, R102 ;  /* 0x000000ffff157224 */ /* 0x000fe400078e0066 */
[----:B------:R-:W-:Y:S02]  /*f450*/  IMAD.MOV.U32 R3, RZ, RZ, R103 ;  /* 0x000000ffff037224 */ /* 0x000fe400078e0067 */
[-C--:B------:R-:W-:Y:S01]  /*f460*/  HMMA.1688.F32.TF32 R100, R8, R32.reuse, R84 ;  /* 0x000000200864723c */ /* 0x080fe20000081054 */
[----:B------:R-:W-:Y:S04]  /*f470*/  STL.64 [R1+0x150], R128 ;  /* 0x0001508001007387 */ /* 0x000fe80000100a00 */
[----:B------:R-:W-:Y:S04]  /*f480*/  STL.64 [R1+0x158], R130 ;  /* 0x0001588201007387 */ /* 0x000fe80000100a00 */
[----:B------:R-:W-:Y:S04]  /*f490*/  STL.64 [R1+0x2b0], R116 ;  /* 0x0002b07401007387 */ /* 0x000fe80000100a00 */
[----:B------:R-:W-:Y:S04]  /*f4a0*/  STL.64 [R1+0x2b8], R118 ;  /* 0x0002b87601007387 */ /* 0x000fe80000100a00 */
[----:B------:R-:W-:Y:S04]  /*f4b0*/  STL [R1+0x110c], R3 ;  /* 0x00110c0301007387 */ /* 0x000fe80000100800 */
[----:B------:R-:W-:Y:S04]  /*f4c0*/  STL [R1+0x1108], R21 ;  /* 0x0011081501007387 */ /* 0x000fe80000100800 */
[----:B------:R-:W-:Y:S04]  /*f4d0*/  STL [R1+0x1104], R244 ;  /* 0x001104f401007387 */ /* 0x000fe80000100800 */
[----:B------:R-:W-:Y:S04]  /*f4e0*/  STL [R1+0x1100], R245 ;  /* 0x001100f501007387 */ /* 0x000fe80000100800 */
[----:B------:R-:W2:Y:S04]  /*f4f0*/  LDL.LU.64 R84, [R1+0x730] ;  /* 0x0007300001547983 */ /* 0x000ea80000300a00 */
[----:B------:R-:W-:Y:S04]  /*f500*/  STL.64 [R1+0x4c0], R100 ;  /* 0x0004c06401007387 */ /* 0x000fe80000100a00 */
[----:B------:R-:W-:Y:S01]  /*f510*/  STL.64 [R1+0x4c8], R102 ;  /* 0x0004c86601007387 */ /* 0x000fe20000100a00 */
[----:B------:R-:W-:Y:S03]  /*f520*/  HMMA.1688.F32.TF32 R56, R16, R32, R56 ;  /* 0x000000201038723c */ /* 0x000fe60000081038 */
[----:B------:R-:W2:Y:S11]  /*f530*/  LDL.LU.64 R86, [R1+0x738] ;  /* 0x0007380001567983 */ /* 0x000eb60000300a00 */
[----:B------:R-:W-:Y:S09]  /*f540*/  @!UPT UIADD3 URZ, URZ, URZ, URZ ;  /* 0x0000003f3f3ff290 */ /* 0x000ff2000fffe03f */
[----:B------:R-:W-:Y:S04]  /*f550*/  STL.64 [R1+0x560], R56 ;  /* 0x0005603801007387 */ /* 0x000fe80000100a00 */
[----:B------:R1:W-:Y:S02]  /*f560*/  STL.64 [R1+0x568], R58 ;  /* 0x0005683a01007387 */ /* 0x0003e40000100a00 */
[-C--:B-1----:R-:W-:Y:S08]  /*f570*/  HMMA.1688.F32.TF32 R56, R220, R36.reuse, R216 ;  /* 0x00000024dc38723c */ /* 0x082ff000000810d8 */
[----:B---3--:R-:W-:Y:S11]  /*f580*/  HMMA.1688.F32.TF32 R100, R172, R36, R24 ;  /* 0x00000024ac64723c */ /* 0x008ff60000081018 */
[----:B------:R-:W-:Y:S11]  /*f590*/  @!UPT UIADD3 URZ, URZ, URZ, URZ ;  /* 0x0000003f3f3ff290 */ /* 0x000ff6000fffe03f */
[----:B------:R-:W-:Y:S02]  /*f5a0*/  @!UPT UIADD3 URZ, URZ, URZ, URZ ;  /* 0x0000003f3f3ff290 */ /* 0x000fe4000fffe03f */
[----:B------:R-:W-:Y:S02]  /*f5b0*/  IMAD.MOV.U32 R15, RZ, RZ, R102 ;  /* 0x000000ffff0f7224 */ /* 0x000fe400078e0066 */
[----:B------:R-:W-:-:S05]  /*f5c0*/  IMAD.MOV.U32 R14, RZ, RZ, R103 ;  /* 0x000000ffff0e7224 */ /* 0x000fca00078e0067 */
[----:B------:R-:W-:Y:S04]  /*f5d0*/  STL.64 [R1+0x11b8], R14 ;  /* 0x0011b80e01007387 */ /* 0x000fe80000100a00 */
[----:B------:R4:W-:Y:S02]  /*f5e0*/  STL.64 [R1+0x11b0], R12 ;  /* 0x0011b00c01007387 */ /* 0x0009e40000100a00 */
[----:B----4-:R-:W-:Y:S01]  /*f5f0*/  HMMA.1688.F32.TF32 R12, R188, R36, R28 ;  /* 0x00000024bc0c723c */ /* 0x010fe2000008101c */
[----:B------:R-:W-:Y:S02]  /*f600*/  IMAD.MOV.U32 R25, RZ, RZ, R100 ;  /* 0x000000ffff197224 */ /* 0x000fe400078e0064 */
[----:B------:R-:W-:-:S05]  /*f610*/  IMAD.MOV.U32 R24, RZ, RZ, R101 ;  /* 0x000000ffff187224 */ /* 0x000fca00078e0065 */
[----:B------:R2:W-:Y:S04]  /*f620*/  STL.64 [R1+0x11a8], R24 ;  /* 0x0011a81801007387 */ /* 0x0005e80000100a00 */
[----:B------:R-:W3:Y:S04]  /*f630*/  LDL.LU.64 R28, [R1+0x620] ;  /* 0x00062000011c7983 */ /* 0x000ee80000300a00 */
[----:B------:R-:W3:Y:S01]  /*f640*/  LDL.LU.64 R30, [R1+0x628] ;  /* 0x00062800011e7983 */ /* 0x000ee20000300a00 */
[-C--:B--2---:R-:W-:Y:S06]  /*f650*/  HMMA.1688.F32.TF32 R24, R204, R36.reuse, R120 ;  /* 0x00000024cc18723c */ /* 0x084fec0000081078 */
[----:B------:R-:W-:Y:S04]  /*f660*/  STL.64 [R1+0xb0], R12 ;  /* 0x0000b00c01007387 */ /* 0x000fe80000100a00 */
[----:B------:R1:W-:Y:S02]  /*f670*/  STL.64 [R1+0xb8], R14 ;  /* 0x0000b80e01007387 */ /* 0x0003e40000100a00 */
[-C--:B-1----:R-:W-:Y:S11]  /*f680*/  HMMA.1688.F32.TF32 R12, R236, R36.reuse, R112 ;  /* 0x00000024ec0c723c */ /* 0x082ff60000081070 */
[----:B------:R1:W-:Y:S04]  /*f690*/  STL.64 [R1+0xa0], R24 ;  /* 0x0000a01801007387 */ /* 0x0003e80000100a00 */
[----:B------:R2:W-:Y:S04]  /*f6a0*/  STL.64 [R1+0xa8], R26 ;  /* 0x0000a81a01007387 */ /* 0x0005e80000100a00 */
[----:B-1----:R-:W4:Y:S04]  /*f6b0*/  LDL.LU.64 R24, [R1+0x350] ;  /* 0x0003500001187983 */ /* 0x002f280000300a00 */
[----:B------:R-:W-:Y:S04]  /*f6c0*/  STL.64 [R1+0x100], R56 ;  /* 0x0001003801007387 */ /* 0x000fe80000100a00 */
[----:B------:R-:W-:Y:S04]  /*f6d0*/  STL.64 [R1+0x108], R58 ;  /* 0x0001083a01007387 */ /* 0x000fe80000100a00 */
[----:B--2---:R-:W4:Y:S04]  /*f6e0*/  LDL.LU.64 R26, [R1+0x358] ;  /* 0x00035800011a7983 */ /* 0x004f280000300a00 */
[----:B------:R-:W-:Y:S04]  /*f6f0*/  STL.64 [R1+0x210], R12 ;  /* 0x0002100c01007387 */ /* 0x000fe80000100a00 */
[----:B------:R1:W-:Y:S02]  /*f700*/  STL.64 [R1+0x218], R14 ;  /* 0x0002180e01007387 */ /* 0x0003e40000100a00 */
[----:B-1----:R-:W-:Y:S11]  /*f710*/  HMMA.1688.F32.TF32 R12, R4, R36, R96 ;  /* 0x00000024040c723c */ /* 0x002ff60000081060 */
[----:B------:R-:W-:Y:S11]  /*f720*/  @!UPT UIADD3 URZ, URZ, URZ, URZ ;  /* 0x0000003f3f3ff290 */ /* 0x000ff6000fffe03f */
[----:B------:R-:W-:Y:S02]  /*f730*/  @!UPT UIADD3 URZ, URZ, URZ, URZ ;  /* 0x0000003f3f3ff290 */ /* 0x000fe4000fffe03f */
[----:B------:R-:W-:Y:S02]  /*f740*/  IMAD.MOV.U32 R3, RZ, RZ, R12 ;  /* 0x000000ffff037224 */ /* 0x000fe400078e000c */
[----:B------:R-:W-:Y:S02]  /*f750*/  IMAD.MOV.U32 R21, RZ, RZ, R13 ;  /* 0x000000ffff157224 */ /* 0x000fe400078e000d */
[----:B------:R-:W-:Y:S01]  /*f760*/  IMAD.MOV.U32 R244, RZ, RZ, R14 ;  /* 0x000000fffff47224 */ /* 0x000fe200078e000e */
[----:B------:R-:W2:Y:S01]  /*f770*/  LDL.LU.64 R12, [R1+0xc0] ;  /* 0x0000c000010c7983 */ /* 0x000ea20000300a00 */
[----:B------:R-:W-:-:S03]  /*f780*/  IMAD.MOV.U32 R245, RZ, RZ, R15 ;  /* 0x000000fffff57224 */ /* 0x000fc600078e000f */
[----:B------:R-:W2:Y:S01]  /*f790*/  LDL.LU.64 R14, [R1+0xc8] ;  /* 0x0000c800010e7983 */ /* 0x000ea20000300a00 */
[-C--:B------:R-:W-:Y:S08]  /*f7a0*/  HMMA.1688.F32.TF32 R56, R8, R36.reuse, R80 ;  /* 0x000000240838723c */ /* 0x080ff00000081050 */
[----:B------:R-:W-:Y:S01]  /*f7b0*/  HMMA.1688.F32.TF32 R52, R16, R36, R52 ;  /* 0x000000241034723c */ /* 0x000fe20000081034 */
[----:B------:R-:W-:Y:S04]  /*f7c0*/  STL [R1+0x1120], R3 ;  /* 0x0011200301007387 */ /* 0x000fe80000100800 */
[----:B------:R-:W-:Y:S04]  /*f7d0*/  STL [R1+0x111c], R21 ;  /* 0x00111c1501007387 */ /* 0x000fe80000100800 */
[----:B------:R-:W-:Y:S04]  /*f7e0*/  STL [R1+0x1118], R244 ;  /* 0x001118f401007387 */ /* 0x000fe80000100800 */
[----:B------:R-:W-:Y:S04]  /*f7f0*/  STL [R1+0x1114], R245 ;  /* 0x001114f501007387 */ /* 0x000fe80000100800 */
[----:B------:R-:W-:Y:S04]  /*f800*/  STL.64 [R1+0x1138], R38 ;  /* 0x0011382601007387 */ /* 0x000fe80000100a00 */
[----:B------:R-:W-:Y:S04]  /*f810*/  STL.64 [R1+0x470], R56 ;  /* 0x0004703801007387 */ /* 0x000fe80000100a00 */
[----:B------:R1:W-:Y:S04]  /*f820*/  STL.64 [R1+0x478], R58 ;  /* 0x0004783a01007387 */ /* 0x0003e80000100a00 */
[----:B------:R1:W-:Y:S02]  /*f830*/  STL.64 [R1+0x520], R52 ;  /* 0x0005203401007387 */ /* 0x0003e40000100a00 */
[----:B-1----:R-:W-:Y:S02]  /*f840*/  HMMA.1688.F32.TF32 R56, R172, R40, R84 ;  /* 0x00000028ac38723c */ /* 0x002fe40000081054 */
[----:B------:R1:W-:Y:S04]  /*f850*/  STL.64 [R1+0x528], R54 ;  /* 0x0005283601007387 */ /* 0x0003e80000100a00 */
[----:B------:R-:W2:Y:S04]  /*f860*/  LDL.LU.64 R84, [R1+0x760] ;  /* 0x0007600001547983 */ /* 0x000ea80000300a00 */
[----:B------:R-:W2:Y:S04]  /*f870*/  LDL.LU.64 R86, [R1+0x768] ;  /* 0x0007680001567983 */ /* 0x000ea80000300a00 */
[----:B------:R-:W-:Y:S10]  /*f880*/  STL.64 [R1+0x11c8], R34 ;  /* 0x0011c82201007387 */ /* 0x000ff40000100a00 */
[----:B------:R-:W-:-:S02]  /*f890*/  IMAD.MOV.U32 R33, RZ, RZ, R57 ;  /* 0x000000ffff217224 */ /* 0x000fc400078e0039 */
[----:B------:R-:W-:Y:S02]  /*f8a0*/  IMAD.MOV.U32 R32, RZ, RZ, R58 ;  /* 0x000000ffff207224 */ /* 0x000fe400078e003a */
[----:B------:R-:W-:-:S03]  /*f8b0*/  IMAD.MOV.U32 R246, RZ, RZ, R56 ;  /* 0x000000fffff67224 */ /* 0x000fc600078e0038 */
[----:B------:R2:W-:Y:S01]  /*f8c0*/  STL.64 [R1+0x11c0], R32 ;  /* 0x0011c02001007387 */ /* 0x0005e20000100a00 */
[----:B------:R-:W-:-:S03]  /*f8d0*/  IMAD.MOV.U32 R20, RZ, RZ, R59 ;  /* 0x000000ffff147224 */ /* 0x000fc600078e003b */
[----:B------:R-:W2:Y:S04]  /*f8e0*/  LDL.LU.64 R52, [R1+0x6b0] ;  /* 0x0006b00001347983 */ /* 0x000ea80000300a00 */
[----:B-1----:R-:W2:Y:S04]  /*f8f0*/  LDL.LU.64 R54, [R1+0x6b8] ;  /* 0x0006b80001367983 */ /* 0x002ea80000300a00 */
[----:B------:R-:W2:Y:S04]  /*f900*/  LDL.LU.64 R56, [R1+0x5b0] ;  /* 0x0005b00001387983 */ /* 0x000ea80000300a00 */
[----:B------:R-:W2:Y:S04]  /*f910*/  LDL.LU.64 R58, [R1+0x5b8] ;  /* 0x0005b800013a7983 */ /* 0x000ea80000300a00 */
[----:B------:R-:W2:Y:S04]  /*f920*/  LDL.LU.64 R80, [R1+0xe0] ;  /* 0x0000e00001507983 */ /* 0x000ea80000300a00 */
[----:B------:R-:W2:Y:S01]  /*f930*/  LDL.LU.64 R82, [R1+0xe8] ;  /* 0x0000e80001527983 */ /* 0x000ea20000300a00 */
[-C--:B---3--:R-:W-:Y:S08]  /*f940*/  HMMA.1688.F32.TF32 R28, R188, R40.reuse, R28 ;  /* 0x00000028bc1c723c */ /* 0x088ff0000008101c */
[-C--:B----4-:R-:W-:Y:S11]  /*f950*/  HMMA.1688.F32.TF32 R248, R204, R40.reuse, R24 ;  /* 0x00000028ccf8723c */ /* 0x090ff60000081018 */
[----:B------:R-:W-:Y:S05]  /*f960*/  @!UPT UIADD3 URZ, URZ, URZ, URZ ;  /* 0x0000003f3f3ff290 */ /* 0x000fea000fffe03f */
[----:B------:R-:W-:Y:S02]  /*f970*/  IMAD.MOV.U32 R46, RZ, RZ, R28 ;  /* 0x000000ffff2e7224 */ /* 0x000fe400078e001c */
[----:B------:R-:W-:Y:S02]  /*f980*/  IMAD.MOV.U32 R42, RZ, RZ, R29 ;  /* 0x000000ffff2a7224 */ /* 0x000fe400078e001d */
[----:B------:R-:W-:Y:S02]  /*f990*/  IMAD.MOV.U32 R43, RZ, RZ, R30 ;  /* 0x000000ffff2b7224 */ /* 0x000fe400078e001e */
[----:B------:R-:W-:Y:S01]  /*f9a0*/  IMAD.MOV.U32 R47, RZ, RZ, R31 ;  /* 0x000000ffff2f7224 */ /* 0x000fe200078e001f */
[----:B------:R-:W-:Y:S04]  /*f9b0*/  STL.64 [R1+0x1130], R250 ;  /* 0x001130fa01007387 */ /* 0x000fe80000100a00 */
[----:B------:R-:W-:Y:S04]  /*f9c0*/  STL.64 [R1+0x1128], R248 ;  /* 0x001128f801007387 */ /* 0x000fe80000100a00 */
[----:B------:R-:W3:Y:S04]  /*f9d0*/  LDL.LU.64 R36, [R1+0x7d0] ;  /* 0x0007d00001247983 */ /* 0x000ee80000300a00 */
[----:B------:R-:W3:Y:S01]  /*f9e0*/  LDL.LU.64 R38, [R1+0x7d8] ;  /* 0x0007d80001267983 */ /* 0x000ee20000300a00 */
[-C--:B--2---:R-:W-:Y:S11]  /*f9f0*/  HMMA.1688.F32.TF32 R12, R220, R40.reuse, R12 ;  /* 0x00000028dc0c723c */ /* 0x084ff6000008100c */
[----:B------:R-:W-:Y:S11]  /*fa00*/  @!UPT UIADD3 URZ, URZ, URZ, URZ ;  /* 0x0000003f3f3ff290 */ /* 0x000ff6000fffe03f */
[----:B------:R-:W-:Y:S01]  /*fa10*/  @!UPT UIADD3 URZ, URZ, URZ, URZ ;  /* 0x0000003f3f3ff290 */ /* 0x000fe2000fffe03f */
[----:B------:R1:W-:Y:S04]  /*fa20*/  STL.64 [R1+0xd0], R12 ;  /* 0x0000d00c01007387 */ /* 0x0003e80000100a00 */
[----:B------:R2:W-:Y:S04]  /*fa30*/  STL.64 [R1+0xd8], R14 ;  /* 0x0000d80e01007387 */ /* 0x0005e80000100a00 */
[----:B------:R-:W4:Y:S04]  /*fa40*/  LDL.LU.64 R32, [R1+0x740] ;  /* 0x0007400001207983 */ /* 0x000f280000300a00 */
[----:B------:R-:W4:Y:S04]  /*fa50*/  LDL.LU.64 R34, [R1+0x748] ;  /* 0x0007480001227983 */ /* 0x000f280000300a00 */
[----:B------:R-:W3:Y:S04]  /*fa60*/  LDL.LU.64 R28, [R1+0x670] ;  /* 0x00067000011c7983 */ /* 0x000ee80000300a00 */
[----:B------:R-:W3:Y:S04]  /*fa70*/  LDL.LU.64 R30, [R1+0x678] ;  /* 0x00067800011e7983 */ /* 0x000ee80000300a00 */
[----:B------:R-:W3:Y:S04]  /*fa80*/  LDL.LU.64 R24, [R1+0x290] ;  /* 0x0002900001187983 */ /* 0x000ee80000300a00 */
[----:B------:R-:W3:Y:S04]  /*fa90*/  LDL.LU.64 R26, [R1+0x298] ;  /* 0x00029800011a7983 */ /* 0x000ee80000300a00 */
[----:B-1----:R-:W4:Y:S04]  /*faa0*/  LDL.LU.64 R12, [R1+0x1e0] ;  /* 0x0001e000010c7983 */ /* 0x002f280000300a00 */
[----:B--2---:R-:W4:Y:S01]  /*fab0*/  LDL.LU.64 R14, [R1+0x1e8] ;  /* 0x0001e800010e7983 */ /* 0x004f220000300a00 */
[-C--:B------:R-:W-:Y:S08]  /*fac0*/  HMMA.1688.F32.TF32 R100, R236, R40.reuse, R104 ;  /* 0x00000028ec64723c */ /* 0x080ff00000081068 */
[-C--:B------:R-:W-:Y:S08]  /*fad0*/  HMMA.1688.F32.TF32 R96, R4, R40.reuse, R88 ;  /* 0x000000280460723c */ /* 0x080ff00000081058 */
[-C--:B------:R-:W-:Y:S08]  /*fae0*/  HMMA.1688.F32.TF32 R88, R8, R40.reuse, R76 ;  /* 0x000000280858723c */ /* 0x080ff0000008104c */
[----:B------:R-:W-:Y:S08]  /*faf0*/  HMMA.1688.F32.TF32 R76, R16, R40, R48 ;  /* 0x00000028104c723c */ /* 0x000ff00000081030 */
[-C--:B------:R-:W-:Y:S01]  /*fb00*/  HMMA.1688.F32.TF32 R48, R172, R44.reuse, R84 ;  /* 0x0000002cac30723c */ /* 0x080fe20000081054 */
[----:B------:R-:W-:Y:S04]  /*fb10*/  STL.64 [R1+0x180], R100 ;  /* 0x0001806401007387 */ /* 0x000fe80000100a00 */
[----:B------:R-:W-:Y:S04]  /*fb20*/  STL.64 [R1+0x188], R102 ;  /* 0x0001886601007387 */ /* 0x000fe80000100a00 */
[----:B------:R-:W-:Y:S04]  /*fb30*/  STL.64 [R1+0x310], R96 ;  /* 0x0003106001007387 */ /* 0x000fe80000100a00 */
[----:B------:R-:W-:Y:S04]  /*fb40*/  STL.64 [R1+0x318], R98 ;  /* 0x0003186201007387 */ /* 0x000fe80000100a00 */
[----:B------:R1:W-:Y:S04]  /*fb50*/  STL.64 [R1+0x1150], R42 ;  /* 0x0011502a01007387 */ /* 0x0003e80000100a00 */
[----:B------:R-:W-:Y:S01]  /*fb60*/  STL.64 [R1+0x430], R88 ;  /* 0x0004305801007387 */ /* 0x000fe20000100a00 */
[-C--:B------:R-:W-:Y:S03]  /*fb70*/  HMMA.1688.F32.TF32 R52, R188, R44.reuse, R52 ;  /* 0x0000002cbc34723c */ /* 0x080fe60000081034 */
[----:B------:R-:W-:Y:S04]  /*fb80*/  STL.64 [R1+0x438], R90 ;  /* 0x0004385a01007387 */ /* 0x000fe80000100a00 */
[----:B------:R-:W-:Y:S04]  /*fb90*/  STL.64 [R1+0x500], R76 ;  /* 0x0005004c01007387 */ /* 0x000fe80000100a00 */
[----:B------:R-:W-:Y:S04]  /*fba0*/  STL.64 [R1+0x508], R78 ;  /* 0x0005084e01007387 */ /* 0x000fe80000100a00 */
[----:B------:R-:W-:Y:S01]  /*fbb0*/  STL.64 [R1+0x1160], R50 ;  /* 0x0011603201007387 */ /* 0x000fe20000100a00 */
[-C--:B-1----:R-:W-:Y:S03]  /*fbc0*/  HMMA.1688.F32.TF32 R40, R236, R44.reuse, R72 ;  /* 0x0000002cec28723c */ /* 0x082fe60000081048 */
[----:B------:R1:W-:Y:S04]  /*fbd0*/  STL.64 [R1+0x1158], R48 ;  /* 0x0011583001007387 */ /* 0x0003e80000100a00 */
[----:B------:R-:W-:Y:S01]  /*fbe0*/  LDSM.16.M88.4 R72, [R196+0x22c00] ;  /* 0x022c0000c448783b */ /* 0x000fe20000000200 */
[-C--:B-1----:R-:W-:Y:S03]  /*fbf0*/  HMMA.1688.F32.TF32 R48, R220, R44.reuse, R80 ;  /* 0x0000002cdc30723c */ /* 0x082fe60000081050 */
[----:B------:R-:W-:Y:S04]  /*fc00*/  STL.64 [R1+0x1170], R54 ;  /* 0x0011703601007387 */ /* 0x000fe80000100a00 */
[----:B------:R-:W-:Y:S11]  /*fc10*/  STL.64 [R1+0x1168], R52 ;  /* 0x0011683401007387 */ /* 0x000ff60000100a00 */
[----:B------:R-:W-:Y:S05]  /*fc20*/  @!UPT UIADD3 URZ, URZ, URZ, URZ ;  /* 0x0000003f3f3ff290 */ /* 0x000fea000fffe03f */
[----:B------:R-:W-:Y:S04]  /*fc30*/  STL.64 [R1+0x70], R48 ;  /* 0x0000703001007387 */ /* 0x000fe80000100a00 */
[----:B------:R-:W-:Y:S04]  /*fc40*/  STL.64 [R1+0x78], R50 ;  /* 0x0000783201007387 */ /* 0x000fe80000100a00 */
[----:B------:R-:W-:Y:S04]  /*fc50*/  STL.64 [R1+0xe0], R40 ;  /* 0x0000e02801007387 */ /* 0x000fe80000100a00 */
[----:B------:R1:W-:Y:S02]  /*fc60*/  STL.64 [R1+0xe8], R42 ;  /* 0x0000e82a01007387 */ /* 0x0003e40000100a00 */
[-C--:B-1----:R-:W-:Y:S02]  /*fc70*/  HMMA.1688.F32.TF32 R40, R16, R44.reuse, R60 ;  /* 0x0000002c1028723c */ /* 0x082fe4000008103c */
[----:B------:R-:W3:Y:S06]  /*fc80*/  LDSM.16.M88.4 R60, [R196+0x22000] ;  /* 0x02200000c43c783b */ /* 0x000eec0000000200 */
[-C--:B------:R-:W-:Y:S01]  /*fc90*/  HMMA.1688.F32.TF32 R52, R4, R44.reuse, R68 ;  /* 0x0000002c0434723c */ /* 0x080fe20000081044 */
[----:B------:R-:W-:Y:S07]  /*fca0*/  LDSM.16.M88.4 R68, [R196+0x22800] ;  /* 0x02280000c444783b */ /* 0x000fee0000000200 */
[----:B------:R-:W-:Y:S01]  /*fcb0*/  HMMA.1688.F32.TF32 R48, R8, R44, R64 ;  /* 0x0000002c0830723c */ /* 0x000fe20000081040 */
[----:B------:R-:W1:Y:S11]  /*fcc0*/  LDSM.16.M88.4 R64, [R196+0x22400] ;  /* 0x02240000c440783b */ /* 0x000e760000000200 */
[----:B------:R-:W-:Y:S03]  /*fcd0*/  @!UPT UIADD3 URZ, URZ, URZ, URZ ;  /* 0x0000003f3f3ff290 */ /* 0x000fe6000fffe03f */
[----:B------:R-:W-:Y:S04]  /*fce0*/  STL.64 [R1+0x2d0], R52 ;  /* 0x0002d03401007387 */ /* 0x000fe80000100a00 */
[----:B------:R-:W-:Y:S04]  /*fcf0*/  STL.64 [R1+0x2d8], R54 ;  /* 0x0002d83601007387 */ /* 0x000fe80000100a00 */
[----:B------:R-:W-:Y:S04]  /*fd00*/  STL.64 [R1+0x410], R48 ;  /* 0x0004103001007387 */ /* 0x000fe80000100a00 */
[----:B------:R-:W-:Y:S04]  /*fd10*/  STL.64 [R1+0x418], R50 ;  /* 0x0004183201007387 */ /* 0x000fe80000100a00 */
[----:B------:R-:W-:Y:S04]  /*fd20*/  STL.64 [R1+0x4d0], R40 ;  /* 0x0004d02801007387 */ /* 0x000fe80000100a00 */
[----:B------:R-:W-:Y:S01]  /*fd30*/  STL.64 [R1+0x4d8], R42 ;  /* 0x0004d82a01007387 */ /* 0x000fe20000100a00 */
[-C--:B---3--:R-:W-:Y:S08]  /*fd40*/  HMMA.1688.F32.TF32 R88, R220, R60.reuse, R24 ;  /* 0x0000003cdc58723c */ /* 0x088ff00000081018 */
[-C--:B----4-:R-:W-:Y:S08]  /*fd50*/  HMMA.1688.F32.TF32 R24, R236, R60.reuse, R12 ;  /* 0x0000003cec18723c */ /* 0x090ff0000008100c */
[-C--:B------:R-:W-:Y:S08]  /*fd60*/  HMMA.1688.F32.TF32 R12, R4, R60.reuse, R208 ;  /* 0x0000003c040c723c */ /* 0x080ff000000810d0 */
[-C--:B------:R-:W-:Y:S01]  /*fd70*/  HMMA.1688.F32.TF32 R84, R204, R60.reuse, R28 ;  /* 0x0000003ccc54723c */ /* 0x080fe2000008101c */
[----:B------:R-:W1:Y:S06]  /*fd80*/  LDL.LU.64 R28, [R1+0x830] ;  /* 0x00083000011c7983 */ /* 0x000e6c0000300a00 */
[----:B------:R2:W-:Y:S04]  /*fd90*/  STL.64 [R1+0xc0], R24 ;  /* 0x0000c01801007387 */ /* 0x0005e80000100a00 */
[----:B------:R3:W-:Y:S04]  /*fda0*/  STL.64 [R1+0xc8], R26 ;  /* 0x0000c81a01007387 */ /* 0x0007e80000100a00 */
[----:B------:R-:W1:Y:S04]  /*fdb0*/  LDL.LU.64 R30, [R1+0x838] ;  /* 0x00083800011e7983 */ /* 0x000e680000300a00 */
[----:B------:R-:W-:Y:S04]  /*fdc0*/  STL.64 [R1+0x290], R12 ;  /* 0x0002900c01007387 */ /* 0x000fe80000100a00 */
[----:B------:R4:W-:Y:S04]  /*fdd0*/  STL.64 [R1+0x298], R14 ;  /* 0x0002980e01007387 */ /* 0x0009e80000100a00 */
[----:B--2---:R-:W2:Y:S04]  /*fde0*/  LDL.LU.64 R24, [R1+0x770] ;  /* 0x0007700001187983 */ /* 0x004ea80000300a00 */
[----:B---3--:R-:W2:Y:S01]  /*fdf0*/  LDL.LU.64 R26, [R1+0x778] ;  /* 0x00077800011a7983 */ /* 0x008ea20000300a00 */
[-C--:B----4-:R-:W-:Y:S11]  /*fe00*/  HMMA.1688.F32.TF32 R12, R8, R60.reuse, R200 ;  /* 0x0000003c080c723c */ /* 0x090ff600000810c8 */
[----:B------:R-:W-:Y:S11]  /*fe10*/  @!UPT UIADD3 URZ, URZ, URZ, URZ ;  /* 0x0000003f3f3ff290 */ /* 0x000ff6000fffe03f */
[----:B------:R-:W-:Y:S01]  /*fe20*/  @!UPT UIADD3 URZ, URZ, URZ, URZ ;  /* 0x0000003f3f3ff290 */ /* 0x000fe2000fffe03f */
[----:B------:R3:W-:Y:S04]  /*fe30*/  STL.64 [R1+0x3e0], R12 ;  /* 0x0003e00c01007387 */ /* 0x0007e80000100a00 */
[----:B------:R4:W-:Y:S04]  /*fe40*/  STL.64 [R1+0x3e8], R14 ;  /* 0x0003e80e01007387 */ /* 0x0009e80000100a00 */
[----:B---3--:R-:W3:Y:S04]  /*fe50*/  LDL.LU.64 R12, [R1+0x6c0] ;  /* 0x0006c000010c7983 */ /* 0x008ee80000300a00 */
[----:B----4-:R-:W3:Y:S01]  /*fe60*/  LDL.LU.64 R14, [R1+0x6c8] ;  /* 0x0006c800010e7983 */ /* 0x010ee20000300a00 */
[-C--:B------:R-:W-:Y:S08]  /*fe70*/  HMMA.1688.F32.TF32 R80, R188, R60.reuse, R32 ;  /* 0x0000003cbc50723c */ /* 0x080ff00000081020 */
[-C--:B------:R-:W-:Y:S11]  /*fe80*/  HMMA.1688.F32.TF32 R32, R16, R60.reuse, R92 ;  /* 0x0000003c1020723c */ /* 0x080ff6000008105c */
[----:B------:R-:W-:Y:S11]  /*fe90*/  @!UPT UIADD3 URZ, URZ, URZ, URZ ;  /* 0x0000003f3f3ff290 */ /* 0x000ff6000fffe03f */
[----:B------:R-:W-:Y:S01]  /*fea0*/  @!UPT UIADD3 URZ, URZ, URZ, URZ ;  /* 0x0000003f3f3ff290 */ /* 0x000fe2000fffe03f */
[----:B------:R4:W-:Y:S04]  /*feb0*/  STL.64 [R1+0x4b0], R32 ;  /* 0x0004b02001007387 */ /* 0x0009e80000100a00 */
[----:B------:R4:W-:Y:S04]  /*fec0*/  STL.64 [R1+0x4b8], R34 ;  /* 0x0004b82201007387 */ /* 0x0009e80000100a00 */
[----:B------:R-:W3:Y:S04]  /*fed0*/  LDL.LU.64 R104, [R1+0x5d0] ;  /* 0x0005d00001687983 */ /* 0x000ee80000300a00 */
        /* <DEDUP_REMOVED lines=14> */
[----:B------:R-:W3:Y:S01]  /*ffc0*/  LDL.LU.64 R54, [R1+0x48] ;  /* 0x0000480001367983 */ /* 0x000ee20000300a00 */
[C---:B------:R-:W-:Y:S03]  /*ffd0*/  HMMA.1688.F32.TF32 R76, R172.reuse, R60, R36 ;  /* 0x0000003cac4c723c */ /* 0x040fe60000081024 */
[----:B------:R-:W3:Y:S04]  /*ffe0*/  LDL.LU.64 R48, [R1+0x890] ;  /* 0x0008900001307983 */ /* 0x000ee80000300a00 */
[----:B------:R-:W3:Y:S04]  /*fff0*/  LDL.LU.64 R50, [R1+0x898] ;  /* 0x0008980001327983 */ /* 0x000ee80000300a00 */
[----:B------:R-:W3:Y:S04]  /*10000*/  LDL.LU.64 R40, [R1+0x7f0] ;  /* 0x0007f00001287983 */ /* 0x000ee80000300a00 */
[----:B------:R-:W3:Y:S04]  /*10010*/  LDL.LU.64 R42, [R1+0x7f8] ;  /* 0x0007f800012a7983 */ /* 0x000ee80000300a00 */
[----:B------:R-:W3:Y:S04]  /*10020*/  LDL.LU.64 R36, [R1+0x750] ;  /* 0x0007500001247983 */ /* 0x000ee80000300a00 */
[----:B------:R-:W3:Y:S04]  /*10030*/  LDL.LU.64 R38, [R1+0x758] ;  /* 0x0007580001267983 */ /* 0x000ee80000300a00 */
[----:B----4-:R-:W4:Y:S04]  /*10040*/  LDL.LU.64 R32, [R1+0x6a0] ;  /* 0x0006a00001207983 */ /* 0x010f280000300a00 */
[----:B------:R-:W4:Y:S01]  /*10050*/  LDL.LU.64 R34, [R1+0x6a8] ;  /* 0x0006a80001227983 */ /* 0x000f220000300a00 */
[-C--:B-1----:R-:W-:Y:S03]  /*10060*/  HMMA.1688.F32.TF32 R92, R172, R64.reuse, R28 ;  /* 0x00000040ac5c723c */ /* 0x082fe6000008101c */
[----:B------:R-:W4:Y:S04]  /*10070*/  LDL.LU.64 R28, [R1+0x5a0] ;  /* 0x0005a000011c7983 */ /* 0x000f280000300a00 */
[----:B------:R-:W4:Y:S01]  /*10080*/  LDL.LU.64 R30, [R1+0x5a8] ;  /* 0x0005a800011e7983 */ /* 0x000f220000300a00 */
[-C--:B--2---:R-:W-:Y:S03]  /*10090*/  HMMA.1688.F32.TF32 R96, R188, R64.reuse, R24 ;  /* 0x00000040bc60723c */ /* 0x084fe60000081018 */
[----:B------:R-:W2:Y:S04]  /*100a0*/  LDL.LU.64 R24, [R1+0x270] ;  /* 0x0002700001187983 */ /* 0x000ea80000300a00 */
[----:B------:R-:W2:Y:S01]  /*100b0*/  LDL.LU.64 R26, [R1+0x278] ;  /* 0x00027800011a7983 */ /* 0x000ea20000300a00 */
[-C--:B---3--:R-:W-:Y:S03]  /*100c0*/  HMMA.1688.F32.TF32 R100, R204, R64.reuse, R12 ;  /* 0x00000040cc64723c */ /* 0x088fe6000008100c */
[----:B------:R-:W2:Y:S04]  /*100d0*/  LDL.LU.64 R12, [R1+0x30] ;  /* 0x00003000010c7983 */ /* 0x000ea80000300a00 */
[----:B------:R-:W2:Y:S01]  /*100e0*/  LDL.LU.64 R14, [R1+0x38] ;  /* 0x00003800010e7983 */ /* 0x000ea20000300a00 */
[-C--:B------:R-:W-:Y:S08]  /*100f0*/  HMMA.1688.F32.TF32 R144, R4, R64.reuse, R232 ;  /* 0x000000400490723c */ /* 0x080ff000000810e8 */
[-C--:B------:R-:W-:Y:S08]  /*10100*/  HMMA.1688.F32.TF32 R140, R8, R64.reuse, R228 ;  /* 0x00000040088c723c */ /* 0x080ff000000810e4 */
[-C--:B------:R-:W-:Y:S11]  /*10110*/  HMMA.1688.F32.TF32 R136, R236, R64.reuse, R136 ;  /* 0x00000040ec88723c */ /* 0x080ff60000081088 */
[----:B------:R-:W-:Y:S11]  /*10120*/  @!UPT UIADD3 URZ, URZ, URZ, URZ ;  /* 0x0000003f3f3ff290 */ /* 0x000ff6000fffe03f */
[----:B------:R-:W-:Y:S01]  /*10130*/  @!UPT UIADD3 URZ, URZ, URZ, URZ ;  /* 0x0000003f3f3ff290 */ /* 0x000fe2000fffe03f */
[----:B------:R1:W-:Y:S01]  /*10140*/  STL.64 [R1+0x60], R136 ;  /* 0x0000608801007387 */ /* 0x0003e20000100a00 */
[----:B------:R-:W-:Y:S02]  /*10150*/  IMAD.MOV.U32 R3, RZ, RZ, R138 ;  /* 0x000000ffff037224 */ /* 0x000fe400078e008a */
[----:B------:R-:W-:Y:S02]  /*10160*/  IMAD.MOV.U32 R21, RZ, RZ, R139 ;  /* 0x000000ffff157224 */ /* 0x000fe400078e008b */
[----:B-1----:R-:W-:Y:S08]  /*10170*/  HMMA.1688.F32.TF32 R136, R16, R64, R108 ;  /* 0x000000401088723c */ /* 0x002ff0000008106c */
[-C--:B------:R-:W-:Y:S01]  /*10180*/  HMMA.1688.F32.TF32 R128, R236, R68.reuse, R128 ;  /* 0x00000044ec80723c */ /* 0x080fe20000081080 */
[----:B------:R-:W-:Y:S04]  /*10190*/  STL.64 [R1+0x240], R144 ;  /* 0x0002409001007387 */ /* 0x000fe80000100a00 */
[----:B------:R-:W-:Y:S04]  /*101a0*/  STL.64 [R1+0x248], R146 ;  /* 0x0002489201007387 */ /* 0x000fe80000100a00 */
[----:B------:R-:W-:Y:S01]  /*101b0*/  STL.64 [R1+0x3b0], R140 ;  /* 0x0003b08c01007387 */ /* 0x000fe20000100a00 */
[-C--:B------:R-:W-:Y:S03]  /*101c0*/  HMMA.1688.F32.TF32 R108, R172, R68.reuse, R132 ;  /* 0x00000044ac6c723c */ /* 0x080fe60000081084 */
[----:B------:R-:W-:Y:S04]  /*101d0*/  STL.64 [R1+0x3b8], R142 ;  /* 0x0003b88e01007387 */ /* 0x000fe80000100a00 */
[----:B------:R-:W-:Y:S01]  /*101e0*/  STL.64 [R1+0x480], R136 ;  /* 0x0004808801007387 */ /* 0x000fe20000100a00 */
[----:B------:R-:W-:Y:S03]  /*101f0*/  HMMA.1688.F32.TF32 R132, R4, R68, R52 ;  /* 0x000000440484723c */ /* 0x000fe60000081034 */
[----:B------:R-:W-:Y:S03]  /*10200*/  STL.64 [R1+0x488], R138 ;  /* 0x0004888a01007387 */ /* 0x000fe60000100a00 */
[----:B------:R-:W-:Y:S01]  /*10210*/  IMAD.MOV.U32 R244, RZ, RZ, R128 ;  /* 0x000000fffff47224 */ /* 0x000fe200078e0080 */
[----:B------:R1:W-:Y:S01]  /*10220*/  STL [R1+0x58], R130 ;  /* 0x0000588201007387 */ /* 0x0003e20000100800 */
[----:B------:R-:W-:-:S02]  /*10230*/  IMAD.MOV.U32 R245, RZ, RZ, R129 ;  /* 0x000000fffff57224 */ /* 0x000fc400078e0081 */
[----:B------:R-:W-:Y:S01]  /*10240*/  IMAD.MOV.U32 R252, RZ, RZ, R131 ;  /* 0x000000fffffc7224 */ /* 0x000fe200078e0083 */
[-C--:B------:R-:W-:Y:S01]  /*10250*/  HMMA.1688.F32.TF32 R52, R16, R68.reuse, R124 ;  /* 0x000000441034723c */ /* 0x080fe2000008107c */
[----:B------:R-:W2:Y:S07]  /*10260*/  LDSM.16.M88.4 R144, [R196+0x23000] ;  /* 0x02300000c490783b */ /* 0x000eae0000000200 */
[----:B-1----:R-:W-:Y:S04]  /*10270*/  HMMA.1688.F32.TF32 R128, R8, R68, R240 ;  /* 0x000000440880723c */ /* 0x002fe800000810f0 */
[----:B------:R-:W-:Y:S04]  /*10280*/  STL.64 [R1+0x200], R132 ;  /* 0x0002008401007387 */ /* 0x000fe80000100a00 */
[----:B------:R-:W-:Y:S11]  /*10290*/  STL.64 [R1+0x208], R134 ;  /* 0x0002088601007387 */ /* 0x000ff60000100a00 */
[----:B------:R-:W-:Y:S04]  /*102a0*/  @!UPT UIADD3 URZ, URZ, URZ, URZ ;  /* 0x0000003f3f3ff290 */ /* 0x000fe8000fffe03f */
[----:B------:R-:W-:Y:S04]  /*102b0*/  STL.64 [R1+0x380], R128 ;  /* 0x0003808001007387 */ /* 0x000fe80000100a00 */
[----:B------:R1:W-:Y:S04]  /*102c0*/  STL.64 [R1+0x388], R130 ;  /* 0x0003888201007387 */ /* 0x0003e80000100a00 */
[----:B------:R-:W-:Y:S04]  /*102d0*/  STL.64 [R1+0x460], R52 ;  /* 0x0004603401007387 */ /* 0x000fe80000100a00 */
[----:B------:R-:W-:Y:S04]  /*102e0*/  STL.64 [R1+0x468], R54 ;  /* 0x0004683601007387 */ /* 0x000fe80000100a00 */
[----:B------:R-:W3:Y:S01]  /*102f0*/  LDL.LU.64 R160, [R1+0x8d0] ;  /* 0x0008d00001a07983 */ /* 0x000ee20000300a00 */
[-C--:B------:R-:W-:Y:S08]  /*10300*/  HMMA.1688.F32.TF32 R124, R172, R72.reuse, R48 ;  /* 0x00000048ac7c723c */ /* 0x080ff00000081030 */
[-C--:B-1----:R-:W-:Y:S08]  /*10310*/  HMMA.1688.F32.TF32 R128, R188, R72.reuse, R40 ;  /* 0x00000048bc80723c */ /* 0x082ff00000081028 */
[-C--:B------:R-:W-:Y:S08]  /*10320*/  HMMA.1688.F32.TF32 R132, R204, R72.reuse, R36 ;  /* 0x00000048cc84723c */ /* 0x080ff00000081024 */
[-C--:B----4-:R-:W-:Y:S08]  /*10330*/  HMMA.1688.F32.TF32 R136, R220, R72.reuse, R32 ;  /* 0x00000048dc88723c */ /* 0x090ff00000081020 */
[-C--:B--2---:R-:W-:Y:S11]  /*10340*/  HMMA.1688.F32.TF32 R24, R4, R72.reuse, R24 ;  /* 0x000000480418723c */ /* 0x084ff60000081018 */
[----:B------:R-:W-:Y:S11]  /*10350*/  @!UPT UIADD3 URZ, URZ, URZ, URZ ;  /* 0x0000003f3f3ff290 */ /* 0x000ff6000fffe03f */
[----:B------:R-:W-:Y:S01]  /*10360*/  @!UPT UIADD3 URZ, URZ, URZ, URZ ;  /* 0x0000003f3f3ff290 */ /* 0x000fe2000fffe03f */
[----:B------:R-:W-:Y:S01]  /*10370*/  STL.64 [R1+0x1e0], R24 ;  /* 0x0001e01801007387 */ /* 0x000fe20000100a00 */
[-C--:B------:R-:W-:Y:S03]  /*10380*/  HMMA.1688.F32.TF32 R12, R8, R72.reuse, R12 ;  /* 0x00000048080c723c */ /* 0x080fe6000008100c */
[----:B------:R-:W-:Y:S04]  /*10390*/  STL.64 [R1+0x1e8], R26 ;  /* 0x0001e81a01007387 */ /* 0x000fe80000100a00 */
[----:B------:R-:W3:Y:S11]  /*103a0*/  LDL.LU.64 R162, [R1+0x8d8] ;  /* 0x0008d80001a27983 */ /* 0x000ef60000300a00 */
[----:B------:R-:W-:Y:S05]  /*103b0*/  @!UPT UIADD3 URZ, URZ, URZ, URZ ;  /* 0x0000003f3f3ff290 */ /* 0x000fea000fffe03f */
[----:B------:R-:W-:Y:S04]  /*103c0*/  STL.64 [R1+0x350], R12 ;  /* 0x0003500c01007387 */ /* 0x000fe80000100a00 */
[----:B------:R1:W-:Y:S04]  /*103d0*/  STL.64 [R1+0x358], R14 ;  /* 0x0003580e01007387 */ /* 0x0003e80000100a00 */
[----:B------:R-:W2:Y:S04]  /*103e0*/  LDL.LU.64 R164, [R1+0x8c0] ;  /* 0x0008c00001a47983 */ /* 0x000ea80000300a00 */
[----:B------:R-:W2:Y:S01]  /*103f0*/  LDL.LU.64 R166, [R1+0x8c8] ;  /* 0x0008c80001a67983 */ /* 0x000ea20000300a00 */
[-C--:B-1----:R-:W-:Y:S03]  /*10400*/  HMMA.1688.F32.TF32 R12, R16, R72.reuse, R212 ;  /* 0x00000048100c723c */ /* 0x082fe600000810d4 */
[----:B------:R-:W4:Y:S04]  /*10410*/  LDL.LU.64 R168, [R1+0x8b0] ;  /* 0x0008b00001a87983 */ /* 0x000f280000300a00 */
        /* <DEDUP_REMOVED lines=18> */
[----:B------:R-:W4:Y:S01]  /*10540*/  LDL.LU.64 R34, [R1+0x7e8] ;  /* 0x0007e80001227983 */ /* 0x000f220000300a00 */
[----:B------:R-:W-:Y:S03]  /*10550*/  HMMA.1688.F32.TF32 R140, R236, R72, R28 ;  /* 0x00000048ec8c723c */ /* 0x000fe6000008101c */
[----:B------:R1:W-:Y:S04]  /*10560*/  STL.64 [R1+0x450], R12 ;  /* 0x0004500c01007387 */ /* 0x0003e80000100a00 */
[----:B------:R1:W-:Y:S04]  /*10570*/  STL.64 [R1+0x458], R14 ;  /* 0x0004580e01007387 */ /* 0x0003e80000100a00 */
[----:B------:R-:W4:Y:S04]  /*10580*/  LDL.LU.64 R28, [R1+0x7b0] ;  /* 0x0007b000011c7983 */ /* 0x000f280000300a00 */
[----:B------:R-:W4:Y:S04]  /*10590*/  LDL.LU.64 R30, [R1+0x7b8] ;  /* 0x0007b800011e7983 */ /* 0x000f280000300a00 */
[----:B------:R-:W4:Y:S04]  /*105a0*/  LDL.LU.64 R24, [R1+0x7a0] ;  /* 0x0007a00001187983 */ /* 0x000f280000300a00 */
[----:B------:R-:W4:Y:S04]  /*105b0*/  LDL.LU.64 R26, [R1+0x7a8] ;  /* 0x0007a800011a7983 */ /* 0x000f280000300a00 */
[----:B-1----:R-:W4:Y:S04]  /*105c0*/  LDL.LU.64 R12, [R1+0x790] ;  /* 0x00079000010c7983 */ /* 0x002f280000300a00 */
[----:B------:R-:W4:Y:S01]  /*105d0*/  LDL.LU.64 R14, [R1+0x798] ;  /* 0x00079800010e7983 */ /* 0x000f220000300a00 */
[C---:B------:R-:W-:Y:S08]  /*105e0*/  HMMA.1688.F32.TF32 R56, R204.reuse, R44, R56 ;  /* 0x0000002ccc38723c */ /* 0x040ff00000081038 */
[----:B------:R-:W-:Y:S08]  /*105f0*/  HMMA.1688.F32.TF32 R116, R204, R68, R116 ;  /* 0x00000044cc74723c */ /* 0x000ff00000081074 */
[C---:B---3--:R-:W-:Y:S08]  /*10600*/  HMMA.1688.F32.TF32 R160, R172.reuse, R144, R160 ;  /* 0x00000090aca0723c */ /* 0x048ff000000810a0 */
[C---:B--2---:R-:W-:Y:S08]  /*10610*/  HMMA.1688.F32.TF32 R164, R172.reuse, R148, R164 ;  /* 0x00000094aca4723c */ /* 0x044ff000000810a4 */
[C---:B----4-:R-:W-:Y:S08]  /*10620*/  HMMA.1688.F32.TF32 R168, R172.reuse, R152, R168 ;  /* 0x00000098aca8723c */ /* 0x050ff000000810a8 */
[----:B------:R-:W-:Y:S08]  /*10630*/  HMMA.1688.F32.TF32 R172, R172, R156, R192 ;  /* 0x0000009cacac723c */ /* 0x000ff000000810c0 */
[C---:B------:R-:W-:Y:S08]  /*10640*/  HMMA.1688.F32.TF32 R192, R204.reuse, R144, R48 ;  /* 0x00000090ccc0723c */ /* 0x040ff00000081030 */
[C---:B------:R-:W-:Y:S08]  /*10650*/  HMMA.1688.F32.TF32 R196, R204.reuse, R148, R40 ;  /* 0x00000094ccc4723c */ /* 0x040ff00000081028 */
[C---:B------:R-:W-:Y:S08]  /*10660*/  HMMA.1688.F32.TF32 R200, R204.reuse, R152, R36 ;  /* 0x00000098ccc8723c */ /* 0x040ff00000081024 */
[----:B------:R-:W-:Y:S01]  /*10670*/  HMMA.1688.F32.TF32 R204, R204, R156, R32 ;  /* 0x0000009ccccc723c */ /* 0x000fe20000081020 */
[----:B------:R-:W2:Y:S04]  /*10680*/  LDL.LU.64 R32, [R1+0x780] ;  /* 0x0007800001207983 */ /* 0x000ea80000300a00 */
[----:B------:R-:W2:Y:S04]  /*10690*/  LDL.LU.64 R34, [R1+0x788] ;  /* 0x0007880001227983 */ /* 0x000ea80000300a00 */
[----:B------:R-:W3:Y:S04]  /*106a0*/  LDL.LU.64 R224, [R1+0x710] ;  /* 0x0007100001e07983 */ /* 0x000ee80000300a00 */
[----:B------:R-:W3:Y:S04]  /*106b0*/  LDL.LU.64 R226, [R1+0x718] ;  /* 0x0007180001e27983 */ /* 0x000ee80000300a00 */
[----:B------:R-:W4:Y:S04]  /*106c0*/  LDL.LU.64 R228, [R1+0x700] ;  /* 0x0007000001e47983 */ /* 0x000f280000300a00 */
[----:B------:R-:W4:Y:S04]  /*106d0*/  LDL.LU.64 R230, [R1+0x708] ;  /* 0x0007080001e67983 */ /* 0x000f280000300a00 */
[----:B------:R-:W3:Y:S04]  /*106e0*/  LDL.LU.64 R232, [R1+0x6f0] ;  /* 0x0006f00001e87983 */ /* 0x000ee80000300a00 */
[----:B------:R-:W3:Y:S01]  /*106f0*/  LDL.LU.64 R234, [R1+0x6f8] ;  /* 0x0006f80001ea7983 */ /* 0x000ee20000300a00 */
[C---:B------:R-:W-:Y:S03]  /*10700*/  HMMA.1688.F32.TF32 R216, R220.reuse, R152, R12 ;  /* 0x00000098dcd8723c */ /* 0x040fe6000008100c */
[----:B------:R-:W3:Y:S04]  /*10710*/  LDL.LU.64 R240, [R1+0x6e0] ;  /* 0x0006e00001f07983 */ /* 0x000ee80000300a00 */
[----:B------:R-:W3:Y:S04]  /*10720*/  LDL.LU.64 R242, [R1+0x6e8] ;  /* 0x0006e80001f27983 */ /* 0x000ee80000300a00 */
[----:B------:R-:W3:Y:S01]  /*10730*/  LDL.LU.64 R12, [R1+0x660] ;  /* 0x00066000010c7983 */ /* 0x000ee20000300a00 */
[----:B------:R-:W-:Y:S03]  /*10740*/  HMMA.1688.F32.TF32 R212, R220, R148, R24 ;  /* 0x00000094dcd4723c */ /* 0x000fe60000081018 */
[----:B------:R-:W3:Y:S04]  /*10750*/  LDL.LU.64 R14, [R1+0x668] ;  /* 0x00066800010e7983 */ /* 0x000ee80000300a00 */
[----:B------:R-:W4:Y:S04]  /*10760*/  LDL.LU.64 R24, [R1+0x650] ;  /* 0x0006500001187983 */ /* 0x000f280000300a00 */
[----:B------:R-:W4:Y:S01]  /*10770*/  LDL.LU.64 R26, [R1+0x658] ;  /* 0x00065800011a7983 */ /* 0x000f220000300a00 */
[C---:B------:R-:W-:Y:S03]  /*10780*/  HMMA.1688.F32.TF32 R112, R188.reuse, R68, R112 ;  /* 0x00000044bc70723c */ /* 0x040fe60000081070 */
[----:B------:R-:W4:Y:S04]  /*10790*/  LDL.LU.64 R248, [R1+0x640] ;  /* 0x0006400001f87983 */ /* 0x000f280000300a00 */
[----:B------:R-:W4:Y:S01]  /*107a0*/  LDL.LU.64 R250, [R1+0x648] ;  /* 0x0006480001fa7983 */ /* 0x000f220000300a00 */
[C---:B------:R-:W-:Y:S08]  /*107b0*/  HMMA.1688.F32.TF32 R176, R188.reuse, R144, R176 ;  /* 0x00000090bcb0723c */ /* 0x040ff000000810b0 */
[C---:B------:R-:W-:Y:S08]  /*107c0*/  HMMA.1688.F32.TF32 R180, R188.reuse, R148, R180 ;  /* 0x00000094bcb4723c */ /* 0x040ff000000810b4 */
[C---:B------:R-:W-:Y:S08]  /*107d0*/  HMMA.1688.F32.TF32 R184, R188.reuse, R152, R184 ;  /* 0x00000098bcb8723c */ /* 0x040ff000000810b8 */
[----:B------:R-:W-:Y:S01]  /*107e0*/  HMMA.1688.F32.TF32 R188, R188, R156, R52 ;  /* 0x0000009cbcbc723c */ /* 0x000fe20000081034 */
[----:B------:R-:W4:Y:S04]  /*107f0*/  LDL.LU.64 R52, [R1+0x630] ;  /* 0x0006300001347983 */ /* 0x000f280000300a00 */
[----:B------:R-:W4:Y:S04]  /*10800*/  LDL.LU.64 R54, [R1+0x638] ;  /* 0x0006380001367983 */ /* 0x000f280000300a00 */
[----:B------:R-:W4:Y:S04]  /*10810*/  LDL.LU.64 R48, [R1+0x4e0] ;  /* 0x0004e00001307983 */ /* 0x000f280000300a00 */
[----:B------:R-:W4:Y:S04]  /*10820*/  LDL.LU.64 R50, [R1+0x4e8] ;  /* 0x0004e80001327983 */ /* 0x000f280000300a00 */
[----:B------:R-:W4:Y:S04]  /*10830*/  LDL.LU.64 R40, [R1+0x260] ;  /* 0x0002600001287983 */ /* 0x000f280000300a00 */
[----:B------:R-:W4:Y:S01]  /*10840*/  LDL.LU.64 R42, [R1+0x268] ;  /* 0x00026800012a7983 */ /* 0x000f220000300a00 */
[C---:B------:R-:W-:Y:S03]  /*10850*/  HMMA.1688.F32.TF32 R208, R220.reuse, R144, R28 ;  /* 0x00000090dcd0723c */ /* 0x040fe6000008101c */
[----:B------:R-:W4:Y:S04]  /*10860*/  LDL.LU.64 R36, [R1+0x370] ;  /* 0x0003700001247983 */ /* 0x000f280000300a00 */
[----:B------:R-:W4:Y:S04]  /*10870*/  LDL.LU.64 R38, [R1+0x378] ;  /* 0x0003780001267983 */ /* 0x000f280000300a00 */
[----:B------:R-:W4:Y:S04]  /*10880*/  LDL.LU.64 R28, [R1+0x230] ;  /* 0x00023000011c7983 */ /* 0x000f280000300a00 */
[----:B------:R-:W4:Y:S01]  /*10890*/  LDL.LU.64 R30, [R1+0x238] ;  /* 0x00023800011e7983 */ /* 0x000f220000300a00 */
[C---:B------:R-:W-:Y:S08]  /*108a0*/  HMMA.1688.F32.TF32 R104, R220.reuse, R64, R104 ;  /* 0x00000040dc68723c */ /* 0x040ff00000081068 */
[C---:B------:R-:W-:Y:S08]  /*108b0*/  HMMA.1688.F32.TF32 R120, R220.reuse, R68, R120 ;  /* 0x00000044dc78723c */ /* 0x040ff00000081078 */
[----:B--2---:R-:W-:Y:S01]  /*108c0*/  HMMA.1688.F32.TF32 R220, R220, R156, R32 ;  /* 0x0000009cdcdc723c */ /* 0x004fe20000081020 */
[----:B------:R-:W2:Y:S04]  /*108d0*/  LDL.LU.64 R34, [R1+0x11c8] ;  /* 0x0011c80001227983 */ /* 0x000ea80000300a00 */
[----:B------:R-:W2:Y:S03]  /*108e0*/  LDL.LU.64 R32, [R1+0x11c0] ;  /* 0x0011c00001207983 */ /* 0x000ea60000300a00 */
[C---:B---3--:R-:W-:Y:S08]  /*108f0*/  HMMA.1688.F32.TF32 R12, R4.reuse, R144, R12 ;  /* 0x00000090040c723c */ /* 0x048ff0000008100c */
[C---:B----4-:R-:W-:Y:S11]  /*10900*/  HMMA.1688.F32.TF32 R24, R4.reuse, R148, R24 ;  /* 0x000000940418723c */ /* 0x050ff60000081018 */
[----:B------:R-:W-:Y:S04]  /*10910*/  @!UPT UIADD3 URZ, URZ, URZ, URZ ;  /* 0x0000003f3f3ff290 */ /* 0x000fe8000fffe03f */
[----:B------:R-:W-:Y:S04]  /*10920*/  STL.64 [R1+0x40], R12 ;  /* 0x0000400c01007387 */ /* 0x000fe80000100a00 */
[----:B------:R1:W-:Y:S04]  /*10930*/  STL.64 [R1+0x48], R14 ;  /* 0x0000480e01007387 */ /* 0x0003e80000100a00 */
[----:B-1----:R-:W3:Y:S04]  /*10940*/  LDL.LU.64 R14, [R1+0x11b8] ;  /* 0x0011b800010e7983 */ /* 0x002ee80000300a00 */
[----:B------:R-:W4:Y:S04]  /*10950*/  LDL.LU.64 R12, [R1+0x11b0] ;  /* 0x0011b000010c7983 */ /* 0x000f280000300a00 */
[----:B------:R1:W-:Y:S04]  /*10960*/  STL.64 [R1+0x30], R24 ;  /* 0x0000301801007387 */ /* 0x0003e80000100a00 */
[----:B------:R-:W-:Y:S04]  /*10970*/  STL.64 [R1+0x38], R26 ;  /* 0x0000381a01007387 */ /* 0x000fe80000100a00 */
[----:B-1----:R-:W2:Y:S01]  /*10980*/  LDL.LU.64 R24, [R1+0x11a8] ;  /* 0x0011a80001187983 */ /* 0x002ea20000300a00 */
[C---:B------:R-:W-:Y:S08]  /*10990*/  HMMA.1688.F32.TF32 R248, R4.reuse, R152, R248 ;  /* 0x0000009804f8723c */ /* 0x040ff000000810f8 */
[----:B------:R-:W-:Y:S08]  /*109a0*/  HMMA.1688.F32.TF32 R52, R4, R156, R52 ;  /* 0x0000009c0434723c */ /* 0x000ff00000081034 */
[C---:B------:R-:W-:Y:S07]  /*109b0*/  HMMA.1688.F32.TF32 R4, R8.reuse, R144, R48 ;  /* 0x000000900804723c */ /* 0x040fee0000081030 */
[----:B------:R-:W-:Y:S01]  /*109c0*/  STL.64 [R1+0x20], R248 ;  /* 0x000020f801007387 */ /* 0x000fe20000100a00 */
[C---:B------:R-:W-:Y:S03]  /*109d0*/  HMMA.1688.F32.TF32 R40, R8.reuse, R148, R40 ;  /* 0x000000940828723c */ /* 0x040fe60000081028 */
[----:B------:R-:W-:Y:S04]  /*109e0*/  STL.64 [R1+0x28], R250 ;  /* 0x000028fa01007387 */ /* 0x000fe80000100a00 */
[----:B------:R-:W-:Y:S01]  /*109f0*/  STL.64 [R1+0x10], R52 ;  /* 0x0000103401007387 */ /* 0x000fe20000100a00 */
[C---:B------:R-:W-:Y:S03]  /*10a00*/  HMMA.1688.F32.TF32 R36, R8.reuse, R152, R36 ;  /* 0x000000980824723c */ /* 0x040fe60000081024 */
[----:B------:R-:W-:Y:S04]  /*10a10*/  STL.64 [R1+0x18], R54 ;  /* 0x0000183601007387 */ /* 0x000fe80000100a00 */
[----:B------:R-:W-:Y:S04]  /*10a20*/  STL.64 [R1+0x270], R4 ;  /* 0x0002700401007387 */ /* 0x000fe80000100a00 */
[----:B------:R1:W-:Y:S02]  /*10a30*/  STL.64 [R1+0x278], R6 ;  /* 0x0002780601007387 */ /* 0x0003e40000100a00 */
[----:B-1----:R-:W-:Y:S02]  /*10a40*/  HMMA.1688.F32.TF32 R4, R8, R156, R28 ;  /* 0x0000009c0804723c */ /* 0x002fe4000008101c */
[----:B------:R1:W-:Y:S04]  /*10a50*/  STL.64 [R1+0x260], R40 ;  /* 0x0002602801007387 */ /* 0x0003e80000100a00 */
[----:B------:R4:W-:Y:S04]  /*10a60*/  STL.64 [R1+0x268], R42 ;  /* 0x0002682a01007387 */ /* 0x0009e80000100a00 */
[----:B------:R-:W2:Y:S04]  /*10a70*/  LDL.LU.64 R28, [R1+0x1d0] ;  /* 0x0001d000011c7983 */ /* 0x000ea80000300a00 */
[----:B------:R-:W-:Y:S04]  /*10a80*/  STL.64 [R1+0x250], R36 ;  /* 0x0002502401007387 */ /* 0x000fe80000100a00 */
[----:B------:R-:W-:Y:S04]  /*10a90*/  STL.64 [R1+0x258], R38 ;  /* 0x0002582601007387 */ /* 0x000fe80000100a00 */
[----:B------:R-:W2:Y:S04]  /*10aa0*/  LDL.LU.64 R30, [R1+0x1d8] ;  /* 0x0001d800011e7983 */ /* 0x000ea80000300a00 */
[----:B------:R2:W-:Y:S04]  /*10ab0*/  STL.64 [R1+0x230], R4 ;  /* 0x0002300401007387 */ /* 0x0005e80000100a00 */
[----:B------:R2:W-:Y:S04]  /*10ac0*/  STL.64 [R1+0x238], R6 ;  /* 0x0002380601007387 */ /* 0x0005e80000100a00 */
[----:B-1----:R-:W2:Y:S04]  /*10ad0*/  LDL.LU R40, [R1+0x190] ;  /* 0x0001900001287983 */ /* 0x002ea80000300800 */
[----:B------:R-:W2:Y:S04]  /*10ae0*/  LDL.LU R41, [R1+0x194] ;  /* 0x0001940001297983 */ /* 0x000ea80000300800 */
[----:B------:R-:W2:Y:S04]  /*10af0*/  LDL.LU R52, [R1+0x300] ;  /* 0x0003000001347983 */ /* 0x000ea80000300800 */
[----:B------:R-:W2:Y:S04]  /*10b00*/  LDL.LU R53, [R1+0x304] ;  /* 0x0003040001357983 */ /* 0x000ea80000300800 */
[----:B------:R-:W2:Y:S04]  /*10b10*/  LDL.LU R54, [R1+0x308] ;  /* 0x0003080001367983 */ /* 0x000ea80000300800 */
[----:B------:R-:W2:Y:S01]  /*10b20*/  LDL.LU R55, [R1+0x30c] ;  /* 0x00030c0001377983 */ /* 0x000ea20000300800 */
[----:B---3--:R-:W-:-:S02]  /*10b30*/  IMAD.MOV.U32 R250, RZ, RZ, R15 ;  /* 0x000000fffffa7224 */ /* 0x008fc400078e000f */
[----:B------:R-:W-:Y:S02]  /*10b40*/  IMAD.MOV.U32 R251, RZ, RZ, R14 ;  /* 0x000000fffffb7224 */ /* 0x000fe400078e000e */
[----:B----4-:R-:W-:Y:S02]  /*10b50*/  IMAD.MOV.U32 R42, RZ, RZ, R13 ;  /* 0x000000ffff2a7224 */ /* 0x010fe400078e000d */
[----:B------:R-:W-:Y:S02]  /*10b60*/  IMAD.MOV.U32 R43, RZ, RZ, R12 ;  /* 0x000000ffff2b7224 */ /* 0x000fe400078e000c */
[----:B--2---:R-:W-:Y:S02]  /*10b70*/  IMAD.MOV.U32 R248, RZ, RZ, R25 ;  /* 0x000000fffff87224 */ /* 0x004fe400078e0019 */
[----:B------:R-:W-:Y:S02]  /*10b80*/  IMAD.MOV.U32 R249, RZ, RZ, R24 ;  /* 0x000000fffff97224 */ /* 0x000fe400078e0018 */
[----:B------:R-:W2:Y:S04]  /*10b90*/  LDL.LU.64 R24, [R1+0x1c0] ;  /* 0x0001c00001187983 */ /* 0x000ea80000300a00 */
[----:B------:R-:W2:Y:S04]  /*10ba0*/  LDL.LU.64 R26, [R1+0x1c8] ;  /* 0x0001c800011a7983 */ /* 0x000ea80000300a00 */
[----:B------:R-:W3:Y:S04]  /*10bb0*/  LDL.LU.64 R12, [R1+0x1b0] ;  /* 0x0001b000010c7983 */ /* 0x000ee80000300a00 */
[----:B------:R-:W3:Y:S04]  /*10bc0*/  LDL.LU.64 R14, [R1+0x1b8] ;  /* 0x0001b800010e7983 */ /* 0x000ee80000300a00 */
[----:B------:R-:W4:Y:S04]  /*10bd0*/  LDL.LU.64 R4, [R1+0x170] ;  /* 0x0001700001047983 */ /* 0x000f280000300a00 */
[----:B------:R-:W4:Y:S04]  /*10be0*/  LDL.LU.64 R6, [R1+0x178] ;  /* 0x0001780001067983 */ /* 0x000f280000300a00 */
[----:B------:R-:W4:Y:S01]  /*10bf0*/  LDL.LU R48, [R1+0x280] ;  /* 0x0002800001307983 */ /* 0x000f220000300800 */
[----:B------:R-:W-:-:S03]  /*10c00*/  IMAD.MOV.U32 R37, RZ, RZ, R23 ;  /* 0x000000ffff257224 */ /* 0x000fc600078e0017 */
[----:B------:R-:W4:Y:S01]  /*10c10*/  LDL.LU R49, [R1+0x284] ;  /* 0x0002840001317983 */ /* 0x000f220000300800 */
[----:B------:R-:W-:-:S03]  /*10c20*/  IMAD.MOV.U32 R38, RZ, RZ, R22 ;  /* 0x000000ffff267224 */ /* 0x000fc600078e0016 */
[----:B------:R-:W4:Y:S04]  /*10c30*/  LDL.LU R50, [R1+0x288] ;  /* 0x0002880001327983 */ /* 0x000f280000300800 */
[----:B------:R-:W4:Y:S04]  /*10c40*/  LDL.LU R51, [R1+0x28c] ;  /* 0x00028c0001337983 */ /* 0x000f280000300800 */
[----:B------:R-:W4:Y:S04]  /*10c50*/  LDL.LU R36, [R1+0xf0] ;  /* 0x0000f00001247983 */ /* 0x000f280000300800 */
[----:B------:R-:W4:Y:S04]  /*10c60*/  LDL.LU R23, [R1+0x11a4] ;  /* 0x0011a40001177983 */ /* 0x000f280000300800 */
[----:B------:R-:W4:Y:S01]  /*10c70*/  LDL.LU R22, [R1+0x11a0] ;  /* 0x0011a00001167983 */ /* 0x000f220000300800 */
[C---:B------:R-:W-:Y:S01]  /*10c80*/  HMMA.1688.F32.TF32 R28, R16.reuse, R144, R28 ;  /* 0x00000090101c723c */ /* 0x040fe2000008101c */
[----:B------:R-:W-:Y:S11]  /*10c90*/  IMAD.MOV.U32 R8, RZ, RZ, R246 ;  /* 0x000000ffff087224 */ /* 0x000ff600078e00f6 */
[----:B------:R-:W-:Y:S11]  /*10ca0*/  @!UPT UIADD3 URZ, URZ, URZ, URZ ;  /* 0x0000003f3f3ff290 */ /* 0x000ff6000fffe03f */
[----:B------:R-:W-:Y:S04]  /*10cb0*/  STL.64 [R1+0x3c0], R28 ;  /* 0x0003c01c01007387 */ /* 0x000fe80000100a00 */
[----:B------:R1:W-:Y:S04]  /*10cc0*/  STL.64 [R1+0x3c8], R30 ;  /* 0x0003c81e01007387 */ /* 0x0003e80000100a00 */
[----:B-1----:R-:W4:Y:S01]  /*10cd0*/  LDL.LU.64 R30, [R1+0x1198] ;  /* 0x00119800011e7983 */ /* 0x002f220000300a00 */
[C---:B--2---:R-:W-:Y:S08]  /*10ce0*/  HMMA.1688.F32.TF32 R24, R16.reuse, R148, R24 ;  /* 0x000000941018723c */ /* 0x044ff00000081018 */
[C---:B---3--:R-:W-:Y:S11]  /*10cf0*/  HMMA.1688.F32.TF32 R12, R16.reuse, R152, R12 ;  /* 0x00000098100c723c */ /* 0x048ff6000008100c */
[----:B------:R-:W-:Y:S04]  /*10d00*/  @!UPT UIADD3 URZ, URZ, URZ, URZ ;  /* 0x0000003f3f3ff290 */ /* 0x000fe8000fffe03f */
[----:B------:R1:W-:Y:S04]  /*10d10*/  STL.64 [R1+0x3a0], R24 ;  /* 0x0003a01801007387 */ /* 0x0003e80000100a00 */
[----:B------:R2:W-:Y:S05]  /*10d20*/  STL.64 [R1+0x3a8], R26 ;  /* 0x0003a81a01007387 */ /* 0x0005ea0000100a00 */
[----:B------:R-:W-:Y:S02]  /*10d30*/  IMAD.MOV.U32 R246, RZ, RZ, R14 ;  /* 0x000000fffff67224 */ /* 0x000fe400078e000e */
[----:B-1----:R-:W-:Y:S01]  /*10d40*/  IMAD.MOV.U32 R25, RZ, RZ, R15 ;  /* 0x000000ffff197224 */ /* 0x002fe200078e000f */
[----:B--2---:R-:W2:Y:S04]  /*10d50*/  LDL.LU.64 R26, [R1+0x1190] ;  /* 0x00119000011a7983 */ /* 0x004ea80000300a00 */
[----:B------:R-:W-:Y:S04]  /*10d60*/  STL [R1+0x370], R12 ;  /* 0x0003700c01007387 */ /* 0x000fe80000100800 */
[----:B------:R-:W3:Y:S01]  /*10d70*/  LDL.LU.64 R14, [R1+0x1188] ;  /* 0x00118800010e7983 */ /* 0x000ee20000300a00 */
[----:B----4-:R-:W-:Y:S07]  /*10d80*/  HMMA.1688.F32.TF32 R4, R16, R156, R4 ;  /* 0x0000009c1004723c */ /* 0x010fee0000081004 */
[----:B------:R-:W-:-:S02]  /*10d90*/  IMAD.MOV.U32 R18, RZ, RZ, R22 ;  /* 0x000000ffff127224 */ /* 0x000fc400078e0016 */
[----:B------:R-:W-:Y:S01]  /*10da0*/  IMAD.MOV.U32 R19, RZ, RZ, R23 ;  /* 0x000000ffff137224 */ /* 0x000fe200078e0017 */
[C---:B------:R-:W-:Y:S08]  /*10db0*/  HMMA.1688.F32.TF32 R224, R236.reuse, R144, R224 ;  /* 0x00000090ece0723c */ /* 0x040ff000000810e0 */
[C---:B------:R-:W-:Y:S08]  /*10dc0*/  HMMA.1688.F32.TF32 R228, R236.reuse, R148, R228 ;  /* 0x00000094ece4723c */ /* 0x040ff000000810e4 */
[----:B------:R-:W-:Y:S01]  /*10dd0*/  HMMA.1688.F32.TF32 R232, R236, R152, R232 ;  /* 0x00000098ece8723c */ /* 0x000fe200000810e8 */
[----:B--2---:R-:W-:-:S02]  /*10de0*/  IMAD.MOV.U32 R17, RZ, RZ, R27 ;  /* 0x000000ffff117224 */ /* 0x004fc400078e001b */
[----:B---3--:R-:W-:Y:S02]  /*10df0*/  IMAD.MOV.U32 R16, RZ, RZ, R15 ;  /* 0x000000ffff107224 */ /* 0x008fe400078e000f */
[----:B------:R-:W2:Y:S04]  /*10e00*/  LDL.LU R15, [R1+0x1184] ;  /* 0x00118400010f7983 */ /* 0x000ea80000300800 */
[----:B------:R-:W3:Y:S04]  /*10e10*/  LDL.LU R27, [R1+0x1180] ;  /* 0x00118000011b7983 */ /* 0x000ee80000300800 */
[----:B------:R-:W4:Y:S04]  /*10e20*/  LDL.LU R22, [R1+0x117c] ;  /* 0x00117c0001167983 */ /* 0x000f280000300800 */
[----:B------:R-:W4:Y:S01]  /*10e30*/  LDL.LU R23, [R1+0x1178] ;  /* 0x0011780001177983 */ /* 0x000f220000300800 */
[----:B------:R-:W-:Y:S03]  /*10e40*/  HMMA.1688.F32.TF32 R236, R236, R156, R240 ;  /* 0x0000009cecec723c */ /* 0x000fe600000810f0 */
[----:B------:R-:W-:Y:S04]  /*10e50*/  LDS R240, [R0+0x4000] ;  /* 0x0040000000f07984 */ /* 0x000fe80000000800 */
[----:B------:R-:W-:Y:S04]  /*10e60*/  LDS R242, [R0+0x6000] ;  /* 0x0060000000f27984 */ /* 0x000fe80000000800 */
[----:B------:R-:W-:Y:S04]  /*10e70*/  LDS R241, [R2+0x4000] ;  /* 0x0040000002f17984 */ /* 0x000fe80000000800 */
[----:B------:R-:W2:Y:S01]  /*10e80*/  LDS R243, [R2+0x6000] ;  /* 0x0060000002f37984 */ /* 0x000ea20000000800 */
[----:B------:R-:W-:-:S02]  /*10e90*/  IMAD.MOV.U32 R9, RZ, RZ, R33 ;  /* 0x000000ffff097224 */ /* 0x000fc400078e0021 */
[----:B------:R-:W-:Y:S01]  /*10ea0*/  IMAD.MOV.U32 R10, RZ, RZ, R32 ;  /* 0x000000ffff0a7224 */ /* 0x000fe200078e0020 */
[C---:B--2---:R-:W-:Y:S08]  /*10eb0*/  HMMA.1688.F32.TF32 R52, R240.reuse, R14, R52 ;  /* 0x0000000ef034723c */ /* 0x044ff00000081034 */
[C---:B---3--:R-:W-:Y:S08]  /*10ec0*/  HMMA.1688.F32.TF32 R40, R240.reuse, R26, R40 ;  /* 0x0000001af028723c */ /* 0x048ff00000081028 */
[----:B----4-:R-:W-:Y:S08]  /*10ed0*/  HMMA.1688.F32.TF32 R48, R240, R22, R48 ;  /* 0x00000016f030723c */ /* 0x010ff00000081030 */
[----:B------:R-:W-:-:S02]  /*10ee0*/  IMAD.MOV.U32 R29, RZ, RZ, R54 ;  /* 0x000000ffff1d7224 */ /* 0x000fc400078e0036 */
[----:B------:R-:W-:Y:S02]  /*10ef0*/  IMAD.MOV.U32 R28, RZ, RZ, R55 ;  /* 0x000000ffff1c7224 */ /* 0x000fe400078e0037 */
[----:B------:R-:W-:Y:S01]  /*10f00*/  IMAD.MOV.U32 R33, RZ, RZ, R52 ;  /* 0x000000ffff217224 */ /* 0x000fe200078e0034 */
[----:B------:R-:W2:Y:S01]  /*10f10*/  LDL.LU.64 R54, [R1+0x1170] ;  /* 0x0011700001367983 */ /* 0x000ea20000300a00 */
[----:B------:R-:W-:-:S03]  /*10f20*/  IMAD.MOV.U32 R32, RZ, RZ, R53 ;  /* 0x000000ffff207224 */ /* 0x000fc600078e0035 */
[----:B------:R-:W2:Y:S06]  /*10f30*/  LDL.LU.64 R52, [R1+0x1168] ;  /* 0x0011680001347983 */ /* 0x000eac0000300a00 */
[----:B------:R-:W-:Y:S04]  /*10f40*/  STL.64 [R1+0x4e0], R48 ;  /* 0x0004e03001007387 */ /* 0x000fe80000100a00 */
[----:B------:R1:W-:Y:S04]  /*10f50*/  STL.64 [R1+0x4e8], R50 ;  /* 0x0004e83201007387 */ /* 0x0003e80000100a00 */
[----:B-1----:R-:W3:Y:S04]  /*10f60*/  LDL.LU.64 R50, [R1+0x1160] ;  /* 0x0011600001327983 */ /* 0x002ee80000300a00 */
[----:B------:R-:W3:Y:S04]  /*10f70*/  LDL.LU.64 R48, [R1+0x1158] ;  /* 0x0011580001307983 */ /* 0x000ee80000300a00 */
[----:B------:R-:W-:Y:S04]  /*10f80*/  STL.64 [R1+0x540], R40 ;  /* 0x0005402801007387 */ /* 0x000fe80000100a00 */
[----:B------:R1:W-:Y:S04]  /*10f90*/  STL.64 [R1+0x548], R42 ;  /* 0x0005482a01007387 */ /* 0x0003e80000100a00 */
[----:B-1----:R-:W4:Y:S01]  /*10fa0*/  LDL.LU.64 R42, [R1+0x1150] ;  /* 0x00115000012a7983 */ /* 0x002f220000300a00 */
[----:B------:R-:W-:Y:S01]  /*10fb0*/  IMAD.MOV.U32 R39, RZ, RZ, R247 ;  /* 0x000000ffff277224 */ /* 0x000fe200078e00f7 */
[C---:B------:R-:W-:Y:S08]  /*10fc0*/  HMMA.1688.F32.TF32 R16, R240.reuse, R30, R16 ;  /* 0x0000001ef010723c */ /* 0x040ff00000081010 */
[----:B------:R-:W-:Y:S11]  /*10fd0*/  HMMA.1688.F32.TF32 R36, R240, R34, R36 ;  /* 0x00000022f024723c */ /* 0x000ff60000081024 */
[----:B------:R-:W-:Y:S04]  /*10fe0*/  @!UPT UIADD3 URZ, URZ, URZ, URZ ;  /* 0x0000003f3f3ff290 */ /* 0x000fe8000fffe03f */
[----:B------:R1:W-:Y:S04]  /*10ff0*/  STL.64 [R1+0x5d0], R16 ;  /* 0x0005d01001007387 */ /* 0x0003e80000100a00 */
[----:B------:R1:W-:Y:S02]  /*11000*/  STL.64 [R1+0x5d8], R18 ;  /* 0x0005d81201007387 */ /* 0x0003e40000100a00 */
[----:B-1----:R-:W-:Y:S02]  /*11010*/  IMAD.MOV.U32 R16, RZ, RZ, R46 ;  /* 0x000000ffff107224 */ /* 0x002fe400078e002e */
[----:B------:R-:W3:Y:S01]  /*11020*/  LDL.LU R46, [R1+0x114c] ;  /* 0x00114c00012e7983 */ /* 0x000ee20000300800 */
[----:B------:R-:W-:Y:S02]  /*11030*/  IMAD.MOV.U32 R19, RZ, RZ, R47 ;  /* 0x000000ffff137224 */ /* 0x000fe400078e002f */
[----:B----4-:R-:W-:-:S02]  /*11040*/  IMAD.MOV.U32 R17, RZ, RZ, R42 ;  /* 0x000000ffff117224 */ /* 0x010fc400078e002a */
[----:B------:R-:W4:Y:S01]  /*11050*/  LDL.LU R42, [R1+0x1148] ;  /* 0x00114800012a7983 */ /* 0x000f220000300800 */
[----:B------:R-:W-:-:S03]  /*11060*/  IMAD.MOV.U32 R18, RZ, RZ, R43 ;  /* 0x000000ffff127224 */ /* 0x000fc600078e002b */
[----:B------:R-:W4:Y:S04]  /*11070*/  LDL.LU R43, [R1+0x1144] ;  /* 0x00114400012b7983 */ /* 0x000f280000300800 */
[----:B------:R-:W3:Y:S04]  /*11080*/  LDL.LU R47, [R1+0x1140] ;  /* 0x00114000012f7983 */ /* 0x000ee80000300800 */
[----:B------:R-:W-:Y:S04]  /*11090*/  STL.64 [R1+0x6a0], R36 ;  /* 0x0006a02401007387 */ /* 0x000fe80000100a00 */
[----:B------:R1:W-:Y:S04]  /*110a0*/  STL.64 [R1+0x6a8], R38 ;  /* 0x0006a82601007387 */ /* 0x0003e80000100a00 */
[----:B-1----:R-:W2:Y:S01]  /*110b0*/  LDL.LU.64 R38, [R1+0x1138] ;  /* 0x0011380001267983 */ /* 0x002ea20000300a00 */
[----:B------:R-:W-:-:S07]  /*110c0*/  IMAD.MOV.U32 R11, RZ, RZ, R20 ;  /* 0x000000ffff0b7224 */ /* 0x000fce00078e0014 */
[C---:B----4-:R-:W-:Y:S08]  /*110d0*/  HMMA.1688.F32.TF32 R8, R240.reuse, R42, R8 ;  /* 0x0000002af008723c */ /* 0x050ff00000081008 */
[C---:B--2---:R-:W-:Y:S11]  /*110e0*/  HMMA.1688.F32.TF32 R248, R240.reuse, R38, R248 ;  /* 0x00000026f0f8723c */ /* 0x044ff600000810f8 */
[----:B------:R-:W-:Y:S11]  /*110f0*/  @!UPT UIADD3 URZ, URZ, URZ, URZ ;  /* 0x0000003f3f3ff290 */ /* 0x000ff6000fffe03f */
[----:B------:R-:W-:Y:S01]  /*11100*/  @!UPT UIADD3 URZ, URZ, URZ, URZ ;  /* 0x0000003f3f3ff290 */ /* 0x000fe2000fffe03f */
[----:B------:R-:W-:Y:S04]  /*11110*/  STL.64 [R1+0x6e0], R248 ;  /* 0x0006e0f801007387 */ /* 0x000fe80000100a00 */
[----:B------:R1:W-:Y:S04]  /*11120*/  STL.64 [R1+0x6e8], R250 ;  /* 0x0006e8fa01007387 */ /* 0x0003e80000100a00 */
[----:B-1----:R-:W2:Y:S04]  /*11130*/  LDL.LU.64 R250, [R1+0x1130] ;  /* 0x0011300001fa7983 */ /* 0x002ea80000300a00 */
[----:B------:R-:W2:Y:S04]  /*11140*/  LDL.LU.64 R248, [R1+0x1128] ;  /* 0x0011280001f87983 */ /* 0x000ea80000300a00 */
[----:B------:R-:W-:Y:S04]  /*11150*/  STL.64 [R1+0x740], R8 ;  /* 0x0007400801007387 */ /* 0x000fe80000100a00 */
[----:B------:R3:W-:Y:S02]  /*11160*/  STL.64 [R1+0x748], R10 ;  /* 0x0007480a01007387 */ /* 0x0007e40000100a00 */
[C---:B---3--:R-:W-:Y:S02]  /*11170*/  HMMA.1688.F32.TF32 R8, R240.reuse, R46, R48 ;  /* 0x0000002ef008723c */ /* 0x048fe40000081030 */
[----:B------:R-:W3:Y:S11]  /*11180*/  LDL.LU R48, [R1+0xb0] ;  /* 0x0000b00001307983 */ /* 0x000ef60000300800 */
[----:B------:R-:W-:Y:S10]  /*11190*/  @!UPT UIADD3 URZ, URZ, URZ, URZ ;  /* 0x0000003f3f3ff290 */ /* 0x000ff4000fffe03f */
[----:B------:R-:W-:Y:S04]  /*111a0*/  STL.64 [R1+0x770], R8 ;  /* 0x0007700801007387 */ /* 0x000fe80000100a00 */
[----:B------:R1:W-:Y:S04]  /*111b0*/  STL.64 [R1+0x778], R10 ;  /* 0x0007780a01007387 */ /* 0x0003e80000100a00 */
[----:B------:R-:W3:Y:S04]  /*111c0*/  LDL.LU R49, [R1+0xb4] ;  /* 0x0000b40001317983 */ /* 0x000ee80000300800 */
[----:B------:R-:W3:Y:S01]  /*111d0*/  LDL.LU R50, [R1+0xb8] ;  /* 0x0000b80001327983 */ /* 0x000ee20000300800 */
[C---:B-1----:R-:W-:Y:S03]  /*111e0*/  HMMA.1688.F32.TF32 R8, R240.reuse, R62, R76 ;  /* 0x0000003ef008723c */ /* 0x042fe6000008104c */
[----:B------:R-:W3:Y:S04]  /*111f0*/  LDL.LU R51, [R1+0xbc] ;  /* 0x0000bc0001337983 */ /* 0x000ee80000300800 */
[----:B------:R-:W4:Y:S11]  /*11200*/  LDL.LU R76, [R1+0x110] ;  /* 0x00011000014c7983 */ /* 0x000f360000300800 */
[----:B------:R-:W-:Y:S05]  /*11210*/  @!UPT UIADD3 URZ, URZ, URZ, URZ ;  /* 0x0000003f3f3ff290 */ /* 0x000fea000fffe03f */
[----:B------:R-:W-:Y:S04]  /*11220*/  STL.64 [R1+0x7e0], R8 ;  /* 0x0007e00801007387 */ /* 0x000fe80000100a00 */
[----:B------:R1:W-:Y:S04]  /*11230*/  STL.64 [R1+0x7e8], R10 ;  /* 0x0007e80a01007387 */ /* 0x0003e80000100a00 */
[----:B------:R-:W4:Y:S04]  /*11240*/  LDL.LU R77, [R1+0x114] ;  /* 0x00011400014d7983 */ /* 0x000f280000300800 */
[----:B------:R-:W4:Y:S01]  /*11250*/  LDL.LU R78, [R1+0x118] ;  /* 0x00011800014e7983 */ /* 0x000f220000300800 */
[C---:B-1----:R-:W-:Y:S03]  /*11260*/  HMMA.1688.F32.TF32 R8, R240.reuse, R66, R92 ;  /* 0x00000042f008723c */ /* 0x042fe6000008105c */
[----:B------:R-:W4:Y:S11]  /*11270*/  LDL.LU R79, [R1+0x11c] ;  /* 0x00011c00014f7983 */ /* 0x000f360000300800 */
[----:B------:R-:W-:Y:S09]  /*11280*/  @!UPT UIADD3 URZ, URZ, URZ, URZ ;  /* 0x0000003f3f3ff290 */ /* 0x000ff2000fffe03f */
[----:B------:R1:W-:Y:S01]  /*11290*/  STL.64 [R1+0x848], R10 ;  /* 0x0008480a01007387 */ /* 0x0003e20000100a00 */
[----:B------:R-:W-:Y:S02]  /*112a0*/  IMAD.MOV.U32 R152, RZ, RZ, R8 ;  /* 0x000000ffff987224 */ /* 0x000fe400078e0008 */
[----:B------:R-:W-:Y:S01]  /*112b0*/  IMAD.MOV.U32 R153, RZ, RZ, R9 ;  /* 0x000000ffff997224 */ /* 0x000fe200078e0009 */
[----:B------:R-:W2:Y:S04]  /*112c0*/  LDL.LU R92, [R1+0x140] ;  /* 0x00014000015c7983 */ /* 0x000ea80000300800 */
[----:B------:R-:W2:Y:S01]  /*112d0*/  LDL.LU R93, [R1+0x144] ;  /* 0x00014400015d7983 */ /* 0x000ea20000300800 */
[C---:B-1----:R-:W-:Y:S03]  /*112e0*/  HMMA.1688.F32.TF32 R8, R240.reuse, R70, R108 ;  /* 0x00000046f008723c */ /* 0x042fe6000008106c */
[----:B------:R-:W2:Y:S04]  /*112f0*/  LDL.LU R94, [R1+0x148] ;  /* 0x00014800015e7983 */ /* 0x000ea80000300800 */
[----:B------:R-:W2:Y:S04]  /*11300*/  LDL.LU R95, [R1+0x14c] ;  /* 0x00014c00015f7983 */ /* 0x000ea80000300800 */
[----:B------:R-:W-:Y:S04]  /*11310*/  STL [R1+0x1020], R153 ;  /* 0x0010209901007387 */ /* 0x000fe80000100800 */
[----:B------:R-:W-:Y:S04]  /*11320*/  STL [R1+0x101c], R152 ;  /* 0x00101c9801007387 */ /* 0x000fe80000100800 */
[----:B------:R-:W2:Y:S04]  /*11330*/  LDL.LU R108, [R1+0x1a0] ;  /* 0x0001a000016c7983 */ /* 0x000ea80000300800 */
[----:B------:R-:W-:Y:S04]  /*11340*/  STL.64 [R1+0x850], R8 ;  /* 0x0008500801007387 */ /* 0x000fe80000100a00 */
[----:B------:R1:W-:Y:S04]  /*11350*/  STL.64 [R1+0x858], R10 ;  /* 0x0008580a01007387 */ /* 0x0003e80000100a00 */
[----:B------:R-:W2:Y:S04]  /*11360*/  LDL.LU R109, [R1+0x1a4] ;  /* 0x0001a400016d7983 */ /* 0x000ea80000300800 */
[----:B------:R-:W2:Y:S01]  /*11370*/  LDL.LU R110, [R1+0x1a8] ;  /* 0x0001a800016e7983 */ /* 0x000ea20000300800 */
[C---:B-1----:R-:W-:Y:S03]  /*11380*/  HMMA.1688.F32.TF32 R8, R240.reuse, R74, R124 ;  /* 0x0000004af008723c */ /* 0x042fe6000008107c */
[----:B------:R-:W2:Y:S04]  /*11390*/  LDL.LU R111, [R1+0x1ac] ;  /* 0x0001ac00016f7983 */ /* 0x000ea80000300800 */
[----:B------:R-:W2:Y:S11]  /*113a0*/  LDL.LU R124, [R1+0x2a0] ;  /* 0x0002a000017c7983 */ /* 0x000eb60000300800 */
[----:B------:R-:W-:Y:S05]  /*113b0*/  @!UPT UIADD3 URZ, URZ, URZ, URZ ;  /* 0x0000003f3f3ff290 */ /* 0x000fea000fffe03f */
[----:B------:R-:W-:Y:S04]  /*113c0*/  STL.64 [R1+0x8a0], R8 ;  /* 0x0008a00801007387 */ /* 0x000fe80000100a00 */
[----:B------:R1:W-:Y:S04]  /*113d0*/  STL.64 [R1+0x8a8], R10 ;  /* 0x0008a80a01007387 */ /* 0x0003e80000100a00 */
[----:B------:R-:W2:Y:S04]  /*113e0*/  LDL.LU R125, [R1+0x2a4] ;  /* 0x0002a400017d7983 */ /* 0x000ea80000300800 */
[----:B------:R-:W2:Y:S01]  /*113f0*/  LDL.LU R126, [R1+0x2a8] ;  /* 0x0002a800017e7983 */ /* 0x000ea20000300800 */
[----:B-1----:R-:W-:Y:S03]  /*11400*/  HMMA.1688.F32.TF32 R8, R240, R146, R160 ;  /* 0x00000092f008723c */ /* 0x002fe600000810a0 */
[----:B------:R-:W2:Y:S04]  /*11410*/  LDL.LU R127, [R1+0x2ac] ;  /* 0x0002ac00017f7983 */ /* 0x000ea80000300800 */
[----:B------:R-:W2:Y:S11]  /*11420*/  LDL.LU R160, [R1+0x2f0] ;  /* 0x0002f00001a07983 */ /* 0x000eb60000300800 */
[----:B------:R-:W-:Y:S05]  /*11430*/  @!UPT UIADD3 URZ, URZ, URZ, URZ ;  /* 0x0000003f3f3ff290 */ /* 0x000fea000fffe03f */
[----:B------:R-:W-:Y:S04]  /*11440*/  STL.64 [R1+0x8e0], R8 ;  /* 0x0008e00801007387 */ /* 0x000fe80000100a00 */
[----:B------:R1:W-:Y:S04]  /*11450*/  STL.64 [R1+0x8e8], R10 ;  /* 0x0008e80a01007387 */ /* 0x0003e80000100a00 */
[----:B------:R-:W2:Y:S04]  /*11460*/  LDL.LU R161, [R1+0x2f4] ;  /* 0x0002f40001a17983 */ /* 0x000ea80000300800 */
[----:B------:R-:W2:Y:S04]  /*11470*/  LDL.LU R162, [R1+0x2f8] ;  /* 0x0002f80001a27983 */ /* 0x000ea80000300800 */
[----:B------:R-:W2:Y:S01]  /*11480*/  LDL.LU R163, [R1+0x2fc] ;  /* 0x0002fc0001a37983 */ /* 0x000ea20000300800 */
[----:B------:R-:W-:-:S02]  /*11490*/  IMAD.MOV.U32 R247, RZ, RZ, R13 ;  /* 0x000000fffff77224 */ /* 0x000fc400078e000d */
[----:B------:R-:W-:Y:S02]  /*114a0*/  IMAD.MOV.U32 R24, RZ, RZ, R4 ;  /* 0x000000ffff187224 */ /* 0x000fe400078e0004 */
[----:B------:R-:W-:Y:S01]  /*114b0*/  IMAD.MOV.U32 R20, RZ, RZ, R5 ;  /* 0x000000ffff147224 */ /* 0x000fe200078e0005 */
[----:B------:R-:W-:Y:S01]  /*114c0*/  LDS R4, [R0+0x4100] ;  /* 0x0041000000047984 */ /* 0x000fe20000000800 */
[----:B------:R-:W-:Y:S02]  /*114d0*/  IMAD.MOV.U32 R13, RZ, RZ, R6 ;  /* 0x000000ffff0d7224 */ /* 0x000fe400078e0006 */
[----:B------:R-:W-:Y:S01]  /*114e0*/  IMAD.MOV.U32 R12, RZ, RZ, R7 ;  /* 0x000000ffff0c7224 */ /* 0x000fe200078e0007 */
[----:B------:R-:W-:Y:S04]  /*114f0*/  LDS R6, [R0+0x6100] ;  /* 0x0061000000067984 */ /* 0x000fe80000000800 */
[----:B------:R-:W-:Y:S04]  /*11500*/  LDS R5, [R2+0x4100] ;  /* 0x0041000002057984 */ /* 0x000fe80000000800 */
[----:B------:R-:W2:Y:S01]  /*11510*/  LDS R7, [R2+0x6100] ;  /* 0x0061000002077984 */ /* 0x000ea20000000800 */
[C---:B-1----:R-:W-:Y:S08]  /*11520*/  HMMA.1688.F32.TF32 R8, R240.reuse, R150, R164 ;  /* 0x00000096f008723c */ /* 0x042ff000000810a4 */
[C---:B------:R-:W-:Y:S08]  /*11530*/  HMMA.1688.F32.TF32 R168, R240.reuse, R154, R168 ;  /* 0x0000009af0a8723c */ /* 0x040ff000000810a8 */
[----:B------:R-:W-:Y:S07]  /*11540*/  HMMA.1688.F32.TF32 R164, R240, R158, R172 ;  /* 0x0000009ef0a4723c */ /* 0x000fee00000810ac */
[----:B------:R-:W-:Y:S04]  /*11550*/  STL.64 [R1+0x8d0], R8 ;  /* 0x0008d00801007387 */ /* 0x000fe80000100a00 */
[----:B------:R-:W-:Y:S04]  /*11560*/  STL.64 [R1+0x8d8], R10 ;  /* 0x0008d80a01007387 */ /* 0x000fe80000100a00 */
[----:B------:R-:W-:Y:S04]  /*11570*/  STL.64 [R1+0x8c0], R168 ;  /* 0x0008c0a801007387 */ /* 0x000fe80000100a00 */
[----:B------:R-:W-:Y:S04]  /*11580*/  STL.64 [R1+0x8c8], R170 ;  /* 0x0008c8aa01007387 */ /* 0x000fe80000100a00 */
[----:B------:R-:W-:Y:S04]  /*11590*/  STL.64 [R1+0x8b0], R164 ;  /* 0x0008b0a401007387 */ /* 0x000fe80000100a00 */
[----:B------:R-:W-:Y:S04]  /*115a0*/  STL.64 [R1+0x8b8], R166 ;  /* 0x0008b8a601007387 */ /* 0x000fe80000100a00 */
[----:B------:R-:W-:Y:S04]  /*115b0*/  LDS R8, [R0+0x4200] ;  /* 0x0042000000087984 */ /* 0x000fe80000000800 */
[----:B------:R-:W-:Y:S04]  /*115c0*/  LDS R10, [R0+0x6200] ;  /* 0x00620000000a7984 */ /* 0x000fe80000000800 */
[----:B------:R-:W-:Y:S04]  /*115d0*/  LDS R9, [R2+0x4200] ;  /* 0x0042000002097984 */ /* 0x000fe80000000800 */
[----:B------:R-:W1:Y:S01]  /*115e0*/  LDS R11, [R2+0x6200] ;  /* 0x00620000020b7984 */ /* 0x000e620000000800 */
[C---:B--2---:R-:W-:Y:S11]  /*115f0*/  HMMA.1688.F32.TF32 R160, R4.reuse, R14, R160 ;  /* 0x0000000e04a0723c */ /* 0x044ff600000810a0 */
[----:B------:R-:W-:Y:S11]  /*11600*/  @!UPT UIADD3 URZ, URZ, URZ, URZ ;  /* 0x0000003f3f3ff290 */ /* 0x000ff6000fffe03f */
[----:B------:R-:W-:Y:S02]  /*11610*/  @!UPT UIADD3 URZ, URZ, URZ, URZ ;  /* 0x0000003f3f3ff290 */ /* 0x000fe4000fffe03f */
[----:B------:R-:W-:Y:S02]  /*11620*/  IMAD.MOV.U32 R41, RZ, RZ, R160 ;  /* 0x000000ffff297224 */ /* 0x000fe400078e00a0 */
[----:B------:R-:W-:Y:S02]  /*11630*/  IMAD.MOV.U32 R40, RZ, RZ, R161 ;  /* 0x000000ffff287224 */ /* 0x000fe400078e00a1 */
[----:B------:R-:W-:Y:S02]  /*11640*/  IMAD.MOV.U32 R37, RZ, RZ, R162 ;  /* 0x000000ffff257224 */ /* 0x000fe400078e00a2 */
[----:B------:R-:W-:Y:S02]  /*11650*/  IMAD.MOV.U32 R36, RZ, RZ, R163 ;  /* 0x000000ffff247224 */ /* 0x000fe400078e00a3 */
[C---:B------:R-:W-:Y:S08]  /*11660*/  HMMA.1688.F32.TF32 R160, R4.reuse, R22, R124 ;  /* 0x0000001604a0723c */ /* 0x040ff0000008107c */
[C---:B------:R-:W-:Y:S08]  /*11670*/  HMMA.1688.F32.TF32 R124, R4.reuse, R26, R108 ;  /* 0x0000001a047c723c */ /* 0x040ff0000008106c */
[C---:B------:R-:W-:Y:S08]  /*11680*/  HMMA.1688.F32.TF32 R108, R4.reuse, R30, R92 ;  /* 0x0000001e046c723c */ /* 0x040ff0000008105c */
[C---:B----4-:R-:W-:Y:S08]  /*11690*/  HMMA.1688.F32.TF32 R92, R4.reuse, R34, R76 ;  /* 0x00000022045c723c */ /* 0x050ff0000008104c */
[C---:B---3--:R-:W-:Y:S08]  /*116a0*/  HMMA.1688.F32.TF32 R76, R4.reuse, R38, R48 ;  /* 0x00000026044c723c */ /* 0x048ff00000081030 */
[C---:B------:R-:W-:Y:S08]  /*116b0*/  HMMA.1688.F32.TF32 R48, R4.reuse, R42, R16 ;  /* 0x0000002a0430723c */ /* 0x040ff00000081010 */
[C---:B------:R-:W-:Y:S01]  /*116c0*/  HMMA.1688.F32.TF32 R16, R4.reuse, R46, R52 ;  /* 0x0000002e0410723c */ /* 0x040fe20000081034 */
[----:B------:R-:W-:Y:S04]  /*116d0*/  STL.64 [R1+0x1b0], R160 ;  /* 0x0001b0a001007387 */ /* 0x000fe80000100a00 */
[----:B------:R-:W-:Y:S04]  /*116e0*/  STL.64 [R1+0x1b8], R162 ;  /* 0x0001b8a201007387 */ /* 0x000fe80000100a00 */
[----:B------:R-:W-:Y:S04]  /*116f0*/  STL.64 [R1+0x1a0], R124 ;  /* 0x0001a07c01007387 */ /* 0x000fe80000100a00 */
[----:B------:R-:W-:Y:S04]  /*11700*/  STL.64 [R1+0x1a8], R126 ;  /* 0x0001a87e01007387 */ /* 0x000fe80000100a00 */
[----:B------:R-:W-:Y:S04]  /*11710*/  STL.64 [R1+0x2a0], R108 ;  /* 0x0002a06c01007387 */ /* 0x000fe80000100a00 */
[----:B------:R-:W-:Y:S04]  /*11720*/  STL.64 [R1+0x2a8], R110 ;  /* 0x0002a86e01007387 */ /* 0x000fe80000100a00 */
[----:B------:R-:W-:Y:S04]  /*11730*/  STL.64 [R1+0x2f0], R92 ;  /* 0x0002f05c01007387 */ /* 0x000fe80000100a00 */
[----:B------:R-:W-:Y:S04]  /*11740*/  STL.64 [R1+0x2f8], R94 ;  /* 0x0002f85e01007387 */ /* 0x000fe80000100a00 */
[----:B------:R2:W-:Y:S04]  /*11750*/  STL.64 [R1+0x600], R76 ;  /* 0x0006004c01007387 */ /* 0x0005e80000100a00 */
[----:B------:R3:W-:Y:S04]  /*11760*/  STL.64 [R1+0x608], R78 ;  /* 0x0006084e01007387 */ /* 0x0007e80000100a00 */
[----:B--2---:R-:W1:Y:S04]  /*11770*/  LDL.LU R76, [R1+0x120] ;  /* 0x00012000014c7983 */ /* 0x004e680000300800 */
[----:B------:R2:W-:Y:S04]  /*11780*/  STL.64 [R1+0x640], R48 ;  /* 0x0006403001007387 */ /* 0x0005e80000100a00 */
[----:B------:R4:W-:Y:S04]  /*11790*/  STL.64 [R1+0x648], R50 ;  /* 0x0006483201007387 */ /* 0x0009e80000100a00 */
[----:B------:R-:W-:Y:S04]  /*117a0*/  STL.64 [R1+0x6c0], R16 ;  /* 0x0006c01001007387 */ /* 0x000fe80000100a00 */
[----:B------:R2:W-:Y:S04]  /*117b0*/  STL.64 [R1+0x6c8], R18 ;  /* 0x0006c81201007387 */ /* 0x0005e80000100a00 */
[----:B------:R-:W1:Y:S04]  /*117c0*/  LDL.LU R77, [R1+0x124] ;  /* 0x00012400014d7983 */ /* 0x000e680000300800 */
[----:B---3--:R-:W1:Y:S04]  /*117d0*/  LDL.LU R78, [R1+0x128] ;  /* 0x00012800014e7983 */ /* 0x008e680000300800 */
[----:B------:R-:W1:Y:S04]  /*117e0*/  LDL.LU R79, [R1+0x12c] ;  /* 0x00012c00014f7983 */ /* 0x000e680000300800 */
[----:B------:R-:W3:Y:S04]  /*117f0*/  LDL.LU R92, [R1+0x160] ;  /* 0x00016000015c7983 */ /* 0x000ee80000300800 */
        /* <DEDUP_REMOVED lines=15> */
[----:B--2---:R-:W2:Y:S04]  /*118f0*/  LDL.LU R48, [R1+0xa0] ;  /* 0x0000a00001307983 */ /* 0x004ea80000300800 */
[----:B------:R-:W2:Y:S04]  /*11900*/  LDL.LU R49, [R1+0xa4] ;  /* 0x0000a40001317983 */ /* 0x000ea80000300800 */
[----:B----4-:R-:W2:Y:S04]  /*11910*/  LDL.LU R50, [R1+0xa8] ;  /* 0x0000a80001327983 */ /* 0x010ea80000300800 */
[----:B------:R-:W2:Y:S01]  /*11920*/  LDL.LU R51, [R1+0xac] ;  /* 0x0000ac0001337983 */ /* 0x000ea20000300800 */
[C---:B------:R-:W-:Y:S11]  /*11930*/  HMMA.1688.F32.TF32 R16, R4.reuse, R62, R80 ;  /* 0x0000003e0410723c */ /* 0x040ff60000081050 */
[----:B------:R-:W-:Y:S11]  /*11940*/  @!UPT UIADD3 URZ, URZ, URZ, URZ ;  /* 0x0000003f3f3ff290 */ /* 0x000ff6000fffe03f */
[----:B------:R-:W-:Y:S01]  /*11950*/  @!UPT UIADD3 URZ, URZ, URZ, URZ ;  /* 0x0000003f3f3ff290 */ /* 0x000fe2000fffe03f */
[----:B------:R4:W-:Y:S01]  /*11960*/  STL.64 [R1+0x758], R18 ;  /* 0x0007581201007387 */ /* 0x0009e20000100a00 */
[----:B------:R-:W-:Y:S02]  /*11970*/  IMAD.MOV.U32 R144, RZ, RZ, R16 ;  /* 0x000000ffff907224 */ /* 0x000fe400078e0010 */
[----:B------:R-:W-:Y:S02]  /*11980*/  IMAD.MOV.U32 R145, RZ, RZ, R17 ;  /* 0x000000ffff917224 */ /* 0x000fe400078e0011 */
[C---:B----4-:R-:W-:Y:S03]  /*11990*/  HMMA.1688.F32.TF32 R16, R4.reuse, R66, R96 ;  /* 0x000000420410723c */ /* 0x050fe60000081060 */
[----:B------:R-:W-:Y:S04]  /*119a0*/  STL [R1+0x105c], R145 ;  /* 0x00105c9101007387 */ /* 0x000fe80000100800 */
[----:B------:R-:W-:Y:S01]  /*119b0*/  STL [R1+0x1058], R144 ;  /* 0x0010589001007387 */ /* 0x000fe20000100800 */
[C---:B------:R-:W-:Y:S11]  /*119c0*/  HMMA.1688.F32.TF32 R52, R4.reuse, R74, R128 ;  /* 0x0000004a0434723c */ /* 0x040ff60000081080 */
[----:B------:R-:W-:Y:S04]  /*119d0*/  @!UPT UIADD3 URZ, URZ, URZ, URZ ;  /* 0x0000003f3f3ff290 */ /* 0x000fe8000fffe03f */
        /* <DEDUP_REMOVED lines=8> */
[----:B------:R-:W-:Y:S04]  /*11a60*/  STL.64 [R1+0x7d0], R16 ;  /* 0x0007d01001007387 */ /* 0x000fe80000100a00 */
[----:B------:R4:W-:Y:S04]  /*11a70*/  STL.64 [R1+0x7d8], R18 ;  /* 0x0007d81201007387 */ /* 0x0009e80000100a00 */
[----:B------:R-:W-:Y:S04]  /*11a80*/  STL.64 [R1+0x800], R52 ;  /* 0x0008003401007387 */ /* 0x000fe80000100a00 */
[----:B------:R4:W-:Y:S02]  /*11a90*/  STL.64 [R1+0x808], R54 ;  /* 0x0008083601007387 */ /* 0x0009e40000100a00 */
[C---:B----4-:R-:W-:Y:S08]  /*11aa0*/  HMMA.1688.F32.TF32 R16, R4.reuse, R150, R180 ;  /* 0x000000960410723c */ /* 0x050ff000000810b4 */
[C---:B------:R-:W-:Y:S08]  /*11ab0*/  HMMA.1688.F32.TF32 R52, R4.reuse, R154, R184 ;  /* 0x0000009a0434723c */ /* 0x040ff000000810b8 */
[----:B------:R-:W-:Y:S01]  /*11ac0*/  HMMA.1688.F32.TF32 R4, R4, R158, R188 ;  /* 0x0000009e0404723c */ /* 0x000fe200000810bc */
[----:B------:R-:W-:Y:S04]  /*11ad0*/  STL.64 [R1+0x890], R80 ;  /* 0x0008905001007387 */ /* 0x000fe80000100a00 */
[----:B------:R-:W-:Y:S04]  /*11ae0*/  STL.64 [R1+0x898], R82 ;  /* 0x0008985201007387 */ /* 0x000fe80000100a00 */
[----:B------:R-:W-:Y:S04]  /*11af0*/  STL.64 [R1+0x880], R16 ;  /* 0x0008801001007387 */ /* 0x000fe80000100a00 */
[----:B------:R-:W-:Y:S04]  /*11b00*/  STL.64 [R1+0x888], R18 ;  /* 0x0008881201007387 */ /* 0x000fe80000100a00 */
[----:B------:R-:W-:Y:S04]  /*11b10*/  STL.64 [R1+0x870], R52 ;  /* 0x0008703401007387 */ /* 0x000fe80000100a00 */
[----:B------:R3:W-:Y:S04]  /*11b20*/  STL.64 [R1+0x878], R54 ;  /* 0x0008783601007387 */ /* 0x0007e80000100a00 */
[----:B------:R-:W-:Y:S04]  /*11b30*/  STL.64 [R1+0x860], R4 ;  /* 0x0008600401007387 */ /* 0x000fe80000100a00 */
[----:B------:R4:W-:Y:S04]  /*11b40*/  STL.64 [R1+0x868], R6 ;  /* 0x0008680601007387 */ /* 0x0009e80000100a00 */
[----:B------:R-:W-:Y:S04]  /*11b50*/  LDS R16, [R0+0x4300] ;  /* 0x0043000000107984 */ /* 0x000fe80000000800 */
[----:B------:R-:W-:Y:S04]  /*11b60*/  LDS R18, [R0+0x6300] ;  /* 0x0063000000127984 */ /* 0x000fe80000000800 */
[----:B------:R-:W-:Y:S04]  /*11b70*/  LDS R17, [R2+0x4300] ;  /* 0x0043000002117984 */ /* 0x000fe80000000800 */
[----:B------:R-:W1:Y:S02]  /*11b80*/  LDS R19, [R2+0x6300] ;  /* 0x0063000002137984 */ /* 0x000e640000000800 */
[C---:B-1----:R-:W-:Y:S08]  /*11b90*/  HMMA.1688.F32.TF32 R76, R8.reuse, R34, R76 ;  /* 0x00000022084c723c */ /* 0x042ff0000008104c */
[C---:B---3--:R-:W-:Y:S08]  /*11ba0*/  HMMA.1688.F32.TF32 R52, R8.reuse, R14, R160 ;  /* 0x0000000e0834723c */ /* 0x048ff000000810a0 */
[C---:B----4-:R-:W-:Y:S08]  /*11bb0*/  HMMA.1688.F32.TF32 R4, R8.reuse, R26, R108 ;  /* 0x0000001a0804723c */ /* 0x050ff0000008106c */
[----:B------:R-:W-:Y:S08]  /*11bc0*/  HMMA.1688.F32.TF32 R80, R8, R22, R124 ;  /* 0x000000160850723c */ /* 0x000ff0000008107c */
[----:B------:R-:W-:-:S02]  /*11bd0*/  IMAD.MOV.U32 R113, RZ, RZ, R52 ;  /* 0x000000ffff717224 */ /* 0x000fc400078e0034 */
[----:B------:R-:W-:Y:S02]  /*11be0*/  IMAD.MOV.U32 R112, RZ, RZ, R53 ;  /* 0x000000ffff707224 */ /* 0x000fe400078e0035 */
[----:B------:R-:W-:Y:S02]  /*11bf0*/  IMAD.MOV.U32 R45, RZ, RZ, R54 ;  /* 0x000000ffff2d7224 */ /* 0x000fe400078e0036 */
[----:B------:R-:W-:Y:S01]  /*11c00*/  IMAD.MOV.U32 R44, RZ, RZ, R55 ;  /* 0x000000ffff2c7224 */ /* 0x000fe200078e0037 */
[----:B------:R-:W-:Y:S01]  /*11c10*/  STL.64 [R1+0x10c0], R112 ;  /* 0x0010c07001007387 */ /* 0x000fe20000100a00 */
[C---:B------:R-:W-:Y:S07]  /*11c20*/  HMMA.1688.F32.TF32 R52, R8.reuse, R30, R92 ;  /* 0x0000001e0834723c */ /* 0x040fee000008105c */
[----:B------:R-:W-:Y:S04]  /*11c30*/  STL.64 [R1+0x130], R80 ;  /* 0x0001305001007387 */ /* 0x000fe80000100a00 */
[----:B------:R-:W-:Y:S04]  /*11c40*/  STL.64 [R1+0x138], R82 ;  /* 0x0001385201007387 */ /* 0x000fe80000100a00 */
[----:B------:R-:W-:Y:S04]  /*11c50*/  STL.64 [R1+0x110], R4 ;  /* 0x0001100401007387 */ /* 0x000fe80000100a00 */
[----:B------:R2:W-:Y:S02]  /*11c60*/  STL.64 [R1+0x118], R6 ;  /* 0x0001180601007387 */ /* 0x0005e40000100a00 */
[C---:B--2---:R-:W-:Y:S02]  /*11c70*/  HMMA.1688.F32.TF32 R4, R8.reuse, R38, R48 ;  /* 0x000000260804723c */ /* 0x044fe40000081030 */
[----:B------:R-:W-:Y:S04]  /*11c80*/  STL.64 [R1+0x160], R52 ;  /* 0x0001603401007387 */ /* 0x000fe80000100a00 */
[----:B------:R1:W-:Y:S04]  /*11c90*/  STL.64 [R1+0x168], R54 ;  /* 0x0001683601007387 */ /* 0x0003e80000100a00 */
[----:B------:R-:W-:Y:S01]  /*11ca0*/  STL.64 [R1+0x120], R76 ;  /* 0x0001204c01007387 */ /* 0x000fe20000100a00 */
[C---:B------:R-:W-:Y:S03]  /*11cb0*/  HMMA.1688.F32.TF32 R48, R8.reuse, R46, R56 ;  /* 0x0000002e0830723c */ /* 0x040fe60000081038 */
[----:B------:R-:W-:Y:S05]  /*11cc0*/  STL.64 [R1+0x128], R78 ;  /* 0x0001284e01007387 */ /* 0x000fea0000100a00 */
[C---:B-1----:R-:W-:Y:S04]  /*11cd0*/  HMMA.1688.F32.TF32 R52, R8.reuse, R42, R248 ;  /* 0x0000002a0834723c */ /* 0x042fe800000810f8 */
[----:B------:R-:W-:Y:S04]  /*11ce0*/  STL.64 [R1+0x190], R4 ;  /* 0x0001900401007387 */ /* 0x000fe80000100a00 */
[----:B------:R1:W-:Y:S02]  /*11cf0*/  STL.64 [R1+0x198], R6 ;  /* 0x0001980601007387 */ /* 0x0003e40000100a00 */
[C---:B-1----:R-:W-:Y:S01]  /*11d00*/  HMMA.1688.F32.TF32 R4, R8.reuse, R62, R84 ;  /* 0x0000003e0804723c */ /* 0x042fe20000081054 */
[----:B------:R-:W-:Y:S11]  /*11d10*/  IMAD.MOV.U32 R178, RZ, RZ, R3 ;  /* 0x000000ffffb27224 */ /* 0x000ff600078e0003 */
[----:B------:R-:W-:Y:S01]  /*11d20*/  @!UPT UIADD3 URZ, URZ, URZ, URZ ;  /* 0x0000003f3f3ff290 */ /* 0x000fe2000fffe03f */
[----:B------:R-:W-:Y:S04]  /*11d30*/  STL.64 [R1+0x2c0], R52 ;  /* 0x0002c03401007387 */ /* 0x000fe80000100a00 */
[----:B------:R-:W-:Y:S04]  /*11d40*/  STL.64 [R1+0x2c8], R54 ;  /* 0x0002c83601007387 */ /* 0x000fe80000100a00 */
[----:B------:R-:W-:Y:S04]  /*11d50*/  STL.64 [R1+0x5c0], R48 ;  /* 0x0005c03001007387 */ /* 0x000fe80000100a00 */
[----:B------:R1:W-:Y:S01]  /*11d60*/  STL.64 [R1+0x5c8], R50 ;  /* 0x0005c83201007387 */ /* 0x0003e20000100a00 */
[----:B------:R-:W-:Y:S01]  /*11d70*/  HMMA.1688.F32.TF32 R56, R8, R150, R196 ;  /* 0x000000960838723c */ /* 0x000fe200000810c4 */
[----:B------:R-:W-:-:S02]  /*11d80*/  IMAD.MOV.U32 R179, RZ, RZ, R21 ;  /* 0x000000ffffb37224 */ /* 0x000fc400078e0015 */
[----:B------:R-:W-:Y:S01]  /*11d90*/  IMAD.MOV.U32 R128, RZ, RZ, R244 ;  /* 0x000000ffff807224 */ /* 0x000fe200078e00f4 */
[----:B------:R-:W-:Y:S04]  /*11da0*/  LDS R84, [R0+0x4500] ;  /* 0x0045000000547984 */ /* 0x000fe80000000800 */
[----:B------:R2:W-:Y:S01]  /*11db0*/  STL.64 [R1+0x698], R6 ;  /* 0x0006980601007387 */ /* 0x0005e20000100a00 */
[----:B------:R-:W-:Y:S01]  /*11dc0*/  IMAD.MOV.U32 R148, RZ, RZ, R4 ;  /* 0x000000ffff947224 */ /* 0x000fe200078e0004 */
[----:B-1----:R-:W-:Y:S01]  /*11dd0*/  HMMA.1688.F32.TF32 R48, R8, R66, R100 ;  /* 0x000000420830723c */ /* 0x002fe20000081064 */
[----:B------:R-:W-:Y:S01]  /*11de0*/  IMAD.MOV.U32 R149, RZ, RZ, R5 ;  /* 0x000000ffff957224 */ /* 0x000fe200078e0005 */
[----:B------:R-:W-:Y:S01]  /*11df0*/  LDS R86, [R0+0x6500] ;  /* 0x0065000000567984 */ /* 0x000fe20000000800 */
[----:B------:R-:W-:-:S02]  /*11e00*/  IMAD.MOV.U32 R129, RZ, RZ, R245 ;  /* 0x000000ffff817224 */ /* 0x000fc400078e00f5 */
[----:B------:R-:W-:Y:S01]  /*11e10*/  IMAD.MOV.U32 R131, RZ, RZ, R252 ;  /* 0x000000ffff837224 */ /* 0x000fe200078e00fc */
[----:B------:R-:W-:Y:S02]  /*11e20*/  LDS R85, [R2+0x4500] ;  /* 0x0045000002557984 */ /* 0x000fe40000000800 */
[C---:B--2---:R-:W-:Y:S02]  /*11e30*/  HMMA.1688.F32.TF32 R4, R8.reuse, R70, R116 ;  /* 0x000000460804723c */ /* 0x044fe40000081074 */
[----:B------:R-:W-:Y:S04]  /*11e40*/  STL [R1+0x1054], R149 ;  /* 0x0010549501007387 */ /* 0x000fe80000100800 */
[----:B------:R-:W-:Y:S04]  /*11e50*/  STL [R1+0x1050], R148 ;  /* 0x0010509401007387 */ /* 0x000fe80000100800 */
[----:B------:R-:W2:Y:S04]  /*11e60*/  LDL.LU R76, [R1+0xd0] ;  /* 0x0000d000014c7983 */ /* 0x000ea80000300800 */
[----:B------:R-:W-:Y:S04]  /*11e70*/  LDS R87, [R2+0x6500] ;  /* 0x0065000002577984 */ /* 0x000fe80000000800 */
[----:B------:R1:W-:Y:S04]  /*11e80*/  STL.64 [R1+0x6d0], R48 ;  /* 0x0006d03001007387 */ /* 0x0003e80000100a00 */
[----:B------:R3:W-:Y:S04]  /*11e90*/  STL.64 [R1+0x6d8], R50 ;  /* 0x0006d83201007387 */ /* 0x0007e80000100a00 */
[----:B------:R-:W-:Y:S04]  /*11ea0*/  STL.64 [R1+0x730], R4 ;  /* 0x0007300401007387 */ /* 0x000fe80000100a00 */
[----:B------:R4:W-:Y:S04]  /*11eb0*/  STL.64 [R1+0x738], R6 ;  /* 0x0007380601007387 */ /* 0x0009e80000100a00 */
[----:B------:R-:W2:Y:S04]  /*11ec0*/  LDL.LU R77, [R1+0xd4] ;  /* 0x0000d400014d7983 */ /* 0x000ea80000300800 */
        /* <DEDUP_REMOVED lines=26> */
[----:B-1----:R-:W2:Y:S04]  /*12070*/  LDL.LU R48, [R1+0x70] ;  /* 0x0000700001307983 */ /* 0x002ea80000300800 */
[----:B------:R-:W2:Y:S04]  /*12080*/  LDL.LU R49, [R1+0x74] ;  /* 0x0000740001317983 */ /* 0x000ea80000300800 */
[----:B---3--:R-:W3:Y:S04]  /*12090*/  LDL.LU R50, [R1+0x78] ;  /* 0x0000780001327983 */ /* 0x008ee80000300800 */
[----:B------:R-:W3:Y:S01]  /*120a0*/  LDL.LU R51, [R1+0x7c] ;  /* 0x00007c0001337983 */ /* 0x000ee20000300800 */
[C---:B------:R-:W-:Y:S08]  /*120b0*/  HMMA.1688.F32.TF32 R52, R8.reuse, R74, R132 ;  /* 0x0000004a0834723c */ /* 0x040ff00000081084 */
[C---:B----4-:R-:W-:Y:S11]  /*120c0*/  HMMA.1688.F32.TF32 R4, R8.reuse, R146, R192 ;  /* 0x000000920804723c */ /* 0x050ff600000810c0 */
[----:B------:R-:W-:Y:S04]  /*120d0*/  @!UPT UIADD3 URZ, URZ, URZ, URZ ;  /* 0x0000003f3f3ff290 */ /* 0x000fe8000fffe03f */
[----:B------:R-:W-:Y:S04]  /*120e0*/  STL.64 [R1+0x760], R52 ;  /* 0x0007603401007387 */ /* 0x000fe80000100a00 */
[----:B------:R1:W-:Y:S04]  /*120f0*/  STL.64 [R1+0x768], R54 ;  /* 0x0007683601007387 */ /* 0x0003e80000100a00 */
[----:B------:R-:W-:Y:S04]  /*12100*/  STL.64 [R1+0x830], R4 ;  /* 0x0008300401007387 */ /* 0x000fe80000100a00 */
[----:B------:R4:W-:Y:S01]  /*12110*/  STL.64 [R1+0x838], R6 ;  /* 0x0008380601007387 */ /* 0x0009e20000100a00 */
[C---:B-1----:R-:W-:Y:S08]  /*12120*/  HMMA.1688.F32.TF32 R52, R8.reuse, R154, R200 ;  /* 0x0000009a0834723c */ /* 0x042ff000000810c8 */
[----:B----4-:R-:W-:Y:S01]  /*12130*/  HMMA.1688.F32.TF32 R4, R8, R158, R204 ;  /* 0x0000009e0804723c */ /* 0x010fe200000810cc */
[----:B------:R-:W-:Y:S04]  /*12140*/  STL.64 [R1+0x820], R56 ;  /* 0x0008203801007387 */ /* 0x000fe80000100a00 */
[----:B------:R-:W-:Y:S04]  /*12150*/  STL.64 [R1+0x828], R58 ;  /* 0x0008283a01007387 */ /* 0x000fe80000100a00 */
[----:B------:R-:W-:Y:S04]  /*12160*/  LDS R8, [R0+0x4400] ;  /* 0x0044000000087984 */ /* 0x000fe80000000800 */
[----:B------:R-:W-:Y:S04]  /*12170*/  LDS R10, [R0+0x6400] ;  /* 0x00640000000a7984 */ /* 0x000fe80000000800 */
[----:B------:R-:W-:Y:S04]  /*12180*/  STL.64 [R1+0x810], R52 ;  /* 0x0008103401007387 */ /* 0x000fe80000100a00 */
[----:B------:R-:W-:Y:S04]  /*12190*/  STL.64 [R1+0x818], R54 ;  /* 0x0008183601007387 */ /* 0x000fe80000100a00 */
[----:B------:R-:W-:Y:S04]  /*121a0*/  STL.64 [R1+0x7f0], R4 ;  /* 0x0007f00401007387 */ /* 0x000fe80000100a00 */
[----:B------:R2:W-:Y:S04]  /*121b0*/  STL.64 [R1+0x7f8], R6 ;  /* 0x0007f80601007387 */ /* 0x0005e80000100a00 */
[----:B------:R-:W-:Y:S04]  /*121c0*/  LDS R9, [R2+0x4400] ;  /* 0x0044000002097984 */ /* 0x000fe80000000800 */
[----:B------:R-:W1:Y:S01]  /*121d0*/  LDS R11, [R2+0x6400] ;  /* 0x00640000020b7984 */ /* 0x000e620000000800 */
[C---:B--2---:R-:W-:Y:S11]  /*121e0*/  HMMA.1688.F32.TF32 R4, R16.reuse, R14, R168 ;  /* 0x0000000e1004723c */ /* 0x044ff600000810a8 */
[----:B------:R-:W-:Y:S11]  /*121f0*/  @!UPT UIADD3 URZ, URZ, URZ, URZ ;  /* 0x0000003f3f3ff290 */ /* 0x000ff6000fffe03f */
[----:B------:R-:W-:Y:S02]  /*12200*/  @!UPT UIADD3 URZ, URZ, URZ, URZ ;  /* 0x0000003f3f3ff290 */ /* 0x000fe4000fffe03f */
[----:B------:R-:W-:Y:S02]  /*12210*/  IMAD.MOV.U32 R103, RZ, RZ, R4 ;  /* 0x000000ffff677224 */ /* 0x000fe400078e0004 */
[----:B------:R-:W-:Y:S02]  /*12220*/  IMAD.MOV.U32 R102, RZ, RZ, R5 ;  /* 0x000000ffff667224 */ /* 0x000fe400078e0005 */
[----:B------:R-:W-:Y:S01]  /*12230*/  IMAD.MOV.U32 R101, RZ, RZ, R6 ;  /* 0x000000ffff657224 */ /* 0x000fe200078e0006 */
[----:B------:R-:W-:Y:S01]  /*12240*/  HMMA.1688.F32.TF32 R248, R16, R22, R164 ;  /* 0x0000001610f8723c */ /* 0x000fe200000810a4 */
[----:B------:R-:W-:-:S07]  /*12250*/  IMAD.MOV.U32 R100, RZ, RZ, R7 ;  /* 0x000000ffff647224 */ /* 0x000fce00078e0007 */
[C---:B------:R-:W-:Y:S08]  /*12260*/  HMMA.1688.F32.TF32 R240, R16.reuse, R26, R160 ;  /* 0x0000001a10f0723c */ /* 0x040ff000000810a0 */
[C---:B------:R-:W-:Y:S01]  /*12270*/  HMMA.1688.F32.TF32 R4, R16.reuse, R30, R124 ;  /* 0x0000001e1004723c */ /* 0x040fe2000008107c */
[----:B------:R-:W-:Y:S04]  /*12280*/  STL.64 [R1+0x10d0], R102 ;  /* 0x0010d06601007387 */ /* 0x000fe80000100a00 */
[----:B------:R-:W-:Y:S04]  /*12290*/  STL.64 [R1+0x10c8], R100 ;  /* 0x0010c86401007387 */ /* 0x000fe80000100a00 */
[----:B------:R-:W-:Y:S04]  /*122a0*/  STL.64 [R1+0x1078], R250 ;  /* 0x001078fa01007387 */ /* 0x000fe80000100a00 */
[----:B------:R-:W-:Y:S01]  /*122b0*/  STL.64 [R1+0x1070], R248 ;  /* 0x001070f801007387 */ /* 0x000fe20000100a00 */
[C---:B------:R-:W-:Y:S03]  /*122c0*/  HMMA.1688.F32.TF32 R52, R16.reuse, R34, R108 ;  /* 0x000000221034723c */ /* 0x040fe6000008106c */
[----:B------:R-:W-:Y:S04]  /*122d0*/  STL.64 [R1+0x1088], R242 ;  /* 0x001088f201007387 */ /* 0x000fe80000100a00 */
[----:B------:R-:W-:Y:S04]  /*122e0*/  STL.64 [R1+0x1080], R240 ;  /* 0x001080f001007387 */ /* 0x000fe80000100a00 */
[----:B------:R-:W-:Y:S04]  /*122f0*/  STL.64 [R1+0x1098], R6 ;  /* 0x0010980601007387 */ /* 0x000fe80000100a00 */
[----:B------:R2:W-:Y:S02]  /*12300*/  STL.64 [R1+0x1090], R4 ;  /* 0x0010900401007387 */ /* 0x0005e40000100a00 */
[C---:B--2---:R-:W-:Y:S06]  /*12310*/  HMMA.1688.F32.TF32 R4, R16.reuse, R38, R92 ;  /* 0x000000261004723c */ /* 0x044fec000008105c */
[----:B------:R-:W-:Y:S04]  /*12320*/  STL.64 [R1+0x80], R52 ;  /* 0x0000803401007387 */ /* 0x000fe80000100a00 */
[----:B------:R2:W-:Y:S02]  /*12330*/  STL.64 [R1+0x88], R54 ;  /* 0x0000883601007387 */ /* 0x0005e40000100a00 */
[----:B--2---:R-:W-:Y:S11]  /*12340*/  HMMA.1688.F32.TF32 R52, R16, R42, R76 ;  /* 0x0000002a1034723c */ /* 0x004ff6000008104c */
[----:B------:R3:W-:Y:S01]  /*12350*/  STL.64 [R1+0x90], R4 ;  /* 0x0000900401007387 */ /* 0x0007e20000100a00 */
[----:B------:R-:W-:-:S02]  /*12360*/  IMAD.MOV.U32 R61, RZ, RZ, R6 ;  /* 0x000000ffff3d7224 */ /* 0x000fc400078e0006 */
[----:B------:R-:W-:Y:S02]  /*12370*/  IMAD.MOV.U32 R60, RZ, RZ, R7 ;  /* 0x000000ffff3c7224 */ /* 0x000fe400078e0007 */
[C---:B---3--:R-:W-:Y:S07]  /*12380*/  HMMA.1688.F32.TF32 R4, R16.reuse, R46, R48 ;  /* 0x0000002e1004723c */ /* 0x048fee0000081030 */
[----:B------:R-:W-:Y:S04]  /*12390*/  STL.64 [R1+0xf0], R52 ;  /* 0x0000f03401007387 */ /* 0x000fe80000100a00 */
[----:B------:R-:W-:Y:S11]  /*123a0*/  STL.64 [R1+0xf8], R54 ;  /* 0x0000f83601007387 */ /* 0x000ff60000100a00 */
[----:B------:R-:W-:Y:S01]  /*123b0*/  @!UPT UIADD3 URZ, URZ, URZ, URZ ;  /* 0x0000003f3f3ff290 */ /* 0x000fe2000fffe03f */
[----:B------:R2:W-:Y:S01]  /*123c0*/  STL.64 [R1+0x100], R4 ;  /* 0x0001000401007387 */ /* 0x0005e20000100a00 */
[----:B------:R-:W-:Y:S02]  /*123d0*/  IMAD.MOV.U32 R145, RZ, RZ, R6 ;  /* 0x000000ffff917224 */ /* 0x000fe400078e0006 */
[----:B------:R-:W-:Y:S02]  /*123e0*/  IMAD.MOV.U32 R144, RZ, RZ, R7 ;  /* 0x000000ffff907224 */ /* 0x000fe400078e0007 */
[C---:B--2---:R-:W-:Y:S03]  /*123f0*/  HMMA.1688.F32.TF32 R4, R16.reuse, R62, R88 ;  /* 0x0000003e1004723c */ /* 0x044fe60000081058 */
[----:B------:R-:W-:Y:S11]  /*12400*/  STL [R1+0x1064], R144 ;  /* 0x0010649001007387 */ /* 0x000ff60000100800 */
[----:B------:R-:W-:Y:S10]  /*12410*/  @!UPT UIADD3 URZ, URZ, URZ, URZ ;  /* 0x0000003f3f3ff290 */ /* 0x000ff4000fffe03f */
[----:B------:R-:W-:Y:S02]  /*12420*/  IMAD.MOV.U32 R64, RZ, RZ, R4 ;  /* 0x000000ffff407224 */ /* 0x000fe400078e0004 */
[----:B------:R-:W-:Y:S02]  /*12430*/  IMAD.MOV.U32 R65, RZ, RZ, R5 ;  /* 0x000000ffff417224 */ /* 0x000fe400078e0005 */
[----:B------:R-:W-:Y:S02]  /*12440*/  IMAD.MOV.U32 R149, RZ, RZ, R6 ;  /* 0x000000ffff957224 */ /* 0x000fe400078e0006 */
[----:B------:R-:W-:Y:S02]  /*12450*/  IMAD.MOV.U32 R148, RZ, RZ, R7 ;  /* 0x000000ffff947224 */ /* 0x000fe400078e0007 */
[----:B------:R-:W-:Y:S01]  /*12460*/  HMMA.1688.F32.TF32 R4, R16, R66, R104 ;  /* 0x000000421004723c */ /* 0x000fe20000081068 */
[----:B------:R-:W-:Y:S04]  /*12470*/  STL [R1+0x1060], R145 ;  /* 0x0010609101007387 */ /* 0x000fe80000100800 */
[----:B------:R-:W-:Y:S04]  /*12480*/  STL [R1+0x106c], R65 ;  /* 0x00106c4101007387 */ /* 0x000fe80000100800 */
[----:B------:R-:W-:Y:S11]  /*12490*/  STL [R1+0x1068], R64 ;  /* 0x0010684001007387 */ /* 0x000ff60000100800 */
[----:B------:R-:W-:Y:S03]  /*124a0*/  @!UPT UIADD3 URZ, URZ, URZ, URZ ;  /* 0x0000003f3f3ff290 */ /* 0x000fe6000fffe03f */
[----:B------:R2:W-:Y:S04]  /*124b0*/  STL.64 [R1+0x5f8], R6 ;  /* 0x0005f80601007387 */ /* 0x0005e80000100a00 */
[----:B------:R-:W1:Y:S04]  /*124c0*/  LDL.LU R92, [R1+0xe0] ;  /* 0x0000e000015c7983 */ /* 0x000e680000300800 */
[----:B------:R-:W1:Y:S04]  /*124d0*/  LDL.LU R93, [R1+0xe4] ;  /* 0x0000e400015d7983 */ /* 0x000e680000300800 */
[----:B------:R-:W1:Y:S04]  /*124e0*/  LDL.LU R94, [R1+0xe8] ;  /* 0x0000e800015e7983 */ /* 0x000e680000300800 */
[----:B------:R-:W1:Y:S04]  /*124f0*/  LDL.LU R95, [R1+0xec] ;  /* 0x0000ec00015f7983 */ /* 0x000e680000300800 */
[----:B------:R-:W3:Y:S04]  /*12500*/  LDL.LU R76, [R1+0x210] ;  /* 0x00021000014c7983 */ /* 0x000ee80000300800 */
[----:B------:R-:W3:Y:S04]  /*12510*/  LDL.LU R77, [R1+0x214] ;  /* 0x00021400014d7983 */ /* 0x000ee80000300800 */
[----:B------:R-:W3:Y:S04]  /*12520*/  LDL.LU R78, [R1+0x218] ;  /* 0x00021800014e7983 */ /* 0x000ee80000300800 */
[----:B------:R-:W3:Y:S04]  /*12530*/  LDL.LU R79, [R1+0x21c] ;  /* 0x00021c00014f7983 */ /* 0x000ee80000300800 */
[----:B------:R-:W4:Y:S04]  /*12540*/  LDL.LU R108, [R1+0x320] ;  /* 0x00032000016c7983 */ /* 0x000f280000300800 */
[----:B------:R-:W4:Y:S04]  /*12550*/  LDL.LU R109, [R1+0x324] ;  /* 0x00032400016d7983 */ /* 0x000f280000300800 */
[----:B------:R-:W4:Y:S04]  /*12560*/  LDL.LU R110, [R1+0x328] ;  /* 0x00032800016e7983 */ /* 0x000f280000300800 */
[----:B------:R-:W4:Y:S04]  /*12570*/  LDL.LU R111, [R1+0x32c] ;  /* 0x00032c00016f7983 */ /* 0x000f280000300800 */
        /* <DEDUP_REMOVED lines=19> */
[----:B------:R-:W3:Y:S01]  /*126b0*/  LDL.LU R127, [R1+0x18c] ;  /* 0x00018c00017f7983 */ /* 0x000ee20000300800 */
[----:B------:R-:W-:-:S02]  /*126c0*/  IMAD.MOV.U32 R68, RZ, RZ, R4 ;  /* 0x000000ffff447224 */ /* 0x000fc400078e0004 */
[----:B------:R-:W-:Y:S02]  /*126d0*/  IMAD.MOV.U32 R69, RZ, RZ, R5 ;  /* 0x000000ffff457224 */ /* 0x000fe400078e0005 */
[C---:B--2---:R-:W-:Y:S08]  /*126e0*/  HMMA.1688.F32.TF32 R4, R16.reuse, R70, R120 ;  /* 0x000000461004723c */ /* 0x044ff00000081078 */
[C---:B------:R-:W-:Y:S01]  /*126f0*/  HMMA.1688.F32.TF32 R52, R16.reuse, R74, R136 ;  /* 0x0000004a1034723c */ /* 0x040fe20000081088 */
[----:B------:R-:W-:Y:S04]  /*12700*/  STL [R1+0x1030], R69 ;  /* 0x0010304501007387 */ /* 0x000fe80000100800 */
[----:B------:R-:W-:Y:S03]  /*12710*/  STL [R1+0x102c], R68 ;  /* 0x00102c4401007387 */ /* 0x000fe60000100800 */
[----:B------:R-:W-:Y:S08]  /*12720*/  HMMA.1688.F32.TF32 R56, R16, R150, R212 ;  /* 0x000000961038723c */ /* 0x000ff000000810d4 */
[----:B------:R-:W-:-:S02]  /*12730*/  IMAD.MOV.U32 R73, RZ, RZ, R5 ;  /* 0x000000ffff497224 */ /* 0x000fc400078e0005 */
[----:B------:R-:W-:Y:S01]  /*12740*/  IMAD.MOV.U32 R72, RZ, RZ, R4 ;  /* 0x000000ffff487224 */ /* 0x000fe200078e0004 */
[----:B------:R2:W-:Y:S04]  /*12750*/  STL.64 [R1+0x638], R6 ;  /* 0x0006380601007387 */ /* 0x0005e80000100a00 */
[----:B------:R-:W-:Y:S04]  /*12760*/  STL [R1+0x1038], R73 ;  /* 0x0010384901007387 */ /* 0x000fe80000100800 */
[----:B------:R-:W-:Y:S01]  /*12770*/  STL [R1+0x1034], R72 ;  /* 0x0010344801007387 */ /* 0x000fe20000100800 */
[C---:B--2---:R-:W-:Y:S03]  /*12780*/  HMMA.1688.F32.TF32 R4, R16.reuse, R146, R208 ;  /* 0x000000921004723c */ /* 0x044fe600000810d0 */
[----:B------:R-:W-:Y:S04]  /*12790*/  STL.64 [R1+0x6b0], R52 ;  /* 0x0006b03401007387 */ /* 0x000fe80000100a00 */
[----:B------:R2:W-:Y:S02]  /*127a0*/  STL.64 [R1+0x6b8], R54 ;  /* 0x0006b83601007387 */ /* 0x0005e40000100a00 */
[C---:B--2---:R-:W-:Y:S11]  /*127b0*/  HMMA.1688.F32.TF32 R52, R16.reuse, R154, R216 ;  /* 0x0000009a1034723c */ /* 0x044ff600000810d8 */
[----:B------:R-:W-:Y:S03]  /*127c0*/  @!UPT UIADD3 URZ, URZ, URZ, URZ ;  /* 0x0000003f3f3ff290 */ /* 0x000fe6000fffe03f */
[----:B------:R-:W-:Y:S04]  /*127d0*/  STL.64 [R1+0x7c0], R4 ;  /* 0x0007c00401007387 */ /* 0x000fe80000100a00 */
[----:B------:R2:W-:Y:S04]  /*127e0*/  STL.64 [R1+0x7c8], R6 ;  /* 0x0007c80601007387 */ /* 0x0005e80000100a00 */
[----:B------:R-:W-:Y:S04]  /*127f0*/  STL.64 [R1+0x7b0], R56 ;  /* 0x0007b03801007387 */ /* 0x000fe80000100a00 */
[----:B------:R-:W-:Y:S01]  /*12800*/  STL.64 [R1+0x7b8], R58 ;  /* 0x0007b83a01007387 */ /* 0x000fe20000100a00 */
[----:B--2---:R-:W-:Y:S03]  /*12810*/  HMMA.1688.F32.TF32 R4, R16, R158, R220 ;  /* 0x0000009e1004723c */ /* 0x004fe600000810dc */
[----:B------:R-:W-:Y:S04]  /*12820*/  STL.64 [R1+0x7a0], R52 ;  /* 0x0007a03401007387 */ /* 0x000fe80000100a00 */
[----:B------:R-:W-:Y:S11]  /*12830*/  STL.64 [R1+0x7a8], R54 ;  /* 0x0007a83601007387 */ /* 0x000ff60000100a00 */
[----:B------:R-:W-:Y:S05]  /*12840*/  @!UPT UIADD3 URZ, URZ, URZ, URZ ;  /* 0x0000003f3f3ff290 */ /* 0x000fea000fffe03f */
[----:B------:R-:W-:Y:S04]  /*12850*/  STL.64 [R1+0x790], R4 ;  /* 0x0007900401007387 */ /* 0x000fe80000100a00 */
[----:B------:R1:W-:Y:S02]  /*12860*/  STL.64 [R1+0x798], R6 ;  /* 0x0007980601007387 */ /* 0x0003e40000100a00 */
[C---:B-1----:R-:W-:Y:S08]  /*12870*/  HMMA.1688.F32.TF32 R4, R8.reuse, R46, R92 ;  /* 0x0000002e0804723c */ /* 0x042ff0000008105c */
[C---:B----4-:R-:W-:Y:S08]  /*12880*/  HMMA.1688.F32.TF32 R108, R8.reuse, R30, R108 ;  /* 0x0000001e086c723c */ /* 0x050ff0000008106c */
[C---:B---3--:R-:W-:Y:S08]  /*12890*/  HMMA.1688.F32.TF32 R48, R8.reuse, R14, R48 ;  /* 0x0000000e0830723c */ /* 0x048ff00000081030 */
[C---:B------:R-:W-:Y:S08]  /*128a0*/  HMMA.1688.F32.TF32 R52, R8.reuse, R22, R168 ;  /* 0x000000160834723c */ /* 0x040ff000000810a8 */
[C---:B------:R-:W-:Y:S07]  /*128b0*/  HMMA.1688.F32.TF32 R56, R8.reuse, R26, R164 ;  /* 0x0000001a0838723c */ /* 0x040fee00000810a4 */
[----:B------:R-:W-:Y:S04]  /*128c0*/  STL.64 [R1+0x10a8], R50 ;  /* 0x0010a83201007387 */ /* 0x000fe80000100a00 */
[----:B------:R1:W-:Y:S04]  /*128d0*/  STL.64 [R1+0x10a0], R48 ;  /* 0x0010a03001007387 */ /* 0x0003e80000100a00 */
[----:B------:R-:W-:Y:S04]  /*128e0*/  STL.64 [R1+0x10b8], R54 ;  /* 0x0010b83601007387 */ /* 0x000fe80000100a00 */
[----:B------:R-:W-:Y:S04]  /*128f0*/  STL.64 [R1+0x10b0], R52 ;  /* 0x0010b03401007387 */ /* 0x000fe80000100a00 */
[----:B------:R-:W-:Y:S04]  /*12900*/  STL.64 [R1+0x10e0], R58 ;  /* 0x0010e03a01007387 */ /* 0x000fe80000100a00 */
[----:B------:R-:W-:Y:S04]  /*12910*/  STL.64 [R1+0x10d8], R56 ;  /* 0x0010d83801007387 */ /* 0x000fe80000100a00 */
[----:B------:R-:W-:Y:S04]  /*12920*/  STL.64 [R1+0x10f0], R110 ;  /* 0x0010f06e01007387 */ /* 0x000fe80000100a00 */
[----:B------:R-:W-:Y:S01]  /*12930*/  STL.64 [R1+0x10e8], R108 ;  /* 0x0010e86c01007387 */ /* 0x000fe20000100a00 */
[C---:B------:R-:W-:Y:S03]  /*12940*/  HMMA.1688.F32.TF32 R220, R8.reuse, R42, R124 ;  /* 0x0000002a08dc723c */ /* 0x040fe6000008107c */
[----:B------:R-:W2:Y:S04]  /*12950*/  LDL.LU R92, [R1+0x2d0] ;  /* 0x0002d000015c7983 */ /* 0x000ea80000300800 */
[----:B------:R-:W2:Y:S04]  /*12960*/  LDL.LU R93, [R1+0x2d4] ;  /* 0x0002d400015d7983 */ /* 0x000ea80000300800 */
[----:B------:R-:W2:Y:S04]  /*12970*/  LDL.LU R94, [R1+0x2d8] ;  /* 0x0002d800015e7983 */ /* 0x000ea80000300800 */
[----:B------:R-:W2:Y:S04]  /*12980*/  LDL.LU R95, [R1+0x2dc] ;  /* 0x0002dc00015f7983 */ /* 0x000ea80000300800 */
        /* <DEDUP_REMOVED lines=8> */
[----:B------:R-:W1:Y:S04]  /*12a10*/  LDL.LU R176, [R1+0x60] ;  /* 0x0000600001b07983 */ /* 0x000e680000300800 */
[----:B------:R-:W1:Y:S04]  /*12a20*/  LDL.LU R177, [R1+0x64] ;  /* 0x0000640001b17983 */ /* 0x000e680000300800 */
[----:B------:R-:W2:Y:S04]  /*12a30*/  LDL.LU R3, [R1+0x1120] ;  /* 0x0011200001037983 */ /* 0x000ea80000300800 */
[----:B------:R-:W3:Y:S04]  /*12a40*/  LDL.LU R21, [R1+0x111c] ;  /* 0x00111c0001157983 */ /* 0x000ee80000300800 */
[----:B------:R-:W4:Y:S04]  /*12a50*/  LDL.LU R244, [R1+0x1118] ;  /* 0x0011180001f47983 */ /* 0x000f280000300800 */
[----:B------:R-:W4:Y:S04]  /*12a60*/  LDL.LU R245, [R1+0x1114] ;  /* 0x0011140001f57983 */ /* 0x000f280000300800 */
[----:B------:R-:W4:Y:S04]  /*12a70*/  LDL.LU R130, [R1+0x58] ;  /* 0x0000580001827983 */ /* 0x000f280000300800 */
[----:B------:R-:W4:Y:S01]  /*12a80*/  LDL.LU R252, [R1+0x1110] ;  /* 0x0011100001fc7983 */ /* 0x000f220000300800 */
[----:B------:R-:W-:Y:S01]  /*12a90*/  HMMA.1688.F32.TF32 R16, R8, R34, R160 ;  /* 0x000000220810723c */ /* 0x000fe200000810a0 */
[----:B--2---:R-:W-:-:S02]  /*12aa0*/  IMAD.MOV.U32 R164, RZ, RZ, R3 ;  /* 0x000000ffffa47224 */ /* 0x004fc400078e0003 */
[----:B------:R-:W2:Y:S01]  /*12ab0*/  LDL.LU R3, [R1+0x110c] ;  /* 0x00110c0001037983 */ /* 0x000ea20000300800 */
[----:B---3--:R-:W-:-:S03]  /*12ac0*/  IMAD.MOV.U32 R165, RZ, RZ, R21 ;  /* 0x000000ffffa57224 */ /* 0x008fc600078e0015 */
[----:B------:R-:W3:Y:S01]  /*12ad0*/  LDL.LU R21, [R1+0x1108] ;  /* 0x0011080001157983 */ /* 0x000ee20000300800 */
[----:B----4-:R-:W-:-:S03]  /*12ae0*/  IMAD.MOV.U32 R166, RZ, RZ, R244 ;  /* 0x000000ffffa67224 */ /* 0x010fc600078e00f4 */
[----:B------:R-:W4:Y:S01]  /*12af0*/  LDL.LU R244, [R1+0x1104] ;  /* 0x0011040001f47983 */ /* 0x000f220000300800 */
[----:B------:R-:W-:-:S03]  /*12b00*/  IMAD.MOV.U32 R167, RZ, RZ, R245 ;  /* 0x000000ffffa77224 */ /* 0x000fc600078e00f5 */
[----:B------:R-:W2:Y:S04]  /*12b10*/  LDL.LU R245, [R1+0x1100] ;  /* 0x0011000001f57983 */ /* 0x000ea80000300800 */
[----:B------:R-:W2:Y:S01]  /*12b20*/  LDL.LU R160, [R1+0x440] ;  /* 0x0004400001a07983 */ /* 0x000ea20000300800 */
[----:B------:R-:W-:-:S03]  /*12b30*/  IMAD.MOV.U32 R161, RZ, RZ, R252 ;  /* 0x000000ffffa17224 */ /* 0x000fc600078e00fc */
[----:B------:R-:W2:Y:S04]  /*12b40*/  LDL.LU R252, [R1+0x10fc] ;  /* 0x0010fc0001fc7983 */ /* 0x000ea80000300800 */
[----:B------:R-:W3:Y:S04]  /*12b50*/  LDL.LU R162, [R1+0x448] ;  /* 0x0004480001a27983 */ /* 0x000ee80000300800 */
[----:B------:R-:W3:Y:S04]  /*12b60*/  LDL.LU R163, [R1+0x44c] ;  /* 0x00044c0001a37983 */ /* 0x000ee80000300800 */
[----:B------:R-:W3:Y:S04]  /*12b70*/  LDL.LU R172, [R1+0x4a0] ;  /* 0x0004a00001ac7983 */ /* 0x000ee80000300800 */
[----:B------:R-:W3:Y:S04]  /*12b80*/  LDL.LU R173, [R1+0x4a4] ;  /* 0x0004a40001ad7983 */ /* 0x000ee80000300800 */
[----:B------:R-:W3:Y:S01]  /*12b90*/  LDL.LU R174, [R1+0x4a8] ;  /* 0x0004a80001ae7983 */ /* 0x000ee20000300800 */
[----:B------:R-:W-:-:S02]  /*12ba0*/  IMAD.MOV.U32 R65, RZ, RZ, R4 ;  /* 0x000000ffff417224 */ /* 0x000fc400078e0004 */
[----:B------:R-:W-:Y:S02]  /*12bb0*/  IMAD.MOV.U32 R64, RZ, RZ, R5 ;  /* 0x000000ffff407224 */ /* 0x000fe400078e0005 */
[----:B--2---:R-:W-:Y:S02]  /*12bc0*/  IMAD.MOV.U32 R175, RZ, RZ, R252 ;  /* 0x000000ffffaf7224 */ /* 0x004fe400078e00fc */
[----:B------:R-:W2:Y:S04]  /*12bd0*/  LDL.LU R252, [R1+0x10f8] ;  /* 0x0010f80001fc7983 */ /* 0x000ea80000300800 */
[----:B------:R-:W2:Y:S04]  /*12be0*/  LDL.LU R96, [R1+0x530] ;  /* 0x0005300001607983 */ /* 0x000ea80000300800 */
[----:B------:R-:W2:Y:S04]  /*12bf0*/  LDL.LU R97, [R1+0x534] ;  /* 0x0005340001617983 */ /* 0x000ea80000300800 */
[----:B------:R-:W2:Y:S04]  /*12c00*/  LDL.LU R98, [R1+0x538] ;  /* 0x0005380001627983 */ /* 0x000ea80000300800 */
[----:B------:R-:W2:Y:S04]  /*12c10*/  LDL.LU R99, [R1+0x53c] ;  /* 0x00053c0001637983 */ /* 0x000ea80000300800 */
[----:B------:R-:W2:Y:S04]  /*12c20*/  LDL.LU R80, [R1+0x4f0] ;  /* 0x0004f00001507983 */ /* 0x000ea80000300800 */
[----:B------:R-:W2:Y:S04]  /*12c30*/  LDL.LU R81, [R1+0x4f4] ;  /* 0x0004f40001517983 */ /* 0x000ea80000300800 */
[----:B------:R-:W2:Y:S01]  /*12c40*/  LDL.LU R82, [R1+0x4f8] ;  /* 0x0004f80001527983 */ /* 0x000ea20000300800 */
[----:B------:R-:W-:-:S02]  /*12c50*/  IMAD.MOV.U32 R144, RZ, RZ, R6 ;  /* 0x000000ffff907224 */ /* 0x000fc400078e0006 */
[----:B------:R-:W-:Y:S02]  /*12c60*/  IMAD.MOV.U32 R145, RZ, RZ, R7 ;  /* 0x000000ffff917224 */ /* 0x000fe400078e0007 */
[----:B------:R-:W-:Y:S01]  /*12c70*/  HMMA.1688.F32.TF32 R4, R8, R62, R180 ;  /* 0x0000003e0804723c */ /* 0x000fe200000810b4 */
[----:B------:R-:W-:Y:S02]  /*12c80*/  IMAD.MOV.U32 R168, RZ, RZ, R245 ;  /* 0x000000ffffa87224 */ /* 0x000fe400078e00f5 */
[----:B----4-:R-:W-:Y:S02]  /*12c90*/  IMAD.MOV.U32 R169, RZ, RZ, R244 ;  /* 0x000000ffffa97224 */ /* 0x010fe400078e00f4 */
[----:B------:R-:W-:-:S03]  /*12ca0*/  IMAD.MOV.U32 R171, RZ, RZ, R3 ;  /* 0x000000ffffab7224 */ /* 0x000fc600078e0003 */
[----:B-1----:R-:W-:Y:S11]  /*12cb0*/  HMMA.1688.F32.TF32 R48, R8, R66, R176 ;  /* 0x000000420830723c */ /* 0x002ff600000810b0 */
[----:B------:R-:W-:Y:S05]  /*12cc0*/  @!UPT UIADD3 URZ, URZ, URZ, URZ ;  /* 0x0000003f3f3ff290 */ /* 0x000fea000fffe03f */
[----:B------:R-:W-:Y:S02]  /*12cd0*/  IMAD.MOV.U32 R245, RZ, RZ, R5 ;  /* 0x000000fffff57224 */ /* 0x000fe400078e0005 */
[----:B------:R-:W-:Y:S02]  /*12ce0*/  IMAD.MOV.U32 R244, RZ, RZ, R6 ;  /* 0x000000fffff47224 */ /* 0x000fe400078e0006 */
[----:B------:R-:W-:-:S03]  /*12cf0*/  IMAD.MOV.U32 R3, RZ, RZ, R7 ;  /* 0x000000ffff037224 */ /* 0x000fc600078e0007 */
[----:B------:R-:W-:Y:S04]  /*12d00*/  STL.64 [R1+0x180], R48 ;  /* 0x0001803001007387 */ /* 0x000fe80000100a00 */
[----:B------:R1:W-:Y:S02]  /*12d10*/  STL.64 [R1+0x188], R50 ;  /* 0x0001883201007387 */ /* 0x0003e40000100a00 */
[C---:B-1----:R-:W-:Y:S08]  /*12d20*/  HMMA.1688.F32.TF32 R48, R8.reuse, R74, R140 ;  /* 0x0000004a0830723c */ /* 0x042ff0000008108c */
[----:B------:R-:W-:Y:S01]  /*12d30*/  HMMA.1688.F32.TF32 R52, R8, R150, R228 ;  /* 0x000000960834723c */ /* 0x000fe200000810e4 */
[----:B---3--:R-:W-:-:S07]  /*12d40*/  IMAD.MOV.U32 R170, RZ, RZ, R21 ;  /* 0x000000ffffaa7224 */ /* 0x008fce00078e0015 */
[C---:B------:R-:W-:Y:S08]  /*12d50*/  HMMA.1688.F32.TF32 R140, R84.reuse, R26, R172 ;  /* 0x0000001a548c723c */ /* 0x040ff000000810ac */
[C---:B------:R-:W-:Y:S08]  /*12d60*/  HMMA.1688.F32.TF32 R116, R84.reuse, R34, R168 ;  /* 0x000000225474723c */ /* 0x040ff000000810a8 */
[----:B------:R-:W-:Y:S01]  /*12d70*/  HMMA.1688.F32.TF32 R120, R84, R38, R164 ;  /* 0x000000265478723c */ /* 0x000fe200000810a4 */
[----:B--2---:R-:W-:-:S02]  /*12d80*/  IMAD.MOV.U32 R83, RZ, RZ, R252 ;  /* 0x000000ffff537224 */ /* 0x004fc400078e00fc */
[----:B------:R-:W-:-:S05]  /*12d90*/  IMAD.MOV.U32 R252, RZ, RZ, R4 ;  /* 0x000000fffffc7224 */ /* 0x000fca00078e0004 */
[C---:B------:R-:W-:Y:S11]  /*12da0*/  HMMA.1688.F32.TF32 R4, R8.reuse, R70, R128 ;  /* 0x000000460804723c */ /* 0x040ff60000081080 */
[----:B------:R-:W-:Y:S11]  /*12db0*/  @!UPT UIADD3 URZ, URZ, URZ, URZ ;  /* 0x0000003f3f3ff290 */ /* 0x000ff6000fffe03f */
[----:B------:R-:W-:Y:S01]  /*12dc0*/  @!UPT UIADD3 URZ, URZ, URZ, URZ ;  /* 0x0000003f3f3ff290 */ /* 0x000fe2000fffe03f */
[----:B------:R1:W-:Y:S01]  /*12dd0*/  STL.64 [R1+0x320], R4 ;  /* 0x0003200401007387 */ /* 0x0003e20000100a00 */
[----:B------:R-:W-:Y:S02]  /*12de0*/  IMAD.MOV.U32 R69, RZ, RZ, R6 ;  /* 0x000000ffff457224 */ /* 0x000fe400078e0006 */
[----:B------:R-:W-:Y:S02]  /*12df0*/  IMAD.MOV.U32 R68, RZ, RZ, R7 ;  /* 0x000000ffff447224 */ /* 0x000fe400078e0007 */
[C---:B-1----:R-:W-:Y:S03]  /*12e00*/  HMMA.1688.F32.TF32 R4, R8.reuse, R146, R224 ;  /* 0x000000920804723c */ /* 0x042fe600000810e0 */
[----:B------:R-:W-:Y:S04]  /*12e10*/  STL [R1+0x1040], R68 ;  /* 0x0010404401007387 */ /* 0x000fe80000100800 */
[----:B------:R-:W-:Y:S04]  /*12e20*/  STL [R1+0x103c], R69 ;  /* 0x00103c4501007387 */ /* 0x000fe80000100800 */
[----:B------:R-:W-:Y:S04]  /*12e30*/  STL.64 [R1+0x5b0], R48 ;  /* 0x0005b03001007387 */ /* 0x000fe80000100a00 */
[----:B------:R1:W-:Y:S08]  /*12e40*/  STL.64 [R1+0x5b8], R50 ;  /* 0x0005b83201007387 */ /* 0x0003f00000100a00 */
[----:B------:R-:W-:Y:S04]  /*12e50*/  STL.64 [R1+0x720], R4 ;  /* 0x0007200401007387 */ /* 0x000fe80000100a00 */
[----:B------:R2:W-:Y:S01]  /*12e60*/  STL.64 [R1+0x728], R6 ;  /* 0x0007280601007387 */ /* 0x0005e20000100a00 */
[C---:B-1----:R-:W-:Y:S08]  /*12e70*/  HMMA.1688.F32.TF32 R48, R8.reuse, R154, R232 ;  /* 0x0000009a0830723c */ /* 0x042ff000000810e8 */
[----:B--2---:R-:W-:Y:S01]  /*12e80*/  HMMA.1688.F32.TF32 R4, R8, R158, R236 ;  /* 0x0000009e0804723c */ /* 0x004fe200000810ec */
[----:B------:R-:W-:Y:S04]  /*12e90*/  STL.64 [R1+0x710], R52 ;  /* 0x0007103401007387 */ /* 0x000fe80000100a00 */
[----:B------:R-:W-:Y:S03]  /*12ea0*/  STL.64 [R1+0x718], R54 ;  /* 0x0007183601007387 */ /* 0x000fe60000100a00 */
[----:B------:R-:W-:Y:S11]  /*12eb0*/  HMMA.1688.F32.TF32 R136, R84, R22, R80 ;  /* 0x000000165488723c */ /* 0x000ff60000081050 */
[----:B------:R-:W-:Y:S04]  /*12ec0*/  @!UPT UIADD3 URZ, URZ, URZ, URZ ;  /* 0x0000003f3f3ff290 */ /* 0x000fe8000fffe03f */
[----:B------:R-:W-:Y:S01]  /*12ed0*/  STL.64 [R1+0x6f0], R4 ;  /* 0x0006f00401007387 */ /* 0x000fe20000100a00 */
[----:B------:R-:W-:-:S03]  /*12ee0*/  IMAD.MOV.U32 R21, RZ, RZ, R7 ;  /* 0x000000ffff157224 */ /* 0x000fc600078e0007 */
[----:B------:R-:W-:Y:S04]  /*12ef0*/  STL.64 [R1+0x700], R48 ;  /* 0x0007003001007387 */ /* 0x000fe80000100a00 */
[----:B------:R-:W-:Y:S04]  /*12f00*/  STL.64 [R1+0x708], R50 ;  /* 0x0007083201007387 */ /* 0x000fe80000100a00 */
[----:B------:R1:W-:Y:S04]  /*12f10*/  STL [R1+0x6f8], R6 ;  /* 0x0006f80601007387 */ /* 0x0003e80000100800 */
[----:B------:R-:W-:Y:S01]  /*12f20*/  STL [R1+0x1018], R21 ;  /* 0x0010181501007387 */ /* 0x000fe20000100800 */
        /* <DEDUP_REMOVED lines=29> */
[----:B------:R-:W1:Y:S04]  /*13100*/  LDL.LU R100, [R1+0x240] ;  /* 0x0002400001647983 */ /* 0x000e680000300800 */
[----:B------:R-:W1:Y:S04]  /*13110*/  LDL.LU R101, [R1+0x244] ;  /* 0x0002440001657983 */ /* 0x000e680000300800 */
[----:B------:R-:W1:Y:S04]  /*13120*/  LDL.LU R102, [R1+0x248] ;  /* 0x0002480001667983 */ /* 0x000e680000300800 */
[----:B------:R-:W1:Y:S04]  /*13130*/  LDL.LU R103, [R1+0x24c] ;  /* 0x00024c0001677983 */ /* 0x000e680000300800 */
        /* <DEDUP_REMOVED lines=20> */
[----:B------:R-:W4:Y:S04]  /*13280*/  LDL.LU R196, [R1+0x40] ;  /* 0x0000400001c47983 */ /* 0x000f280000300800 */
[----:B------:R-:W4:Y:S04]  /*13290*/  LDL.LU R197, [R1+0x44] ;  /* 0x0000440001c57983 */ /* 0x000f280000300800 */
[----:B------:R-:W4:Y:S04]  /*132a0*/  LDL.LU R198, [R1+0x48] ;  /* 0x0000480001c67983 */ /* 0x000f280000300800 */
[----:B------:R-:W4:Y:S01]  /*132b0*/  LDL.LU R199, [R1+0x4c] ;  /* 0x00004c0001c77983 */ /* 0x000f220000300800 */
[----:B------:R-:W-:Y:S03]  /*132c0*/  HMMA.1688.F32.TF32 R88, R84, R42, R124 ;  /* 0x0000002a5458723c */ /* 0x000fe6000008107c */
[----:B------:R-:W4:Y:S04]  /*132d0*/  LDL.LU R176, [R1+0x590] ;  /* 0x0005900001b07983 */ /* 0x000f280000300800 */
        /* <DEDUP_REMOVED lines=10> */
[----:B------:R-:W4:Y:S01]  /*13380*/  LDL.LU R183, [R1+0x3ec] ;  /* 0x0003ec0001b77983 */ /* 0x000f220000300800 */
[----:B------:R-:W-:Y:S03]  /*13390*/  HMMA.1688.F32.TF32 R76, R8, R38, R76 ;  /* 0x00000026084c723c */ /* 0x000fe6000008104c */
[----:B------:R-:W-:Y:S04]  /*133a0*/  LDS R8, [R0+0x4600] ;  /* 0x0046000000087984 */ /* 0x000fe80000000800 */
[----:B------:R-:W-:Y:S04]  /*133b0*/  LDS R10, [R0+0x6600] ;  /* 0x00660000000a7984 */ /* 0x000fe80000000800 */
[----:B------:R-:W-:Y:S04]  /*133c0*/  LDS R9, [R2+0x4600] ;  /* 0x0046000002097984 */ /* 0x000fe80000000800 */
[----:B------:R-:W1:Y:S02]  /*133d0*/  LDS R11, [R2+0x6600] ;  /* 0x00660000020b7984 */ /* 0x000e640000000800 */
[C---:B-1----:R-:W-:Y:S11]  /*133e0*/  HMMA.1688.F32.TF32 R4, R84.reuse, R66, R100 ;  /* 0x000000425404723c */ /* 0x042ff60000081064 */
[----:B------:R-:W-:Y:S11]  /*133f0*/  @!UPT UIADD3 URZ, URZ, URZ, URZ ;  /* 0x0000003f3f3ff290 */ /* 0x000ff6000fffe03f */
[----:B------:R-:W-:Y:S02]  /*13400*/  @!UPT UIADD3 URZ, URZ, URZ, URZ ;  /* 0x0000003f3f3ff290 */ /* 0x000fe4000fffe03f */
[----:B------:R-:W-:Y:S02]  /*13410*/  IMAD.MOV.U32 R157, RZ, RZ, R4 ;  /* 0x000000ffff9d7224 */ /* 0x000fe400078e0004 */
[----:B------:R-:W-:Y:S02]  /*13420*/  IMAD.MOV.U32 R156, RZ, RZ, R5 ;  /* 0x000000ffff9c7224 */ /* 0x000fe400078e0005 */
[----:B------:R-:W-:Y:S02]  /*13430*/  IMAD.MOV.U32 R153, RZ, RZ, R6 ;  /* 0x000000ffff997224 */ /* 0x000fe400078e0006 */
[----:B------:R-:W-:Y:S02]  /*13440*/  IMAD.MOV.U32 R152, RZ, RZ, R7 ;  /* 0x000000ffff987224 */ /* 0x000fe400078e0007 */
[C---:B--2---:R-:W-:Y:S01]  /*13450*/  HMMA.1688.F32.TF32 R4, R84.reuse, R70, R204 ;  /* 0x000000465404723c */ /* 0x044fe200000810cc */
[----:B------:R-:W-:Y:S04]  /*13460*/  STL [R1+0x104c], R153 ;  /* 0x00104c9901007387 */ /* 0x000fe80000100800 */
[----:B------:R-:W-:Y:S04]  /*13470*/  STL [R1+0x1048], R156 ;  /* 0x0010489c01007387 */ /* 0x000fe80000100800 */
[----:B------:R-:W-:Y:S11]  /*13480*/  STL [R1+0x1044], R157 ;  /* 0x0010449d01007387 */ /* 0x000ff60000100800 */
[----:B------:R-:W-:Y:S03]  /*13490*/  @!UPT UIADD3 URZ, URZ, URZ, URZ ;  /* 0x0000003f3f3ff290 */ /* 0x000fe6000fffe03f */
[----:B------:R3:W-:Y:S01]  /*134a0*/  STL [R1+0x17c], R7 ;  /* 0x00017c0701007387 */ /* 0x0007e20000100800 */
[----:B------:R-:W-:Y:S02]  /*134b0*/  IMAD.MOV.U32 R69, RZ, RZ, R4 ;  /* 0x000000ffff457224 */ /* 0x000fe400078e0004 */
[----:B------:R-:W-:Y:S02]  /*134c0*/  IMAD.MOV.U32 R73, RZ, RZ, R5 ;  /* 0x000000ffff497224 */ /* 0x000fe400078e0005 */
[----:B------:R-:W-:Y:S02]  /*134d0*/  IMAD.MOV.U32 R72, RZ, RZ, R6 ;  /* 0x000000ffff487224 */ /* 0x000fe400078e0006 */
[C---:B---3--:R-:W-:Y:S11]  /*134e0*/  HMMA.1688.F32.TF32 R4, R84.reuse, R74, R200 ;  /* 0x0000004a5404723c */ /* 0x048ff600000810c8 */
[----:B------:R-:W-:Y:S11]  /*134f0*/  @!UPT UIADD3 URZ, URZ, URZ, URZ ;  /* 0x0000003f3f3ff290 */ /* 0x000ff6000fffe03f */
[----:B------:R-:W-:Y:S02]  /*13500*/  @!UPT UIADD3 URZ, URZ, URZ, URZ ;  /* 0x0000003f3f3ff290 */ /* 0x000fe4000fffe03f */
[----:B------:R-:W-:Y:S02]  /*13510*/  IMAD.MOV.U32 R153, RZ, RZ, R4 ;  /* 0x000000ffff997224 */ /* 0x000fe400078e0004 */
[----:B------:R-:W-:Y:S02]  /*13520*/  IMAD.MOV.U32 R156, RZ, RZ, R5 ;  /* 0x000000ffff9c7224 */ /* 0x000fe400078e0005 */
[----:B------:R-:W-:Y:S02]  /*13530*/  IMAD.MOV.U32 R157, RZ, RZ, R6 ;  /* 0x000000ffff9d7224 */ /* 0x000fe400078e0006 */
[----:B------:R-:W-:Y:S02]  /*13540*/  IMAD.MOV.U32 R68, RZ, RZ, R7 ;  /* 0x000000ffff447224 */ /* 0x000fe400078e0007 */
[C---:B----4-:R-:W-:Y:S08]  /*13550*/  HMMA.1688.F32.TF32 R4, R84.reuse, R146, R196 ;  /* 0x000000925404723c */ /* 0x050ff000000810c4 */
[C---:B------:R-:W-:Y:S08]  /*13560*/  HMMA.1688.F32.TF32 R52, R84.reuse, R150, R192 ;  /* 0x000000965434723c */ /* 0x040ff000000810c0 */
[C---:B------:R-:W-:Y:S07]  /*13570*/  HMMA.1688.F32.TF32 R48, R84.reuse, R154, R112 ;  /* 0x0000009a5430723c */ /* 0x040fee0000081070 */
[----:B------:R-:W-:Y:S04]  /*13580*/  STL.64 [R1+0x670], R4 ;  /* 0x0006700401007387 */ /* 0x000fe80000100a00 */
[----:B------:R1:W-:Y:S02]  /*13590*/  STL.64 [R1+0x678], R6 ;  /* 0x0006780601007387 */ /* 0x0003e40000100a00 */
[C---:B-1----:R-:W-:Y:S02]  /*135a0*/  HMMA.1688.F32.TF32 R4, R84.reuse, R158, R188 ;  /* 0x0000009e5404723c */ /* 0x042fe400000810bc */
[----:B------:R-:W-:Y:S04]  /*135b0*/  STL.64 [R1+0x660], R52 ;  /* 0x0006603401007387 */ /* 0x000fe80000100a00 */
[----:B------:R-:W-:Y:S04]  /*135c0*/  STL.64 [R1+0x668], R54 ;  /* 0x0006683601007387 */ /* 0x000fe80000100a00 */
[----:B------:R-:W-:Y:S04]  /*135d0*/  STL.64 [R1+0x650], R48 ;  /* 0x0006503001007387 */ /* 0x000fe80000100a00 */
[----:B------:R-:W-:Y:S09]  /*135e0*/  STL.64 [R1+0x658], R50 ;  /* 0x0006583201007387 */ /* 0x000ff20000100a00 */
[----:B------:R1:W-:Y:S04]  /*135f0*/  STL.64 [R1+0x620], R4 ;  /* 0x0006200401007387 */ /* 0x0003e80000100a00 */
[----:B------:R2:W-:Y:S04]  /*13600*/  STL.64 [R1+0x628], R6 ;  /* 0x0006280601007387 */ /* 0x0005e80000100a00 */
[----:B-1----:R-:W3:Y:S04]  /*13610*/  LDL.LU R4, [R1+0x3c0] ;  /* 0x0003c00001047983 */ /* 0x002ee80000300800 */
[----:B------:R-:W3:Y:S04]  /*13620*/  LDL.LU R5, [R1+0x3c4] ;  /* 0x0003c40001057983 */ /* 0x000ee80000300800 */
[----:B--2---:R-:W3:Y:S04]  /*13630*/  LDL.LU R6, [R1+0x3c8] ;  /* 0x0003c80001067983 */ /* 0x004ee80000300800 */
[----:B------:R-:W3:Y:S04]  /*13640*/  LDL.LU R7, [R1+0x3cc] ;  /* 0x0003cc0001077983 */ /* 0x000ee80000300800 */
[----:B------:R-:W2:Y:S04]  /*13650*/  LDL.LU R104, [R1+0x450] ;  /* 0x0004500001687983 */ /* 0x000ea80000300800 */
[----:B------:R-:W2:Y:S04]  /*13660*/  LDL.LU R105, [R1+0x454] ;  /* 0x0004540001697983 */ /* 0x000ea80000300800 */
[----:B------:R-:W2:Y:S04]  /*13670*/  LDL.LU R106, [R1+0x458] ;  /* 0x00045800016a7983 */ /* 0x000ea80000300800 */
[----:B------:R-:W2:Y:S04]  /*13680*/  LDL.LU R107, [R1+0x45c] ;  /* 0x00045c00016b7983 */ /* 0x000ea80000300800 */
        /* <DEDUP_REMOVED lines=10> */
[----:B------:R-:W2:Y:S01]  /*13730*/  LDL.LU R54, [R1+0x4d8] ;  /* 0x0004d80001367983 */ /* 0x000ea20000300800 */
[C---:B------:R-:W-:Y:S03]  /*13740*/  HMMA.1688.F32.TF32 R132, R84.reuse, R14, R96 ;  /* 0x0000000e5484723c */ /* 0x040fe60000081060 */
[----:B------:R-:W2:Y:S04]  /*13750*/  LDL.LU R55, [R1+0x4dc] ;  /* 0x0004dc0001377983 */ /* 0x000ea80000300800 */
[----:B------:R-:W2:Y:S01]  /*13760*/  LDL.LU R196, [R1+0x520] ;  /* 0x0005200001c47983 */ /* 0x000ea20000300800 */
[C---:B------:R-:W-:Y:S03]  /*13770*/  HMMA.1688.F32.TF32 R160, R84.reuse, R30, R160 ;  /* 0x0000001e54a0723c */ /* 0x040fe600000810a0 */
[----:B------:R-:W2:Y:S04]  /*13780*/  LDL.LU R197, [R1+0x524] ;  /* 0x0005240001c57983 */ /* 0x000ea80000300800 */
[----:B------:R-:W2:Y:S01]  /*13790*/  LDL.LU R198, [R1+0x528] ;  /* 0x0005280001c67983 */ /* 0x000ea20000300800 */
[----:B------:R-:W-:Y:S03]  /*137a0*/  HMMA.1688.F32.TF32 R236, R84, R62, R248 ;  /* 0x0000003e54ec723c */ /* 0x000fe600000810f8 */
[----:B------:R-:W2:Y:S04]  /*137b0*/  LDL.LU R199, [R1+0x52c] ;  /* 0x00052c0001c77983 */ /* 0x000ea80000300800 */
[----:B------:R-:W-:Y:S01]  /*137c0*/  LDS R96, [R0+0x4700] ;  /* 0x0047000000607984 */ /* 0x000fe20000000800 */
[C---:B------:R-:W-:Y:S03]  /*137d0*/  HMMA.1688.F32.TF32 R84, R8.reuse, R46, R184 ;  /* 0x0000002e0854723c */ /* 0x040fe600000810b8 */
        /* <DEDUP_REMOVED lines=62> */
[----:B------:R-:W-:Y:S04]  /*13bc0*/  LDS R98, [R0+0x6700] ;  /* 0x0067000000627984 */ /* 0x000fe80000000800 */
[----:B------:R-:W-:Y:S04]  /*13bd0*/  LDS R97, [R2+0x4700] ;  /* 0x0047000002617984 */ /* 0x000fe80000000800 */
[----:B------:R-:W2:Y:S01]  /*13be0*/  LDS R99, [R2+0x6700] ;  /* 0x0067000002637984 */ /* 0x000ea20000000800 */
[C---:B------:R-:W-:Y:S08]  /*13bf0*/  HMMA.1688.F32.TF32 R176, R8.reuse, R14, R176 ;  /* 0x0000000e08b0723c */ /* 0x040ff000000810b0 */
[C---:B------:R-:W-:Y:S08]  /*13c00*/  HMMA.1688.F32.TF32 R164, R8.reuse, R22, R164 ;  /* 0x0000001608a4723c */ /* 0x040ff000000810a4 */
[C---:B------:R-:W-:Y:S08]  /*13c10*/  HMMA.1688.F32.TF32 R168, R8.reuse, R26, R168 ;  /* 0x0000001a08a8723c */ /* 0x040ff000000810a8 */
[C---:B------:R-:W-:Y:S08]  /*13c20*/  HMMA.1688.F32.TF32 R172, R8.reuse, R30, R172 ;  /* 0x0000001e08ac723c */ /* 0x040ff000000810ac */
[C---:B------:R-:W-:Y:S08]  /*13c30*/  HMMA.1688.F32.TF32 R124, R8.reuse, R34, R124 ;  /* 0x00000022087c723c */ /* 0x040ff0000008107c */
[C---:B------:R-:W-:Y:S08]  /*13c40*/  HMMA.1688.F32.TF32 R128, R8.reuse, R38, R128 ;  /* 0x000000260880723c */ /* 0x040ff00000081080 */
[----:B------:R-:W-:Y:S01]  /*13c50*/  HMMA.1688.F32.TF32 R92, R8, R42, R92 ;  /* 0x0000002a085c723c */ /* 0x000fe2000008105c */
[----:B------:R-:W-:-:S02]  /*13c60*/  IMAD.MOV.U32 R249, RZ, RZ, R247 ;  /* 0x000000fffff97224 */ /* 0x000fc400078e00f7 */
[----:B------:R-:W-:Y:S02]  /*13c70*/  IMAD.MOV.U32 R250, RZ, RZ, R246 ;  /* 0x000000fffffa7224 */ /* 0x000fe400078e00f6 */
[----:B------:R-:W-:-:S03]  /*13c80*/  IMAD.MOV.U32 R251, RZ, RZ, R25 ;  /* 0x000000fffffb7224 */ /* 0x000fc600078e0019 */
[----:B--2---:R-:W-:Y:S08]  /*13c90*/  HMMA.1688.F32.TF32 R180, R96, R14, R180 ;  /* 0x0000000e60b4723c */ /* 0x004ff000000810b4 */
[C---:B---3--:R-:W-:Y:S08]  /*13ca0*/  HMMA.1688.F32.TF32 R200, R8.reuse, R66, R200 ;  /* 0x0000004208c8723c */ /* 0x048ff000000810c8 */
[C---:B------:R-:W-:Y:S08]  /*13cb0*/  HMMA.1688.F32.TF32 R112, R8.reuse, R150, R112 ;  /* 0x000000960870723c */ /* 0x040ff00000081070 */
[C---:B----4-:R-:W-:Y:S08]  /*13cc0*/  HMMA.1688.F32.TF32 R100, R8.reuse, R146, R100 ;  /* 0x000000920864723c */ /* 0x050ff00000081064 */
[C---:B------:R-:W-:Y:S01]  /*13cd0*/  HMMA.1688.F32.TF32 R108, R8.reuse, R70, R108 ;  /* 0x00000046086c723c */ /* 0x040fe2000008106c */
[----:B------:R1:W-:Y:S07]  /*13ce0*/  STL.64 [R1+0x30], R200 ;  /* 0x000030c801007387 */ /* 0x0003ee0000100a00 */
[----:B------:R-:W-:Y:S01]  /*13cf0*/  HMMA.1688.F32.TF32 R56, R8, R74, R56 ;  /* 0x0000004a0838723c */ /* 0x000fe20000081038 */
[----:B------:R2:W-:Y:S01]  /*13d00*/  STL.64 [R1+0x38], R202 ;  /* 0x000038ca01007387 */ /* 0x0005e20000100a00 */
[----:B-1----:R-:W-:-:S03]  /*13d10*/  IMAD.MOV.U32 R201, RZ, RZ, R20 ;  /* 0x000000ffffc97224 */ /* 0x002fc600078e0014 */
[----:B------:R-:W1:Y:S01]  /*13d20*/  S2R R20, SR_TID.X ;  /* 0x0000000000147919 */ /* 0x000e620000002100 */
[----:B--2---:R-:W-:Y:S02]  /*13d30*/  IMAD.MOV.U32 R202, RZ, RZ, R13 ;  /* 0x000000ffffca7224 */ /* 0x004fe400078e000d */
[----:B------:R-:W-:Y:S01]  /*13d40*/  HMMA.1688.F32.TF32 R232, R8, R154, R232 ;  /* 0x0000009a08e8723c */ /* 0x000fe200000810e8 */
[----:B------:R-:W-:-:S06]  /*13d50*/  IMAD.MOV.U32 R203, RZ, RZ, R12 ;  /* 0x000000ffffcb7224 */ /* 0x000fcc00078e000c */
[----:B------:R-:W-:Y:S01]  /*13d60*/  STL.64 [R1+0xd0], R108 ;  /* 0x0000d06c01007387 */ /* 0x000fe20000100a00 */
[----:B------:R-:W-:Y:S03]  /*13d70*/  HMMA.1688.F32.TF32 R8, R8, R158, R228 ;  /* 0x0000009e0808723c */ /* 0x000fe600000810e4 */
[----:B------:R2:W-:Y:S05]  /*13d80*/  STL.64 [R1+0xd8], R110 ;  /* 0x0000d86e01007387 */ /* 0x0005ea0000100a00 */
[C---:B------:R-:W-:Y:S01]  /*13d90*/  HMMA.1688.F32.TF32 R12, R96.reuse, R62, R48 ;  /* 0x0000003e600c723c */ /* 0x040fe20000081030 */
[----:B------:R-:W-:Y:S01]  /*13da0*/  IMAD.MOV.U32 R21, RZ, RZ, R59 ;  /* 0x000000ffff157224 */ /* 0x000fe200078e003b */
[----:B--2---:R-:W2:Y:S06]  /*13db0*/  LDL.LU.64 R110, [R1+0x10f0] ;  /* 0x0010f000016e7983 */ /* 0x004eac0000300a00 */
[C---:B------:R-:W-:Y:S01]  /*13dc0*/  HMMA.1688.F32.TF32 R48, R96.reuse, R146, R4 ;  /* 0x000000926030723c */ /* 0x040fe20000081004 */
[----:B------:R-:W2:Y:S04]  /*13dd0*/  LDL.LU.64 R108, [R1+0x10e8] ;  /* 0x0010e800016c7983 */ /* 0x000ea80000300a00 */
[----:B------:R-:W-:Y:S04]  /*13de0*/  STL.64 [R1+0x1c0], R56 ;  /* 0x0001c03801007387 */ /* 0x000fe80000100a00 */
[----:B------:R3:W-:Y:S04]  /*13df0*/  STL [R1+0x1c8], R58 ;  /* 0x0001c83a01007387 */ /* 0x0007e80000100800 */
[----:B---3--:R-:W2:Y:S04]  /*13e00*/  LDL.LU.64 R58, [R1+0x10e0] ;  /* 0x0010e000013a7983 */ /* 0x008ea80000300a00 */
[----:B------:R-:W2:Y:S04]  /*13e10*/  LDL.LU.64 R56, [R1+0x10d8] ;  /* 0x0010d80001387983 */ /* 0x000ea80000300a00 */
[----:B------:R-:W-:Y:S01]  /*13e20*/  STL.64 [R1+0x5a0], R100 ;  /* 0x0005a06401007387 */ /* 0x000fe20000100a00 */
[C---:B------:R-:W-:Y:S03]  /*13e30*/  HMMA.1688.F32.TF32 R4, R96.reuse, R150, R240 ;  /* 0x000000966004723c */ /* 0x040fe600000810f0 */
[----:B------:R4:W-:Y:S04]  /*13e40*/  STL.64 [R1+0x5a8], R102 ;  /* 0x0005a86601007387 */ /* 0x0009e80000100a00 */
[----:B----4-:R-:W4:Y:S04]  /*13e50*/  LDL.LU.64 R102, [R1+0x10d0] ;  /* 0x0010d00001667983 */ /* 0x010f280000300a00 */
[----:B------:R-:W2:Y:S04]  /*13e60*/  LDL.LU.64 R100, [R1+0x10c8] ;  /* 0x0010c80001647983 */ /* 0x000ea80000300a00 */
[----:B------:R1:W-:Y:S04]  /*13e70*/  STL.64 [R1+0x590], R112 ;  /* 0x0005907001007387 */ /* 0x0003e80000100a00 */
[----:B------:R-:W-:Y:S01]  /*13e80*/  STL.64 [R1+0x598], R114 ;  /* 0x0005987201007387 */ /* 0x000fe20000100a00 */
[----:B------:R-:W-:Y:S01]  /*13e90*/  IMAD.MOV.U32 R200, RZ, RZ, R24 ;  /* 0x000000ffffc87224 */ /* 0x000fe200078e0018 */
[C---:B------:R-:W-:Y:S03]  /*13ea0*/  HMMA.1688.F32.TF32 R204, R96.reuse, R26, R204 ;  /* 0x0000001a60cc723c */ /* 0x040fe600000810cc */
[----:B------:R-:W-:Y:S01]  /*13eb0*/  IMAD.MOV.U32 R246, RZ, RZ, R6 ;  /* 0x000000fffff67224 */ /* 0x000fe200078e0006 */
[----:B------:R-:W-:Y:S04]  /*13ec0*/  LDS R114, [R0+0xa700] ;  /* 0x00a7000000727984 */ /* 0x000fe80000000800 */
[----:B-1----:R-:W2:Y:S04]  /*13ed0*/  LDL.LU.64 R112, [R1+0x10c0] ;  /* 0x0010c00001707983 */ /* 0x002ea80000300a00 */
[----:B------:R-:W-:Y:S04]  /*13ee0*/  STL.64 [R1+0x570], R232 ;  /* 0x000570e801007387 */ /* 0x000fe80000100a00 */
[----:B------:R-:W-:Y:S04]  /*13ef0*/  STL.64 [R1+0x578], R234 ;  /* 0x000578ea01007387 */ /* 0x000fe80000100a00 */
[----:B------:R-:W-:Y:S04]  /*13f00*/  STL.64 [R1+0x550], R8 ;  /* 0x0005500801007387 */ /* 0x000fe80000100a00 */
        /* <DEDUP_REMOVED lines=8> */
[C---:B------:R-:W-:Y:S01]  /*13f90*/  HMMA.1688.F32.TF32 R188, R96.reuse, R42, R188 ;  /* 0x0000002a60bc723c */ /* 0x040fe200000810bc */
[----:B------:R-:W-:Y:S01]  /*13fa0*/  LDS R234, [R0+0xa200] ;  /* 0x00a2000000ea7984 */ /* 0x000fe20000000800 */
[C---:B-1----:R-:W-:Y:S01]  /*13fb0*/  LOP3.LUT R4, R20.reuse, 0x7, RZ, 0xc0, !PT ;  /* 0x0000000714047812 */ /* 0x042fe200078ec0ff */
[----:B------:R-:W-:Y:S02]  /*13fc0*/  IMAD.SHL.U32 R5, R20, 0x2, RZ ;  /* 0x0000000214057824 */ /* 0x000fe400078e00ff */
[----:B------:R-:W-:Y:S02]  /*13fd0*/  LDS R233, [R2+0x8200] ;  /* 0x0082000002e97984 */ /* 0x000fe40000000800 */
[----:B------:R-:W-:Y:S01]  /*13fe0*/  IMAD R4, R4, 0x90, RZ ;  /* 0x0000009004047824 */ /* 0x000fe200078e02ff */
[C---:B------:R-:W-:Y:S01]  /*13ff0*/  HMMA.1688.F32.TF32 R52, R96.reuse, R154, R248 ;  /* 0x0000009a6034723c */ /* 0x040fe200000810f8 */
[----:B------:R-:W-:Y:S03]  /*14000*/  LDS R235, [R2+0xa200] ;  /* 0x00a2000002eb7984 */ /* 0x000fe60000000800 */
[----:B------:R-:W-:Y:S01]  /*14010*/  LOP3.LUT R4, R4, 0x30, R5, 0x78, !PT ;  /* 0x0000003004047812 */ /* 0x000fe200078e7805 */
[----:B------:R-:W-:Y:S01]  /*14020*/  IMAD.U32 R20, RZ, RZ, UR4 ;  /* 0x00000004ff147e24 */ /* 0x000fe2000f8e00ff */
[----:B------:R-:W-:Y:S02]  /*14030*/  LDS R115, [R2+0xa700] ;  /* 0x00a7000002737984 */ /* 0x000fe40000000800 */
[----:B------:R-:W-:Y:S01]  /*14040*/  LOP3.LUT R4, R4, 0x40, RZ, 0x3c, !PT ;  /* 0x0000004004047812 */ /* 0x000fe200078e3cff */
[----:B------:R-:W-:Y:S01]  /*14050*/  HMMA.1688.F32.TF32 R48, R96, R158, R200 ;  /* 0x0000009e6030723c */ /* 0x000fe200000810c8 */
[----:B------:R-:W-:Y:S01]  /*14060*/  IMAD.MOV.U32 R7, RZ, RZ, R44 ;  /* 0x000000ffff077224 */ /* 0x000fe200078e002c */
[----:B------:R-:W-:Y:S02]  /*14070*/  LDS R200, [R0+0x8000] ;  /* 0x0080000000c87984 */ /* 0x000fe40000000800 */
[----:B------:R-:W-:-:S02]  /*14080*/  IMAD R20, R20, 0x4000, R4 ;  /* 0x0000400014147824 */ /* 0x000fc400078e0204 */
[----:B------:R-:W-:Y:S04]  /*14090*/  LDS R202, [R0+0xa000] ;  /* 0x00a0000000ca7984 */ /* 0x000fe80000000800 */
[----:B------:R-:W-:Y:S01]  /*140a0*/  LDS R201, [R2+0x8000] ;  /* 0x0080000002c97984 */ /* 0x000fe20000000800 */
[C---:B------:R-:W-:Y:S03]  /*140b0*/  HMMA.1688.F32.TF32 R8, R96.reuse, R66, R216 ;  /* 0x000000426008723c */ /* 0x040fe600000810d8 */
[----:B------:R-:W-:Y:S04]  /*140c0*/  LDS R203, [R2+0xa000] ;  /* 0x00a0000002cb7984 */ /* 0x000fe80000000800 */
[----:B------:R-:W-:Y:S04]  /*140d0*/  LDSM.16.M88.4 R44, [R20+0x20000] ;  /* 0x02000000142c783b */ /* 0x000fe80000000200 */
[----:B------:R-:W-:Y:S04]  /*140e0*/  LDS R216, [R0+0x8100] ;  /* 0x0081000000d87984 */ /* 0x000fe80000000800 */
[----:B------:R-:W-:Y:S04]  /*140f0*/  LDS R218, [R0+0xa100] ;  /* 0x00a1000000da7984 */ /* 0x000fe80000000800 */
[----:B------:R-:W-:Y:S04]  /*14100*/  LDS R217, [R2+0x8100] ;  /* 0x0081000002d97984 */ /* 0x000fe80000000800 */
[----:B------:R-:W1:Y:S04]  /*14110*/  LDS R219, [R2+0xa100] ;  /* 0x00a1000002db7984 */ /* 0x000e680000000800 */
[----:B------:R1:W-:Y:S04]  /*14120*/  STL.64 [R1+0x410], R52 ;  /* 0x0004103401007387 */ /* 0x0003e80000100a00 */
[----:B------:R-:W-:Y:S04]  /*14130*/  STL.64 [R1+0x418], R54 ;  /* 0x0004183601007387 */ /* 0x000fe80000100a00 */
[----:B------:R-:W3:Y:S01]  /*14140*/  LDL.LU R248, [R1+0x4e0] ;  /* 0x0004e00001f87983 */ /* 0x000ee20000300800 */
[----:B------:R-:W-:Y:S03]  /*14150*/  HMMA.1688.F32.TF32 R196, R96, R38, R196 ;  /* 0x0000002660c4723c */ /* 0x000fe600000810c4 */
[----:B------:R1:W-:Y:S02]  /*14160*/  STL.64 [R1+0x3a0], R48 ;  /* 0x0003a03001007387 */ /* 0x0003e40000100a00 */
[----:B-1----:R-:W-:-:S02]  /*14170*/  IMAD.MOV.U32 R52, RZ, RZ, R33 ;  /* 0x000000ffff347224 */ /* 0x002fc400078e0021 */
[----:B------:R1:W-:Y:S01]  /*14180*/  STL.64 [R1+0x3a8], R50 ;  /* 0x0003a83201007387 */ /* 0x0003e20000100a00 */
[----:B------:R-:W-:Y:S01]  /*14190*/  HMMA.1688.F32.TF32 R184, R96, R34, R184 ;  /* 0x0000002260b8723c */ /* 0x000fe200000810b8 */
[----:B------:R-:W-:Y:S02]  /*141a0*/  IMAD.MOV.U32 R53, RZ, RZ, R32 ;  /* 0x000000ffff357224 */ /* 0x000fe400078e0020 */
[----:B------:R-:W-:Y:S01]  /*141b0*/  LDSM.16.M88.4 R32, [R20+0x20c00] ;  /* 0x020c00001420783b */ /* 0x000fe20000000200 */
[----:B------:R-:W-:-:S03]  /*141c0*/  IMAD.MOV.U32 R48, RZ, RZ, R41 ;  /* 0x000000ffff307224 */ /* 0x000fc600078e0029 */
[----:B------:R-:W3:Y:S01]  /*141d0*/  LDL.LU R249, [R1+0x4e4] ;  /* 0x0004e40001f97983 */ /* 0x000ee20000300800 */
[----:B------:R-:W-:Y:S02]  /*141e0*/  IMAD.MOV.U32 R49, RZ, RZ, R40 ;  /* 0x000000ffff317224 */ /* 0x000fe400078e0028 */
[----:B-1----:R-:W-:Y:S01]  /*141f0*/  IMAD.MOV.U32 R50, RZ, RZ, R37 ;  /* 0x000000ffff327224 */ /* 0x002fe200078e0025 */
[----:B------:R-:W1:Y:S01]  /*14200*/  LDSM.16.M88.4 R40, [R20+0x20400] ;  /* 0x020400001428783b */ /* 0x000e620000000200 */
[----:B------:R-:W-:-:S03]  /*14210*/  IMAD.MOV.U32 R51, RZ, RZ, R36 ;  /* 0x000000ffff337224 */ /* 0x000fc600078e0024 */
[----:B------:R-:W1:Y:S01]  /*14220*/  LDSM.16.M88.4 R36, [R20+0x20800] ;  /* 0x020800001424783b */ /* 0x000e620000000200 */
[----:B------:R-:W-:Y:S02]  /*14230*/  IMAD.MOV.U32 R54, RZ, RZ, R29 ;  /* 0x000000ffff367224 */ /* 0x000fe400078e001d */
[----:B------:R-:W-:Y:S01]  /*14240*/  IMAD.MOV.U32 R55, RZ, RZ, R28 ;  /* 0x000000ffff377224 */ /* 0x000fe200078e001c */
[-C--:B------:R-:W-:Y:S01]  /*14250*/  HMMA.1688.F32.TF32 R48, R216, R44.reuse, R48 ;  /* 0x0000002cd830723c */ /* 0x080fe20000081030 */
[----:B------:R-:W3:Y:S04]  /*14260*/  LDL.LU R250, [R1+0x4e8] ;  /* 0x0004e80001fa7983 */ /* 0x000ee80000300800 */
[----:B------:R-:W3:Y:S03]  /*14270*/  LDL.LU R251, [R1+0x4ec] ;  /* 0x0004ec0001fb7983 */ /* 0x000ee60000300800 */
[----:B------:R-:W-:Y:S01]  /*14280*/  HMMA.1688.F32.TF32 R52, R200, R44, R52 ;  /* 0x0000002cc834723c */ /* 0x000fe20000081034 */
[----:B------:R-:W-:Y:S04]  /*14290*/  STL [R1+0xfd0], R46 ;  /* 0x000fd02e01007387 */ /* 0x000fe80000100800 */
[----:B------:R-:W-:Y:S03]  /*142a0*/  STL [R1+0xfcc], R47 ;  /* 0x000fcc2f01007387 */ /* 0x000fe60000100800 */
[C---:B------:R-:W-:Y:S01]  /*142b0*/  HMMA.1688.F32.TF32 R192, R96.reuse, R22, R192 ;  /* 0x0000001660c0723c */ /* 0x040fe200000810c0 */
[----:B------:R-:W-:Y:S04]  /*142c0*/  LDS R28, [R0+0x8400] ;  /* 0x00840000001c7984 */ /* 0x000fe80000000800 */
[----:B------:R-:W-:Y:S04]  /*142d0*/  LDS R29, [R2+0x8400] ;  /* 0x00840000021d7984 */ /* 0x000fe80000000800 */
[----:B-1----:R-:W-:Y:S04]  /*142e0*/  STL [R1+0xfc8], R42 ;  /* 0x000fc82a01007387 */ /* 0x002fe80000100800 */
[----:B------:R-:W-:Y:S04]  /*142f0*/  STL [R1+0xfc4], R43 ;  /* 0x000fc42b01007387 */ /* 0x000fe80000100800 */
[----:B------:R-:W-:Y:S04]  /*14300*/  STL [R1+0xfd4], R38 ;  /* 0x000fd42601007387 */ /* 0x000fe80000100800 */
[----:B------:R-:W-:Y:S04]  /*14310*/  STL [R1+0xfc0], R39 ;  /* 0x000fc02701007387 */ /* 0x000fe80000100800 */
[----:B------:R-:W-:Y:S04]  /*14320*/  STL [R1+0xfdc], R34 ;  /* 0x000fdc2201007387 */ /* 0x000fe80000100800 */
[----:B------:R-:W-:Y:S04]  /*14330*/  STL [R1+0xfd8], R35 ;  /* 0x000fd82301007387 */ /* 0x000fe80000100800 */
[----:B------:R-:W-:Y:S04]  /*14340*/  STL.64 [R1+0x3c0], R52 ;  /* 0x0003c03401007387 */ /* 0x000fe80000100a00 */
[----:B------:R1:W-:Y:S04]  /*14350*/  STL.64 [R1+0x3c8], R54 ;  /* 0x0003c83601007387 */ /* 0x0003e80000100a00 */
[----:B-1----:R-:W3:Y:S04]  /*14360*/  LDL.LU.64 R54, [R1+0x10b8] ;  /* 0x0010b80001367983 */ /* 0x002ee80000300a00 */
[----:B------:R-:W3:Y:S04]  /*14370*/  LDL.LU.64 R52, [R1+0x10b0] ;  /* 0x0010b00001347983 */ /* 0x000ee80000300a00 */
[----:B------:R-:W-:Y:S04]  /*14380*/  STL.64 [R1+0x3b0], R48 ;  /* 0x0003b03001007387 */ /* 0x000fe80000100a00 */
[----:B------:R1:W-:Y:S04]  /*14390*/  STL.64 [R1+0x3b8], R50 ;  /* 0x0003b83201007387 */ /* 0x0003e80000100a00 */
[----:B-1----:R-:W3:Y:S04]  /*143a0*/  LDL.LU.64 R50, [R1+0x10a8] ;  /* 0x0010a80001327983 */ /* 0x002ee80000300a00 */
[----:B------:R-:W3:Y:S01]  /*143b0*/  LDL.LU.64 R48, [R1+0x10a0] ;  /* 0x0010a00001307983 */ /* 0x000ee20000300a00 */
[C---:B------:R-:W-:Y:S03]  /*143c0*/  HMMA.1688.F32.TF32 R208, R96.reuse, R30, R208 ;  /* 0x0000001e60d0723c */ /* 0x040fe600000810d0 */
[----:B------:R-:W-:Y:S04]  /*143d0*/  LDS R30, [R0+0xa400] ;  /* 0x00a40000001e7984 */ /* 0x000fe80000000800 */
[----:B------:R-:W-:Y:S01]  /*143e0*/  LDS R31, [R2+0xa400] ;  /* 0x00a40000021f7984 */ /* 0x000fe20000000800 */
[C---:B------:R-:W-:Y:S08]  /*143f0*/  HMMA.1688.F32.TF32 R212, R96.reuse, R70, R212 ;  /* 0x0000004660d4723c */ /* 0x040ff000000810d4 */
[----:B------:R-:W-:Y:S01]  /*14400*/  HMMA.1688.F32.TF32 R228, R96, R74, R104 ;  /* 0x0000004a60e4723c */ /* 0x000fe20000081068 */
[----:B------:R-:W-:Y:S04]  /*14410*/  LDS R96, [R0+0x8300] ;  /* 0x0083000000607984 */ /* 0x000fe80000000800 */
[----:B------:R-:W-:Y:S04]  /*14420*/  LDS R98, [R0+0xa300] ;  /* 0x00a3000000627984 */ /* 0x000fe80000000800 */
[----:B------:R-:W-:Y:S04]  /*14430*/  LDS R97, [R2+0x8300] ;  /* 0x0083000002617984 */ /* 0x000fe80000000800 */
[----:B------:R-:W1:Y:S04]  /*14440*/  LDS R99, [R2+0xa300] ;  /* 0x00a3000002637984 */ /* 0x000e680000000800 */
[----:B------:R-:W-:Y:S04]  /*14450*/  LDS R104, [R0+0x8600] ;  /* 0x0086000000687984 */ /* 0x000fe80000000800 */
[----:B------:R-:W-:Y:S04]  /*14460*/  LDS R106, [R0+0xa600] ;  /* 0x00a60000006a7984 */ /* 0x000fe80000000800 */
[----:B------:R-:W-:Y:S04]  /*14470*/  LDS R105, [R2+0x8600] ;  /* 0x0086000002697984 */ /* 0x000fe80000000800 */
[----:B------:R-:W1:Y:S01]  /*14480*/  LDS R107, [R2+0xa600] ;  /* 0x00a60000026b7984 */ /* 0x000e620000000800 */
[----:B----4-:R-:W-:-:S02]  /*14490*/  IMAD.MOV.U32 R240, RZ, RZ, R103 ;  /* 0x000000fffff07224 */ /* 0x010fc400078e0067 */
[----:B------:R-:W-:Y:S01]  /*144a0*/  IMAD.MOV.U32 R241, RZ, RZ, R102 ;  /* 0x000000fffff17224 */ /* 0x000fe200078e0066 */
[----:B------:R-:W-:Y:S01]  /*144b0*/  LDS R103, [R2+0xa500] ;  /* 0x00a5000002677984 */ /* 0x000fe20000000800 */
[----:B--2---:R-:W-:Y:S02]  /*144c0*/  IMAD.MOV.U32 R242, RZ, RZ, R101 ;  /* 0x000000fffff27224 */ /* 0x004fe400078e0065 */
[----:B------:R-:W-:Y:S01]  /*144d0*/  IMAD.MOV.U32 R243, RZ, RZ, R100 ;  /* 0x000000fffff37224 */ /* 0x000fe200078e0064 */
[----:B------:R-:W-:Y:S04]  /*144e0*/  LDS R102, [R0+0xa500] ;  /* 0x00a5000000667984 */ /* 0x000fe80000000800 */
[----:B------:R-:W-:Y:S04]  /*144f0*/  LDS R100, [R0+0x8500] ;  /* 0x0085000000647984 */ /* 0x000fe80000000800 */
[----:B------:R-:W2:Y:S01]  /*14500*/  LDS R101, [R2+0x8500] ;  /* 0x0085000002657984 */ /* 0x000ea20000000800 */
[----:B------:R-:W-:-:S02]  /*14510*/  IMAD.MOV.U32 R4, RZ, RZ, R113 ;  /* 0x000000ffff047224 */ /* 0x000fc400078e0071 */
[----:B------:R-:W-:Y:S01]  /*14520*/  IMAD.MOV.U32 R5, RZ, RZ, R112 ;  /* 0x000000ffff057224 */ /* 0x000fe200078e0070 */
[----:B------:R-:W-:Y:S04]  /*14530*/  LDS R113, [R2+0x8700] ;  /* 0x0087000002717984 */ /* 0x000fe80000000800 */
[----:B------:R-:W4:Y:S02]  /*14540*/  LDS R112, [R0+0x8700] ;  /* 0x0087000000707984 */ /* 0x000f240000000800 */
[-C--:B------:R-:W-:Y:S08]  /*14550*/  HMMA.1688.F32.TF32 R4, R232, R44.reuse, R4 ;  /* 0x0000002ce804723c */ /* 0x080ff00000081004 */
[-C--:B-1----:R-:W-:Y:S08]  /*14560*/  HMMA.1688.F32.TF32 R240, R96, R44.reuse, R240 ;  /* 0x0000002c60f0723c */ /* 0x082ff000000810f0 */
[-C--:B------:R-:W-:Y:S08]  /*14570*/  HMMA.1688.F32.TF32 R176, R104, R44.reuse, R176 ;  /* 0x0000002c68b0723c */ /* 0x080ff000000810b0 */
[-C--:B--2---:R-:W-:Y:S01]  /*14580*/  HMMA.1688.F32.TF32 R132, R100, R44.reuse, R132 ;  /* 0x0000002c6484723c */ /* 0x084fe20000081084 */
[----:B------:R-:W-:Y:S04]  /*14590*/  STL.64 [R1+0x3f0], R4 ;  /* 0x0003f00401007387 */ /* 0x000fe80000100a00 */
[----:B------:R1:W-:Y:S04]  /*145a0*/  STL.64 [R1+0x3f8], R6 ;  /* 0x0003f80601007387 */ /* 0x0003e80000100a00 */
[----:B-1----:R-:W2:Y:S04]  /*145b0*/  LDL.LU.64 R6, [R1+0x1098] ;  /* 0x0010980001067983 */ /* 0x002ea80000300a00 */
[----:B------:R-:W2:Y:S04]  /*145c0*/  LDL.LU.64 R4, [R1+0x1090] ;  /* 0x0010900001047983 */ /* 0x000ea80000300a00 */
[----:B------:R-:W-:Y:S04]  /*145d0*/  STL.64 [R1+0x440], R240 ;  /* 0x000440f001007387 */ /* 0x000fe80000100a00 */
[----:B------:R1:W-:Y:S01]  /*145e0*/  STL.64 [R1+0x448], R242 ;  /* 0x000448f201007387 */ /* 0x0003e20000100a00 */
[----:B----4-:R-:W-:Y:S03]  /*145f0*/  HMMA.1688.F32.TF32 R180, R112, R44, R180 ;  /* 0x0000002c70b4723c */ /* 0x010fe600000810b4 */
[----:B-1----:R-:W4:Y:S04]  /*14600*/  LDL.LU.64 R242, [R1+0x1088] ;  /* 0x0010880001f27983 */ /* 0x002f280000300a00 */
[----:B------:R-:W4:Y:S01]  /*14610*/  LDL.LU.64 R240, [R1+0x1080] ;  /* 0x0010800001f07983 */ /* 0x000f220000300a00 */
[----:B---3--:R-:W-:Y:S08]  /*14620*/  HMMA.1688.F32.TF32 R248, R200, R40, R248 ;  /* 0x00000028c8f8723c */ /* 0x008ff000000810f8 */
[----:B------:R-:W-:Y:S11]  /*14630*/  HMMA.1688.F32.TF32 R48, R28, R44, R48 ;  /* 0x0000002c1c30723c */ /* 0x000ff60000081030 */
[----:B------:R-:W-:Y:S11]  /*14640*/  @!UPT UIADD3 URZ, URZ, URZ, URZ ;  /* 0x0000003f3f3ff290 */ /* 0x000ff6000fffe03f */
[----:B------:R-:W-:Y:S01]  /*14650*/  @!UPT UIADD3 URZ, URZ, URZ, URZ ;  /* 0x0000003f3f3ff290 */ /* 0x000fe2000fffe03f */
[----:B------:R1:W-:Y:S04]  /*14660*/  STL.64 [R1+0x490], R48 ;  /* 0x0004903001007387 */ /* 0x0003e80000100a00 */
[----:B------:R3:W-:Y:S04]  /*14670*/  STL.64 [R1+0x498], R50 ;  /* 0x0004983201007387 */ /* 0x0007e80000100a00 */
[----:B-1----:R-:W2:Y:S04]  /*14680*/  LDL.LU R48, [R1+0x130] ;  /* 0x0001300001307983 */ /* 0x002ea80000300800 */
[----:B------:R-:W2:Y:S04]  /*14690*/  LDL.LU R49, [R1+0x134] ;  /* 0x0001340001317983 */ /* 0x000ea80000300800 */
[----:B---3--:R-:W2:Y:S04]  /*146a0*/  LDL.LU R50, [R1+0x138] ;  /* 0x0001380001327983 */ /* 0x008ea80000300800 */
[----:B------:R-:W2:Y:S04]  /*146b0*/  LDL.LU R51, [R1+0x13c] ;  /* 0x00013c0001337983 */ /* 0x000ea80000300800 */
[----:B------:R1:W-:Y:S04]  /*146c0*/  STL.64 [R1+0x4f0], R132 ;  /* 0x0004f08401007387 */ /* 0x0003e80000100a00 */
[----:B------:R3:W-:Y:S04]  /*146d0*/  STL.64 [R1+0x4f8], R134 ;  /* 0x0004f88601007387 */ /* 0x0007e80000100a00 */
[----:B-1----:R-:W2:Y:S04]  /*146e0*/  LDL.LU R132, [R1+0x5d0] ;  /* 0x0005d00001847983 */ /* 0x002ea80000300800 */
[----:B------:R-:W2:Y:S04]  /*146f0*/  LDL.LU R133, [R1+0x5d4] ;  /* 0x0005d40001857983 */ /* 0x000ea80000300800 */
[----:B---3--:R-:W3:Y:S04]  /*14700*/  LDL.LU R134, [R1+0x5d8] ;  /* 0x0005d80001867983 */ /* 0x008ee80000300800 */
[----:B------:R-:W3:Y:S04]  /*14710*/  LDL.LU R135, [R1+0x5dc] ;  /* 0x0005dc0001877983 */ /* 0x000ee80000300800 */
[----:B------:R1:W-:Y:S04]  /*14720*/  STL.64 [R1+0x560], R176 ;  /* 0x000560b001007387 */ /* 0x0003e80000100a00 */
[----:B------:R1:W-:Y:S04]  /*14730*/  STL.64 [R1+0x568], R178 ;  /* 0x000568b201007387 */ /* 0x0003e80000100a00 */
[----:B-1----:R-:W2:Y:S04]  /*14740*/  LDL.LU R176, [R1+0x1b0] ;  /* 0x0001b00001b07983 */ /* 0x002ea80000300800 */
[----:B------:R-:W2:Y:S04]  /*14750*/  LDL.LU R177, [R1+0x1b4] ;  /* 0x0001b40001b17983 */ /* 0x000ea80000300800 */
[----:B------:R-:W2:Y:S04]  /*14760*/  LDL.LU R178, [R1+0x1b8] ;  /* 0x0001b80001b27983 */ /* 0x000ea80000300800 */
[----:B------:R-:W2:Y:S04]  /*14770*/  LDL.LU R179, [R1+0x1bc] ;  /* 0x0001bc0001b37983 */ /* 0x000ea80000300800 */
[----:B------:R-:W3:Y:S04]  /*14780*/  LDL.LU R44, [R1+0x1a0] ;  /* 0x0001a000012c7983 */ /* 0x000ee80000300800 */
[----:B------:R1:W-:Y:S04]  /*14790*/  STL.64 [R1+0x5e0], R180 ;  /* 0x0005e0b401007387 */ /* 0x0003e80000100a00 */
[----:B------:R1:W-:Y:S04]  /*147a0*/  STL.64 [R1+0x5e8], R182 ;  /* 0x0005e8b601007387 */ /* 0x0003e80000100a00 */
[----:B------:R-:W3:Y:S04]  /*147b0*/  LDL.LU R45, [R1+0x1a4] ;  /* 0x0001a400012d7983 */ /* 0x000ee80000300800 */
[----:B------:R-:W3:Y:S04]  /*147c0*/  LDL.LU R46, [R1+0x1a8] ;  /* 0x0001a800012e7983 */ /* 0x000ee80000300800 */
[----:B------:R-:W3:Y:S04]  /*147d0*/  LDL.LU R47, [R1+0x1ac] ;  /* 0x0001ac00012f7983 */ /* 0x000ee80000300800 */
[----:B-1----:R-:W3:Y:S04]  /*147e0*/  LDL.LU R180, [R1+0x110] ;  /* 0x0001100001b47983 */ /* 0x002ee80000300800 */
[----:B------:R-:W3:Y:S04]  /*147f0*/  LDL.LU R181, [R1+0x114] ;  /* 0x0001140001b57983 */ /* 0x000ee80000300800 */
[----:B------:R-:W3:Y:S04]  /*14800*/  LDL.LU R182, [R1+0x118] ;  /* 0x0001180001b67983 */ /* 0x000ee80000300800 */
[----:B------:R-:W3:Y:S04]  /*14810*/  LDL.LU R183, [R1+0x11c] ;  /* 0x00011c0001b77983 */ /* 0x000ee80000300800 */
[----:B------:R-:W-:Y:S04]  /*14820*/  STL.64 [R1+0x310], R248 ;  /* 0x000310f801007387 */ /* 0x000fe80000100a00 */
[----:B------:R1:W-:Y:S04]  /*14830*/  STL.64 [R1+0x318], R250 ;  /* 0x000318fa01007387 */ /* 0x0003e80000100a00 */
[----:B-1----:R-:W3:Y:S04]  /*14840*/  LDL.LU.64 R250, [R1+0x1078] ;  /* 0x0010780001fa7983 */ /* 0x002ee80000300a00 */
[----:B------:R-:W3:Y:S01]  /*14850*/  LDL.LU.64 R248, [R1+0x1070] ;  /* 0x0010700001f87983 */ /* 0x000ee20000300a00 */
[-C--:B--2---:R-:W-:Y:S11]  /*14860*/  HMMA.1688.F32.TF32 R176, R216, R40.reuse, R176 ;  /* 0x00000028d8b0723c */ /* 0x084ff600000810b0 */
[----:B------:R-:W-:Y:S11]  /*14870*/  @!UPT UIADD3 URZ, URZ, URZ, URZ ;  /* 0x0000003f3f3ff290 */ /* 0x000ff6000fffe03f */
[----:B------:R-:W-:Y:S01]  /*14880*/  @!UPT UIADD3 URZ, URZ, URZ, URZ ;  /* 0x0000003f3f3ff290 */ /* 0x000fe2000fffe03f */
[----:B------:R-:W-:Y:S04]  /*14890*/  STL.64 [R1+0x330], R176 ;  /* 0x000330b001007387 */ /* 0x000fe80000100a00 */
[----:B------:R1:W-:Y:S02]  /*148a0*/  STL.64 [R1+0x338], R178 ;  /* 0x000338b201007387 */ /* 0x0003e40000100a00 */
[-C--:B-1----:R-:W-:Y:S08]  /*148b0*/  HMMA.1688.F32.TF32 R176, R232, R40.reuse, R48 ;  /* 0x00000028e8b0723c */ /* 0x082ff00000081030 */
[-C--:B---3--:R-:W-:Y:S01]  /*148c0*/  HMMA.1688.F32.TF32 R48, R96, R40.reuse, R248 ;  /* 0x000000286030723c */ /* 0x088fe200000810f8 */
[----:B------:R-:W2:Y:S11]  /*148d0*/  LDL.LU R248, [R1+0x540] ;  /* 0x0005400001f87983 */ /* 0x000eb60000300800 */
[----:B------:R-:W-:Y:S03]  /*148e0*/  @!UPT UIADD3 URZ, URZ, URZ, URZ ;  /* 0x0000003f3f3ff290 */ /* 0x000fe6000fffe03f */
[----:B------:R1:W-:Y:S04]  /*148f0*/  STL.64 [R1+0x350], R176 ;  /* 0x000350b001007387 */ /* 0x0003e80000100a00 */
[----:B------:R3:W-:Y:S04]  /*14900*/  STL.64 [R1+0x358], R178 ;  /* 0x000358b201007387 */ /* 0x0007e80000100a00 */
[----:B------:R1:W-:Y:S04]  /*14910*/  STL.64 [R1+0x390], R48 ;  /* 0x0003903001007387 */ /* 0x0003e80000100a00 */
[----:B------:R1:W-:Y:S04]  /*14920*/  STL.64 [R1+0x398], R50 ;  /* 0x0003983201007387 */ /* 0x0003e80000100a00 */
[----:B------:R-:W2:Y:S04]  /*14930*/  LDL.LU R249, [R1+0x544] ;  /* 0x0005440001f97983 */ /* 0x000ea80000300800 */
[----:B------:R-:W2:Y:S04]  /*14940*/  LDL.LU R250, [R1+0x548] ;  /* 0x0005480001fa7983 */ /* 0x000ea80000300800 */
[----:B------:R-:W2:Y:S01]  /*14950*/  LDL.LU R251, [R1+0x54c] ;  /* 0x00054c0001fb7983 */ /* 0x000ea20000300800 */
[-C--:B------:R-:W-:Y:S03]  /*14960*/  HMMA.1688.F32.TF32 R52, R28, R40.reuse, R52 ;  /* 0x000000281c34723c */ /* 0x080fe60000081034 */
[----:B-1----:R-:W2:Y:S04]  /*14970*/  LDL.LU R176, [R1+0x2a0] ;  /* 0x0002a00001b07983 */ /* 0x002ea80000300800 */
[----:B------:R-:W2:Y:S01]  /*14980*/  LDL.LU R177, [R1+0x2a4] ;  /* 0x0002a40001b17983 */ /* 0x000ea20000300800 */
[-C--:B------:R-:W-:Y:S03]  /*14990*/  HMMA.1688.F32.TF32 R136, R100, R40.reuse, R136 ;  /* 0x000000286488723c */ /* 0x080fe60000081088 */
[----:B---3--:R-:W3:Y:S04]  /*149a0*/  LDL.LU R178, [R1+0x2a8] ;  /* 0x0002a80001b27983 */ /* 0x008ee80000300800 */
[----:B------:R-:W3:Y:S04]  /*149b0*/  LDL.LU R179, [R1+0x2ac] ;  /* 0x0002ac0001b37983 */ /* 0x000ee80000300800 */
[----:B------:R-:W3:Y:S04]  /*149c0*/  LDL.LU R48, [R1+0x160] ;  /* 0x0001600001307983 */ /* 0x000ee80000300800 */
[----:B------:R-:W3:Y:S04]  /*149d0*/  LDL.LU R49, [R1+0x164] ;  /* 0x0001640001317983 */ /* 0x000ee80000300800 */
[----:B------:R-:W3:Y:S04]  /*149e0*/  LDL.LU R50, [R1+0x168] ;  /* 0x0001680001327983 */ /* 0x000ee80000300800 */
[----:B------:R-:W3:Y:S01]  /*149f0*/  LDL.LU R51, [R1+0x16c] ;  /* 0x00016c0001337983 */ /* 0x000ee20000300800 */
[-C--:B------:R-:W-:Y:S03]  /*14a00*/  HMMA.1688.F32.TF32 R164, R104, R40.reuse, R164 ;  /* 0x0000002868a4723c */ /* 0x080fe600000810a4 */
[----:B------:R-:W-:Y:S04]  /*14a10*/  STL.64 [R1+0x430], R52 ;  /* 0x0004303401007387 */ /* 0x000fe80000100a00 */
[----:B------:R1:W-:Y:S04]  /*14a20*/  STL.64 [R1+0x438], R54 ;  /* 0x0004383601007387 */ /* 0x0003e80000100a00 */
[----:B------:R-:W-:Y:S04]  /*14a30*/  STL.64 [R1+0x4c0], R136 ;  /* 0x0004c08801007387 */ /* 0x000fe80000100a00 */
[----:B------:R-:W-:Y:S01]  /*14a40*/  STL.64 [R1+0x4c8], R138 ;  /* 0x0004c88a01007387 */ /* 0x000fe20000100a00 */
[----:B-1----:R-:W-:Y:S08]  /*14a50*/  HMMA.1688.F32.TF32 R52, R112, R40, R192 ;  /* 0x000000287034723c */ /* 0x002ff000000810c0 */
[-C--:B------:R-:W-:Y:S01]  /*14a60*/  HMMA.1688.F32.TF32 R40, R216, R36.reuse, R44 ;  /* 0x00000024d828723c */ /* 0x080fe2000008102c */
[----:B------:R-:W-:Y:S04]  /*14a70*/  STL.64 [R1+0x510], R164 ;  /* 0x000510a401007387 */ /* 0x000fe80000100a00 */
[----:B------:R-:W-:Y:S03]  /*14a80*/  STL.64 [R1+0x518], R166 ;  /* 0x000518a601007387 */ /* 0x000fe60000100a00 */
[-C--:B----4-:R-:W-:Y:S07]  /*14a90*/  HMMA.1688.F32.TF32 R44, R96, R36.reuse, R240 ;  /* 0x00000024602c723c */ /* 0x090fee00000810f0 */
[----:B------:R-:W-:Y:S04]  /*14aa0*/  STL.64 [R1+0x580], R52 ;  /* 0x0005803401007387 */ /* 0x000fe80000100a00 */
[----:B------:R1:W-:Y:S02]  /*14ab0*/  STL.64 [R1+0x588], R54 ;  /* 0x0005883601007387 */ /* 0x0003e40000100a00 */
[-C--:B-1----:R-:W-:Y:S08]  /*14ac0*/  HMMA.1688.F32.TF32 R52, R232, R36.reuse, R180 ;  /* 0x00000024e834723c */ /* 0x082ff000000810b4 */
[-C--:B--2---:R-:W-:Y:S11]  /*14ad0*/  HMMA.1688.F32.TF32 R136, R200, R36.reuse, R248 ;  /* 0x00000024c888723c */ /* 0x084ff600000810f8 */
[----:B------:R-:W-:Y:S11]  /*14ae0*/  @!UPT UIADD3 URZ, URZ, URZ, URZ ;  /* 0x0000003f3f3ff290 */ /* 0x000ff6000fffe03f */
[----:B------:R-:W-:Y:S01]  /*14af0*/  @!UPT UIADD3 URZ, URZ, URZ, URZ ;  /* 0x0000003f3f3ff290 */ /* 0x000fe2000fffe03f */
[----:B------:R-:W-:Y:S04]  /*14b00*/  STL.64 [R1+0x220], R136 ;  /* 0x0002208801007387 */ /* 0x000fe80000100a00 */
[----:B------:R-:W-:Y:S04]  /*14b10*/  STL.64 [R1+0x228], R138 ;  /* 0x0002288a01007387 */ /* 0x000fe80000100a00 */
[----:B------:R-:W-:Y:S04]  /*14b20*/  STL.64 [R1+0x240], R40 ;  /* 0x0002402801007387 */ /* 0x000fe80000100a00 */
[----:B------:R1:W-:Y:S02]  /*14b30*/  STL.64 [R1+0x248], R42 ;  /* 0x0002482a01007387 */ /* 0x0003e40000100a00 */
[-C--:B-1----:R-:W-:Y:S02]  /*14b40*/  HMMA.1688.F32.TF32 R40, R28, R36.reuse, R56 ;  /* 0x000000241c28723c */ /* 0x082fe40000081038 */
[----:B------:R-:W-:Y:S04]  /*14b50*/  STL.64 [R1+0x2b0], R52 ;  /* 0x0002b03401007387 */ /* 0x000fe80000100a00 */
[----:B------:R1:W-:Y:S04]  /*14b60*/  STL.64 [R1+0x2b8], R54 ;  /* 0x0002b83601007387 */ /* 0x0003e80000100a00 */
[----:B------:R-:W-:Y:S04]  /*14b70*/  STL.64 [R1+0x300], R44 ;  /* 0x0003002c01007387 */ /* 0x000fe80000100a00 */
[----:B------:R2:W-:Y:S01]  /*14b80*/  STL.64 [R1+0x308], R46 ;  /* 0x0003082e01007387 */ /* 0x0005e20000100a00 */
[-C--:B-1----:R-:W-:Y:S03]  /*14b90*/  HMMA.1688.F32.TF32 R52, R100, R36.reuse, R140 ;  /* 0x000000246434723c */ /* 0x082fe6000008108c */
[----:B------:R-:W-:Y:S05]  /*14ba0*/  LDSM.16.M88.4 R56, [R20+0x21000] ;  /* 0x021000001438783b */ /* 0x000fea0000000200 */
[----:B------:R-:W-:Y:S01]  /*14bb0*/  STL.64 [R1+0x380], R40 ;  /* 0x0003802801007387 */ /* 0x000fe20000100a00 */
[-C--:B--2---:R-:W-:Y:S03]  /*14bc0*/  HMMA.1688.F32.TF32 R44, R104, R36.reuse, R168 ;  /* 0x00000024682c723c */ /* 0x084fe600000810a8 */
[----:B------:R1:W-:Y:S05]  /*14bd0*/  STL.64 [R1+0x388], R42 ;  /* 0x0003882a01007387 */ /* 0x0003ea0000100a00 */
[----:B-1----:R-:W-:Y:S08]  /*14be0*/  HMMA.1688.F32.TF32 R40, R112, R36, R204 ;  /* 0x000000247028723c */ /* 0x002ff000000810cc */
[-C--:B------:R-:W-:Y:S01]  /*14bf0*/  HMMA.1688.F32.TF32 R36, R200, R32.reuse, R132 ;  /* 0x00000020c824723c */ /* 0x080fe20000081084 */
[----:B------:R-:W-:Y:S04]  /*14c00*/  STL.64 [R1+0x480], R52 ;  /* 0x0004803401007387 */ /* 0x000fe80000100a00 */
[----:B------:R-:W-:Y:S04]  /*14c10*/  STL.64 [R1+0x488], R54 ;  /* 0x0004883601007387 */ /* 0x000fe80000100a00 */
[----:B------:R-:W-:Y:S04]  /*14c20*/  STL.64 [R1+0x4e0], R44 ;  /* 0x0004e02c01007387 */ /* 0x000fe80000100a00 */
[----:B------:R3:W-:Y:S04]  /*14c30*/  STL.64 [R1+0x4e8], R46 ;  /* 0x0004e82e01007387 */ /* 0x0007e80000100a00 */
[----:B------:R-:W2:Y:S04]  /*14c40*/  LDL.LU R136, [R1+0x120] ;  /* 0x0001200001887983 */ /* 0x000ea80000300800 */
[----:B------:R-:W-:Y:S04]  /*14c50*/  STL.64 [R1+0x530], R40 ;  /* 0x0005302801007387 */ /* 0x000fe80000100a00 */
        /* <DEDUP_REMOVED lines=18> */
[-C--:B---3--:R-:W-:Y:S03]  /*14d80*/  HMMA.1688.F32.TF32 R44, R216, R32.reuse, R176 ;  /* 0x00000020d82c723c */ /* 0x088fe600000810b0 */
[----:B------:R-:W3:Y:S05]  /*14d90*/  LDSM.16.M88.4 R52, [R20+0x21400] ;  /* 0x021400001434783b */ /* 0x000eea0000000200 */
[-C--:B-1----:R-:W-:Y:S08]  /*14da0*/  HMMA.1688.F32.TF32 R40, R232, R32.reuse, R48 ;  /* 0x00000020e828723c */ /* 0x082ff00000081030 */
[-C--:B----4-:R-:W-:Y:S01]  /*14db0*/  HMMA.1688.F32.TF32 R36, R96, R32.reuse, R4 ;  /* 0x000000206024723c */ /* 0x090fe20000081004 */
[----:B------:R-:W-:Y:S01]  /*14dc0*/  IMAD.MOV.U32 R178, RZ, RZ, R61 ;  /* 0x000000ffffb27224 */ /* 0x000fe200078e003d */
[----:B------:R-:W1:Y:S06]  /*14dd0*/  LDSM.16.M88.4 R48, [R20+0x21800] ;  /* 0x021800001430783b */ /* 0x000e6c0000000200 */
[-C--:B------:R-:W-:Y:S01]  /*14de0*/  HMMA.1688.F32.TF32 R4, R28, R32.reuse, R108 ;  /* 0x000000201c04723c */ /* 0x080fe2000008106c */
[----:B------:R4:W-:Y:S04]  /*14df0*/  STL.64 [R1+0x1b0], R44 ;  /* 0x0001b02c01007387 */ /* 0x0009e80000100a00 */
[----:B------:R1:W-:Y:S04]  /*14e00*/  STL.64 [R1+0x1b8], R46 ;  /* 0x0001b82e01007387 */ /* 0x0003e80000100a00 */
[----:B------:R-:W-:Y:S04]  /*14e10*/  STL.64 [R1+0x210], R40 ;  /* 0x0002102801007387 */ /* 0x000fe80000100a00 */
[----:B------:R1:W-:Y:S04]  /*14e20*/  STL.64 [R1+0x218], R42 ;  /* 0x0002182a01007387 */ /* 0x0003e80000100a00 */
[----:B----4-:R-:W4:Y:S04]  /*14e30*/  LDL.LU R44, [R1+0x6e0] ;  /* 0x0006e000012c7983 */ /* 0x010f280000300800 */
[----:B------:R-:W-:Y:S04]  /*14e40*/  STL.64 [R1+0x290], R36 ;  /* 0x0002902401007387 */ /* 0x000fe80000100a00 */
[----:B------:R1:W-:Y:S04]  /*14e50*/  STL.64 [R1+0x298], R38 ;  /* 0x0002982601007387 */ /* 0x0003e80000100a00 */
[----:B------:R-:W-:Y:S04]  /*14e60*/  STL.64 [R1+0x2e0], R4 ;  /* 0x0002e00401007387 */ /* 0x000fe80000100a00 */
[----:B------:R3:W-:Y:S04]  /*14e70*/  STL.64 [R1+0x2e8], R6 ;  /* 0x0002e80601007387 */ /* 0x0007e80000100a00 */
[----:B------:R-:W4:Y:S04]  /*14e80*/  LDL.LU R45, [R1+0x6e4] ;  /* 0x0006e400012d7983 */ /* 0x000f280000300800 */
[----:B-1----:R-:W4:Y:S04]  /*14e90*/  LDL.LU R46, [R1+0x6e8] ;  /* 0x0006e800012e7983 */ /* 0x002f280000300800 */
[----:B------:R-:W4:Y:S04]  /*14ea0*/  LDL.LU R47, [R1+0x6ec] ;  /* 0x0006ec00012f7983 */ /* 0x000f280000300800 */
[----:B------:R-:W4:Y:S04]  /*14eb0*/  LDL.LU R248, [R1+0x600] ;  /* 0x0006000001f87983 */ /* 0x000f280000300800 */
[----:B------:R-:W4:Y:S04]  /*14ec0*/  LDL.LU R249, [R1+0x604] ;  /* 0x0006040001f97983 */ /* 0x000f280000300800 */
[----:B------:R-:W4:Y:S04]  /*14ed0*/  LDL.LU R250, [R1+0x608] ;  /* 0x0006080001fa7983 */ /* 0x000f280000300800 */
[----:B------:R-:W4:Y:S01]  /*14ee0*/  LDL.LU R251, [R1+0x60c] ;  /* 0x00060c0001fb7983 */ /* 0x000f220000300800 */
[-C--:B------:R-:W-:Y:S03]  /*14ef0*/  HMMA.1688.F32.TF32 R40, R100, R32.reuse, R160 ;  /* 0x000000206428723c */ /* 0x080fe600000810a0 */
[----:B------:R-:W4:Y:S04]  /*14f00*/  LDL.LU R180, [R1+0x190] ;  /* 0x0001900001b47983 */ /* 0x000f280000300800 */
[----:B------:R-:W4:Y:S01]  /*14f10*/  LDL.LU R181, [R1+0x194] ;  /* 0x0001940001b57983 */ /* 0x000f220000300800 */
[-C--:B------:R-:W-:Y:S03]  /*14f20*/  HMMA.1688.F32.TF32 R36, R104, R32.reuse, R172 ;  /* 0x000000206824723c */ /* 0x080fe600000810ac */
[----:B------:R-:W4:Y:S04]  /*14f30*/  LDL.LU R182, [R1+0x198] ;  /* 0x0001980001b67983 */ /* 0x000f280000300800 */
[----:B------:R-:W4:Y:S01]  /*14f40*/  LDL.LU R183, [R1+0x19c] ;  /* 0x00019c0001b77983 */ /* 0x000f220000300800 */
[----:B---3--:R-:W-:Y:S03]  /*14f50*/  HMMA.1688.F32.TF32 R4, R112, R32, R208 ;  /* 0x000000207004723c */ /* 0x008fe600000810d0 */
[----:B------:R-:W3:Y:S04]  /*14f60*/  LDL.LU R176, [R1+0x90] ;  /* 0x0000900001b07983 */ /* 0x000ee80000300800 */
[----:B------:R-:W3:Y:S04]  /*14f70*/  LDL.LU R177, [R1+0x94] ;  /* 0x0000940001b17983 */ /* 0x000ee80000300800 */
[----:B------:R-:W-:Y:S04]  /*14f80*/  STL.64 [R1+0x400], R40 ;  /* 0x0004002801007387 */ /* 0x000fe80000100a00 */
[----:B------:R-:W-:Y:S04]  /*14f90*/  STL.64 [R1+0x408], R42 ;  /* 0x0004082a01007387 */ /* 0x000fe80000100a00 */
[----:B------:R-:W-:Y:S04]  /*14fa0*/  STL.64 [R1+0x4a0], R36 ;  /* 0x0004a02401007387 */ /* 0x000fe80000100a00 */
[----:B------:R-:W-:Y:S04]  /*14fb0*/  STL.64 [R1+0x4a8], R38 ;  /* 0x0004a82601007387 */ /* 0x000fe80000100a00 */
[----:B------:R-:W-:Y:S04]  /*14fc0*/  STL.64 [R1+0x500], R4 ;  /* 0x0005000401007387 */ /* 0x000fe80000100a00 */
[----:B------:R2:W-:Y:S01]  /*14fd0*/  STL.64 [R1+0x508], R6 ;  /* 0x0005080601007387 */ /* 0x0005e20000100a00 */
[----:B------:R-:W-:Y:S01]  /*14fe0*/  IMAD.MOV.U32 R179, RZ, RZ, R60 ;  /* 0x000000ffffb37224 */ /* 0x000fe200078e003c */
[----:B------:R-:W-:Y:S02]  /*14ff0*/  HMMA.1688.F32.TF32 R76, R28, R52, R76 ;  /* 0x000000341c4c723c */ /* 0x000fe4000008104c */
[----:B------:R-:W1:Y:S01]  /*15000*/  LDSM.16.M88.4 R60, [R20+0x21c00] ;  /* 0x021c0000143c783b */ /* 0x000e620000000200 */
[----:B------:R-:W-:-:S02]  /*15010*/  IMAD.MOV.U32 R66, RZ, RZ, R149 ;  /* 0x000000ffff427224 */ /* 0x000fc400078e0095 */
[----:B------:R-:W-:Y:S01]  /*15020*/  IMAD.MOV.U32 R67, RZ, RZ, R148 ;  /* 0x000000ffff437224 */ /* 0x000fe200078e0094 */
[----:B------:R-:W-:Y:S02]  /*15030*/  LDSM.16.M88.4 R108, [R20+0x22400] ;  /* 0x02240000146c783b */ /* 0x000fe40000000200 */
[-C--:B--2---:R-:W-:Y:S08]  /*15040*/  HMMA.1688.F32.TF32 R4, R216, R56.reuse, R164 ;  /* 0x00000038d804723c */ /* 0x084ff000000810a4 */
[-C--:B------:R-:W-:Y:S08]  /*15050*/  HMMA.1688.F32.TF32 R36, R200, R56.reuse, R192 ;  /* 0x00000038c824723c */ /* 0x080ff000000810c0 */
[-C--:B------:R-:W-:Y:S11]  /*15060*/  HMMA.1688.F32.TF32 R32, R232, R56.reuse, R136 ;  /* 0x00000038e820723c */ /* 0x080ff60000081088 */
[----:B------:R-:W-:Y:S04]  /*15070*/  @!UPT UIADD3 URZ, URZ, URZ, URZ ;  /* 0x0000003f3f3ff290 */ /* 0x000fe8000fffe03f */
[----:B------:R-:W-:Y:S04]  /*15080*/  STL.64 [R1+0x60], R36 ;  /* 0x0000602401007387 */ /* 0x000fe80000100a00 */
[----:B------:R2:W-:Y:S04]  /*15090*/  STL.64 [R1+0x68], R38 ;  /* 0x0000682601007387 */ /* 0x0005e80000100a00 */
[----:B------:R-:W-:Y:S04]  /*150a0*/  STL.64 [R1+0xa0], R4 ;  /* 0x0000a00401007387 */ /* 0x000fe80000100a00 */
[----:B------:R1:W-:Y:S01]  /*150b0*/  STL.64 [R1+0xa8], R6 ;  /* 0x0000a80601007387 */ /* 0x0003e20000100a00 */
[-C--:B--2---:R-:W-:Y:S08]  /*150c0*/  HMMA.1688.F32.TF32 R36, R96, R56.reuse, R132 ;  /* 0x000000386024723c */ /* 0x084ff00000081084 */
[-C--:B-1----:R-:W-:Y:S01]  /*150d0*/  HMMA.1688.F32.TF32 R4, R28, R56.reuse, R16 ;  /* 0x000000381c04723c */ /* 0x082fe20000081010 */
[----:B------:R-:W-:Y:S04]  /*150e0*/  STL.64 [R1+0x1a0], R32 ;  /* 0x0001a02001007387 */ /* 0x000fe80000100a00 */
[----:B------:R1:W-:Y:S03]  /*150f0*/  STL.64 [R1+0x1a8], R34 ;  /* 0x0001a82201007387 */ /* 0x0003e60000100a00 */
[-C--:B------:R-:W-:Y:S01]  /*15100*/  HMMA.1688.F32.TF32 R16, R104, R56.reuse, R124 ;  /* 0x000000386810723c */ /* 0x080fe2000008107c */
[----:B------:R-:W-:Y:S06]  /*15110*/  LDSM.16.M88.4 R124, [R20+0x22800] ;  /* 0x02280000147c783b */ /* 0x000fec0000000200 */
[----:B------:R-:W-:Y:S01]  /*15120*/  STL.64 [R1+0x1f0], R36 ;  /* 0x0001f02401007387 */ /* 0x000fe20000100a00 */
[-C--:B-1----:R-:W-:Y:S03]  /*15130*/  HMMA.1688.F32.TF32 R32, R100, R56.reuse, R116 ;  /* 0x000000386420723c */ /* 0x082fe60000081074 */
[----:B------:R-:W-:Y:S04]  /*15140*/  STL.64 [R1+0x1f8], R38 ;  /* 0x0001f82601007387 */ /* 0x000fe80000100a00 */
[----:B------:R-:W-:Y:S04]  /*15150*/  STL.64 [R1+0x270], R4 ;  /* 0x0002700401007387 */ /* 0x000fe80000100a00 */
[----:B------:R1:W-:Y:S02]  /*15160*/  STL.64 [R1+0x278], R6 ;  /* 0x0002780601007387 */ /* 0x0003e40000100a00 */
[----:B-1----:R-:W-:Y:S10]  /*15170*/  HMMA.1688.F32.TF32 R4, R112, R56, R184 ;  /* 0x000000387004723c */ /* 0x002ff400000810b8 */
[----:B------:R-:W-:Y:S04]  /*15180*/  STL.64 [R1+0x370], R32 ;  /* 0x0003702001007387 */ /* 0x000fe80000100a00 */
[----:B------:R-:W-:Y:S04]  /*15190*/  STL.64 [R1+0x378], R34 ;  /* 0x0003782201007387 */ /* 0x000fe80000100a00 */
[----:B------:R-:W2:Y:S04]  /*151a0*/  LDL.LU R132, [R1+0x740] ;  /* 0x0007400001847983 */ /* 0x000ea80000300800 */
[----:B------:R-:W-:Y:S04]  /*151b0*/  STL.64 [R1+0x460], R16 ;  /* 0x0004601001007387 */ /* 0x000fe80000100a00 */
[----:B------:R-:W-:Y:S04]  /*151c0*/  STL.64 [R1+0x468], R18 ;  /* 0x0004681201007387 */ /* 0x000fe80000100a00 */
[----:B------:R-:W-:Y:S04]  /*151d0*/  STL.64 [R1+0x4d0], R4 ;  /* 0x0004d00401007387 */ /* 0x000fe80000100a00 */
[----:B------:R4:W-:Y:S04]  /*151e0*/  STL.64 [R1+0x4d8], R6 ;  /* 0x0004d80601007387 */ /* 0x0009e80000100a00 */
[----:B------:R-:W2:Y:S04]  /*151f0*/  LDL.LU R133, [R1+0x744] ;  /* 0x0007440001857983 */ /* 0x000ea80000300800 */
[----:B------:R-:W2:Y:S04]  /*15200*/  LDL.LU R134, [R1+0x748] ;  /* 0x0007480001867983 */ /* 0x000ea80000300800 */
[----:B------:R-:W2:Y:S01]  /*15210*/  LDL.LU R135, [R1+0x74c] ;  /* 0x00074c0001877983 */ /* 0x000ea20000300800 */
[-C--:B----4-:R-:W-:Y:S11]  /*15220*/  HMMA.1688.F32.TF32 R4, R200, R52.reuse, R44 ;  /* 0x00000034c804723c */ /* 0x090ff6000008102c */
[----:B------:R-:W-:Y:S11]  /*15230*/  @!UPT UIADD3 URZ, URZ, URZ, URZ ;  /* 0x0000003f3f3ff290 */ /* 0x000ff6000fffe03f */
[----:B------:R-:W-:Y:S02]  /*15240*/  @!UPT UIADD3 URZ, URZ, URZ, URZ ;  /* 0x0000003f3f3ff290 */ /* 0x000fe4000fffe03f */
[----:B------:R-:W-:Y:S02]  /*15250*/  IMAD.MOV.U32 R34, RZ, RZ, R4 ;  /* 0x000000ffff227224 */ /* 0x000fe400078e0004 */
[----:B------:R-:W-:Y:S02]  /*15260*/  IMAD.MOV.U32 R35, RZ, RZ, R5 ;  /* 0x000000ffff237224 */ /* 0x000fe400078e0005 */
[----:B------:R-:W-:Y:S02]  /*15270*/  IMAD.MOV.U32 R38, RZ, RZ, R6 ;  /* 0x000000ffff267224 */ /* 0x000fe400078e0006 */
[----:B------:R-:W-:Y:S02]  /*15280*/  IMAD.MOV.U32 R46, RZ, RZ, R7 ;  /* 0x000000ffff2e7224 */ /* 0x000fe400078e0007 */
[-C--:B------:R-:W-:Y:S08]  /*15290*/  HMMA.1688.F32.TF32 R4, R216, R52.reuse, R248 ;  /* 0x00000034d804723c */ /* 0x080ff000000810f8 */
[-C--:B------:R-:W-:Y:S11]  /*152a0*/  HMMA.1688.F32.TF32 R16, R232, R52.reuse, R180 ;  /* 0x00000034e810723c */ /* 0x080ff600000810b4 */
[----:B------:R-:W-:Y:S05]  /*152b0*/  @!UPT UIADD3 URZ, URZ, URZ, URZ ;  /* 0x0000003f3f3ff290 */ /* 0x000fea000fffe03f */
[----:B------:R-:W-:Y:S02]  /*152c0*/  IMAD.MOV.U32 R47, RZ, RZ, R4 ;  /* 0x000000ffff2f7224 */ /* 0x000fe400078e0004 */
[----:B------:R-:W-:Y:S02]  /*152d0*/  IMAD.MOV.U32 R42, RZ, RZ, R5 ;  /* 0x000000ffff2a7224 */ /* 0x000fe400078e0005 */
[----:B------:R-:W-:Y:S02]  /*152e0*/  IMAD.MOV.U32 R43, RZ, RZ, R6 ;  /* 0x000000ffff2b7224 */ /* 0x000fe400078e0006 */
[----:B------:R-:W-:Y:S02]  /*152f0*/  IMAD.MOV.U32 R39, RZ, RZ, R7 ;  /* 0x000000ffff277224 */ /* 0x000fe400078e0007 */
[-C--:B---3--:R-:W-:Y:S01]  /*15300*/  HMMA.1688.F32.TF32 R4, R96, R52.reuse, R176 ;  /* 0x000000346004723c */ /* 0x088fe200000810b0 */
[----:B------:R-:W-:Y:S04]  /*15310*/  STL.64 [R1+0xc0], R16 ;  /* 0x0000c01001007387 */ /* 0x000fe80000100a00 */
[----:B------:R1:W-:Y:S03]  /*15320*/  STL.64 [R1+0xc8], R18 ;  /* 0x0000c81201007387 */ /* 0x0003e60000100a00 */
[-C--:B-1----:R-:W-:Y:S11]  /*15330*/  HMMA.1688.F32.TF32 R16, R100, R52.reuse, R120 ;  /* 0x000000346410723c */ /* 0x082ff60000081078 */
[----:B------:R-:W-:Y:S04]  /*15340*/  @!UPT UIADD3 URZ, URZ, URZ, URZ ;  /* 0x0000003f3f3ff290 */ /* 0x000fe8000fffe03f */
[----:B------:R-:W-:Y:S04]  /*15350*/  STL.64 [R1+0x120], R4 ;  /* 0x0001200401007387 */ /* 0x000fe80000100a00 */
[----:B------:R1:W-:Y:S02]  /*15360*/  STL.64 [R1+0x128], R6 ;  /* 0x0001280601007387 */ /* 0x0003e40000100a00 */
[----:B-1----:R-:W-:Y:S02]  /*15370*/  HMMA.1688.F32.TF32 R4, R104, R52, R128 ;  /* 0x000000346804723c */ /* 0x002fe40000081080 */
[----:B------:R-:W-:Y:S04]  /*15380*/  STL.64 [R1+0x1e0], R76 ;  /* 0x0001e04c01007387 */ /* 0x000fe80000100a00 */
[----:B------:R-:W-:Y:S04]  /*15390*/  STL.64 [R1+0x1e8], R78 ;  /* 0x0001e84e01007387 */ /* 0x000fe80000100a00 */
[----:B------:R-:W-:Y:S04]  /*153a0*/  STL.64 [R1+0x2d0], R16 ;  /* 0x0002d01001007387 */ /* 0x000fe80000100a00 */
[----:B------:R-:W-:Y:S09]  /*153b0*/  STL.64 [R1+0x2d8], R18 ;  /* 0x0002d81201007387 */ /* 0x000ff20000100a00 */
[----:B------:R1:W-:Y:S01]  /*153c0*/  STL.64 [R1+0x3e0], R4 ;  /* 0x0003e00401007387 */ /* 0x0003e20000100a00 */
[----:B------:R-:W-:-:S02]  /*153d0*/  IMAD.MOV.U32 R57, RZ, RZ, R6 ;  /* 0x000000ffff397224 */ /* 0x000fc400078e0006 */
[----:B------:R-:W-:Y:S01]  /*153e0*/  IMAD.MOV.U32 R56, RZ, RZ, R7 ;  /* 0x000000ffff387224 */ /* 0x000fe200078e0007 */
[----:B------:R-:W3:Y:S04]  /*153f0*/  LDL.LU R240, [R1+0x2c0] ;  /* 0x0002c00001f07983 */ /* 0x000ee80000300800 */
[----:B------:R-:W3:Y:S01]  /*15400*/  LDL.LU R241, [R1+0x2c4] ;  /* 0x0002c40001f17983 */ /* 0x000ee20000300800 */
[----:B-1----:R-:W-:Y:S03]  /*15410*/  HMMA.1688.F32.TF32 R4, R112, R52, R196 ;  /* 0x000000347004723c */ /* 0x002fe600000810c4 */
        /* <DEDUP_REMOVED lines=10> */
[----:B------:R-:W-:-:S03]  /*154c0*/  IMAD.MOV.U32 R176, RZ, RZ, R65 ;  /* 0x000000ffffb07224 */ /* 0x000fc600078e0041 */
[----:B------:R-:W-:Y:S01]  /*154d0*/  STL [R1+0xefc], R56 ;  /* 0x000efc3801007387 */ /* 0x000fe20000100800 */
[----:B------:R-:W-:-:S03]  /*154e0*/  IMAD.MOV.U32 R177, RZ, RZ, R64 ;  /* 0x000000ffffb17224 */ /* 0x000fc600078e0040 */
[----:B------:R-:W-:Y:S01]  /*154f0*/  STL [R1+0xef8], R57 ;  /* 0x000ef83901007387 */ /* 0x000fe20000100800 */
[----:B------:R-:W-:-:S03]  /*15500*/  IMAD.MOV.U32 R178, RZ, RZ, R144 ;  /* 0x000000ffffb27224 */ /* 0x000fc600078e0090 */
[----:B------:R-:W-:Y:S01]  /*15510*/  STL.64 [R1+0x4b0], R4 ;  /* 0x0004b00401007387 */ /* 0x000fe20000100a00 */
[----:B------:R-:W-:-:S03]  /*15520*/  IMAD.MOV.U32 R179, RZ, RZ, R145 ;  /* 0x000000ffffb37224 */ /* 0x000fc600078e0091 */
[----:B------:R1:W-:Y:S04]  /*15530*/  STL.64 [R1+0x4b8], R6 ;  /* 0x0004b80601007387 */ /* 0x0003e80000100a00 */
        /* <DEDUP_REMOVED lines=8> */
[-C--:B--2---:R-:W-:Y:S03]  /*155c0*/  HMMA.1688.F32.TF32 R248, R200, R48.reuse, R132 ;  /* 0x00000030c8f8723c */ /* 0x084fe60000081084 */
        /* <DEDUP_REMOVED lines=10> */
[-C--:B-1----:R-:W-:Y:S08]  /*15670*/  HMMA.1688.F32.TF32 R4, R28, R48.reuse, R220 ;  /* 0x000000301c04723c */ /* 0x082ff000000810dc */
[-C--:B------:R-:W-:Y:S08]  /*15680*/  HMMA.1688.F32.TF32 R76, R100, R48.reuse, R88 ;  /* 0x00000030644c723c */ /* 0x080ff00000081058 */
[-C--:B---3--:R-:W-:Y:S08]  /*15690*/  HMMA.1688.F32.TF32 R120, R232, R48.reuse, R240 ;  /* 0x00000030e878723c */ /* 0x088ff000000810f0 */
[-C--:B----4-:R-:W-:Y:S08]  /*156a0*/  HMMA.1688.F32.TF32 R116, R216, R48.reuse, R140 ;  /* 0x00000030d874723c */ /* 0x090ff0000008108c */
[----:B------:R-:W-:Y:S01]  /*156b0*/  HMMA.1688.F32.TF32 R16, R96, R48, R192 ;  /* 0x000000306010723c */ /* 0x000fe200000810c0 */
[----:B------:R-:W-:-:S02]  /*156c0*/  IMAD.MOV.U32 R183, RZ, RZ, R144 ;  /* 0x000000ffffb77224 */ /* 0x000fc400078e0090 */
[----:B------:R-:W-:Y:S02]  /*156d0*/  IMAD.MOV.U32 R182, RZ, RZ, R145 ;  /* 0x000000ffffb67224 */ /* 0x000fe400078e0091 */
[----:B------:R-:W3:Y:S04]  /*156e0*/  LDL.LU R145, [R1+0x105c] ;  /* 0x00105c0001917983 */ /* 0x000ee80000300800 */
[----:B------:R-:W3:Y:S04]  /*156f0*/  LDL.LU R144, [R1+0x1058] ;  /* 0x0010580001907983 */ /* 0x000ee80000300800 */
        /* <DEDUP_REMOVED lines=8> */
[----:B------:R-:W-:Y:S04]  /*15780*/  STL.64 [R1+0x190], R4 ;  /* 0x0001900401007387 */ /* 0x000fe80000100a00 */
[----:B------:R4:W-:Y:S01]  /*15790*/  STL.64 [R1+0x198], R6 ;  /* 0x0001980601007387 */ /* 0x0009e20000100a00 */
[-C--:B-1----:R-:W-:Y:S08]  /*157a0*/  HMMA.1688.F32.TF32 R16, R104, R48.reuse, R92 ;  /* 0x000000306810723c */ /* 0x082ff0000008105c */
[----:B----4-:R-:W-:Y:S01]  /*157b0*/  HMMA.1688.F32.TF32 R4, R112, R48, R188 ;  /* 0x000000307004723c */ /* 0x010fe200000810bc */
[----:B------:R-:W-:Y:S04]  /*157c0*/  STL.64 [R1+0x2a0], R76 ;  /* 0x0002a04c01007387 */ /* 0x000fe80000100a00 */
[----:B------:R-:W-:Y:S03]  /*157d0*/  STL.64 [R1+0x2a8], R78 ;  /* 0x0002a84e01007387 */ /* 0x000fe60000100a00 */
[----:B------:R-:W-:Y:S01]  /*157e0*/  HMMA.1688.F32.TF32 R128, R200, R60, R164 ;  /* 0x0000003cc880723c */ /* 0x000fe200000810a4 */
[----:B------:R-:W1:Y:S06]  /*157f0*/  LDSM.16.M88.4 R92, [R20+0x22000] ;  /* 0x02200000145c783b */ /* 0x000e6c0000000200 */
[----:B------:R-:W-:Y:S04]  /*15800*/  STL.64 [R1+0x360], R16 ;  /* 0x0003601001007387 */ /* 0x000fe80000100a00 */
[----:B------:R4:W-:Y:S05]  /*15810*/  STL.64 [R1+0x368], R18 ;  /* 0x0003681201007387 */ /* 0x0009ea0000100a00 */
[----:B------:R-:W-:-:S02]  /*15820*/  IMAD.MOV.U32 R45, RZ, RZ, R4 ;  /* 0x000000ffff2d7224 */ /* 0x000fc400078e0004 */
[----:B------:R-:W-:Y:S02]  /*15830*/  IMAD.MOV.U32 R44, RZ, RZ, R5 ;  /* 0x000000ffff2c7224 */ /* 0x000fe400078e0005 */
[----:B------:R-:W-:Y:S02]  /*15840*/  IMAD.MOV.U32 R41, RZ, RZ, R6 ;  /* 0x000000ffff297224 */ /* 0x000fe400078e0006 */
[----:B------:R-:W-:Y:S02]  /*15850*/  IMAD.MOV.U32 R40, RZ, RZ, R7 ;  /* 0x000000ffff287224 */ /* 0x000fe400078e0007 */
[-C--:B------:R-:W-:Y:S08]  /*15860*/  HMMA.1688.F32.TF32 R4, R28, R60.reuse, R176 ;  /* 0x0000003c1c04723c */ /* 0x080ff000000810b0 */
[-C--:B--2---:R-:W-:Y:S01]  /*15870*/  HMMA.1688.F32.TF32 R132, R216, R60.reuse, R132 ;  /* 0x0000003cd884723c */ /* 0x084fe20000081084 */
[----:B------:R-:W-:Y:S07]  /*15880*/  STL [R1+0xf0c], R40 ;  /* 0x000f0c2801007387 */ /* 0x000fee0000100800 */
[-C--:B------:R-:W-:Y:S08]  /*15890*/  HMMA.1688.F32.TF32 R136, R232, R60.reuse, R136 ;  /* 0x0000003ce888723c */ /* 0x080ff00000081088 */
[-C--:B----4-:R-:W-:Y:S01]  /*158a0*/  HMMA.1688.F32.TF32 R16, R96, R60.reuse, R180 ;  /* 0x0000003c6010723c */ /* 0x090fe200000810b4 */
[----:B------:R-:W-:Y:S04]  /*158b0*/  STL [R1+0xf08], R41 ;  /* 0x000f082901007387 */ /* 0x000fe80000100800 */
[----:B------:R-:W-:Y:S04]  /*158c0*/  STL [R1+0xf04], R44 ;  /* 0x000f042c01007387 */ /* 0x000fe80000100800 */
[----:B------:R-:W-:Y:S04]  /*158d0*/  STL [R1+0xf00], R45 ;  /* 0x000f002d01007387 */ /* 0x000fe80000100800 */
[----:B------:R-:W-:Y:S04]  /*158e0*/  STL.64 [R1+0xfa8], R130 ;  /* 0x000fa88201007387 */ /* 0x000fe80000100a00 */
[----:B------:R-:W-:Y:S04]  /*158f0*/  STL.64 [R1+0xfa0], R128 ;  /* 0x000fa08001007387 */ /* 0x000fe80000100a00 */
[----:B------:R-:W-:Y:S04]  /*15900*/  STL.64 [R1+0xfb8], R134 ;  /* 0x000fb88601007387 */ /* 0x000fe80000100a00 */
[----:B------:R-:W-:Y:S04]  /*15910*/  STL.64 [R1+0xfb0], R132 ;  /* 0x000fb08401007387 */ /* 0x000fe80000100a00 */
[----:B------:R-:W-:Y:S04]  /*15920*/  STL.64 [R1+0xfe8], R138 ;  /* 0x000fe88a01007387 */ /* 0x000fe80000100a00 */
[----:B------:R-:W-:Y:S04]  /*15930*/  STL.64 [R1+0xfe0], R136 ;  /* 0x000fe08801007387 */ /* 0x000fe80000100a00 */
[----:B------:R-:W-:Y:S04]  /*15940*/  STL.64 [R1], R16 ;  /* 0x0000001001007387 */ /* 0x000fe80000100a00 */
[----:B------:R-:W-:Y:S04]  /*15950*/  STL.64 [R1+0x8], R18 ;  /* 0x0000081201007387 */ /* 0x000fe80000100a00 */
[----:B------:R-:W-:Y:S04]  /*15960*/  STL.64 [R1+0x100], R4 ;  /* 0x0001000401007387 */ /* 0x000fe80000100a00 */
[----:B------:R2:W-:Y:S04]  /*15970*/  STL.64 [R1+0x108], R6 ;  /* 0x0001080601007387 */ /* 0x0005e80000100a00 */
[----:B------:R-:W4:Y:S04]  /*15980*/  LDL.LU R149, [R1+0x1054] ;  /* 0x0010540001957983 */ /* 0x000f280000300800 */
[----:B------:R-:W4:Y:S04]  /*15990*/  LDL.LU R148, [R1+0x1050] ;  /* 0x0010500001947983 */ /* 0x000f280000300800 */
[----:B------:R-:W3:Y:S04]  /*159a0*/  LDL.LU R146, [R1+0x758] ;  /* 0x0007580001927983 */ /* 0x000ee80000300800 */
[----:B------:R-:W3:Y:S04]  /*159b0*/  LDL.LU R147, [R1+0x75c] ;  /* 0x00075c0001937983 */ /* 0x000ee80000300800 */
[----:B------:R-:W4:Y:S04]  /*159c0*/  LDL.LU R180, [R1+0x7e0] ;  /* 0x0007e00001b47983 */ /* 0x000f280000300800 */
[----:B------:R-:W4:Y:S04]  /*159d0*/  LDL.LU R181, [R1+0x7e4] ;  /* 0x0007e40001b57983 */ /* 0x000f280000300800 */
[----:B------:R-:W4:Y:S04]  /*159e0*/  LDL.LU R182, [R1+0x7e8] ;  /* 0x0007e80001b67983 */ /* 0x000f280000300800 */
[----:B------:R-:W4:Y:S01]  /*159f0*/  LDL.LU R183, [R1+0x7ec] ;  /* 0x0007ec0001b77983 */ /* 0x000f220000300800 */
[----:B--2---:R-:W-:Y:S01]  /*15a00*/  HMMA.1688.F32.TF32 R4, R104, R60, R84 ;  /* 0x0000003c6804723c */ /* 0x004fe20000081054 */
[----:B------:R-:W-:-:S02]  /*15a10*/  IMAD.MOV.U32 R176, RZ, RZ, R252 ;  /* 0x000000ffffb07224 */ /* 0x000fc400078e00fc */
[----:B------:R-:W-:Y:S01]  /*15a20*/  IMAD.MOV.U32 R177, RZ, RZ, R245 ;  /* 0x000000ffffb17224 */ /* 0x000fe200078e00f5 */
[----:B------:R-:W2:Y:S04]  /*15a30*/  LDL.LU R150, [R1+0x698] ;  /* 0x0006980001967983 */ /* 0x000ea80000300800 */
[-C--:B------:R-:W-:Y:S01]  /*15a40*/  HMMA.1688.F32.TF32 R16, R100, R60.reuse, R80 ;  /* 0x0000003c6410723c */ /* 0x080fe20000081050 */
[----:B------:R-:W-:Y:S01]  /*15a50*/  IMAD.MOV.U32 R178, RZ, RZ, R244 ;  /* 0x000000ffffb27224 */ /* 0x000fe200078e00f4 */
[----:B------:R-:W2:Y:S01]  /*15a60*/  LDL.LU R151, [R1+0x69c] ;  /* 0x00069c0001977983 */ /* 0x000ea20000300800 */
[----:B------:R-:W-:Y:S11]  /*15a70*/  IMAD.MOV.U32 R179, RZ, RZ, R3 ;  /* 0x000000ffffb37224 */ /* 0x000ff600078e0003 */
[----:B------:R-:W-:Y:S02]  /*15a80*/  @!UPT UIADD3 URZ, URZ, URZ, URZ ;  /* 0x0000003f3f3ff290 */ /* 0x000fe4000fffe03f */
[----:B------:R-:W-:Y:S02]  /*15a90*/  IMAD.MOV.U32 R37, RZ, RZ, R4 ;  /* 0x000000ffff257224 */ /* 0x000fe400078e0004 */
[----:B------:R-:W-:Y:S02]  /*15aa0*/  IMAD.MOV.U32 R36, RZ, RZ, R5 ;  /* 0x000000ffff247224 */ /* 0x000fe400078e0005 */
[----:B------:R-:W-:Y:S02]  /*15ab0*/  IMAD.MOV.U32 R33, RZ, RZ, R6 ;  /* 0x000000ffff217224 */ /* 0x000fe400078e0006 */
[----:B------:R-:W-:Y:S02]  /*15ac0*/  IMAD.MOV.U32 R32, RZ, RZ, R7 ;  /* 0x000000ffff207224 */ /* 0x000fe400078e0007 */
[----:B------:R-:W-:Y:S01]  /*15ad0*/  HMMA.1688.F32.TF32 R4, R112, R60, R24 ;  /* 0x0000003c7004723c */ /* 0x000fe20000081018 */
[----:B------:R-:W-:Y:S04]  /*15ae0*/  STL.64 [R1+0x200], R16 ;  /* 0x0002001001007387 */ /* 0x000fe80000100a00 */
[----:B------:R1:W-:Y:S03]  /*15af0*/  STL.64 [R1+0x208], R18 ;  /* 0x0002081201007387 */ /* 0x0003e60000100a00 */
[-C--:B-1----:R-:W-:Y:S08]  /*15b00*/  HMMA.1688.F32.TF32 R76, R28, R92.reuse, R176 ;  /* 0x0000005c1c4c723c */ /* 0x082ff000000810b0 */
[-C--:B------:R-:W-:Y:S08]  /*15b10*/  HMMA.1688.F32.TF32 R24, R100, R92.reuse, R236 ;  /* 0x0000005c6418723c */ /* 0x080ff000000810ec */
[----:B------:R-:W-:Y:S01]  /*15b20*/  HMMA.1688.F32.TF32 R16, R104, R92, R224 ;  /* 0x0000005c6810723c */ /* 0x000fe200000810e0 */
[----:B------:R-:W-:Y:S01]  /*15b30*/  IMAD.MOV.U32 R245, RZ, RZ, R4 ;  /* 0x000000fffff57224 */ /* 0x000fe200078e0004 */
[----:B------:R-:W-:Y:S01]  /*15b40*/  STL [R1+0xf1c], R32 ;  /* 0x000f1c2001007387 */ /* 0x000fe20000100800 */
[----:B------:R-:W-:-:S02]  /*15b50*/  IMAD.MOV.U32 R244, RZ, RZ, R6 ;  /* 0x000000fffff47224 */ /* 0x000fc400078e0006 */
[----:B------:R-:W-:Y:S01]  /*15b60*/  IMAD.MOV.U32 R252, RZ, RZ, R7 ;  /* 0x000000fffffc7224 */ /* 0x000fe200078e0007 */
[----:B------:R-:W-:Y:S01]  /*15b70*/  STL [R1+0xf18], R33 ;  /* 0x000f182101007387 */ /* 0x000fe20000100800 */
[----:B------:R-:W-:-:S03]  /*15b80*/  IMAD.MOV.U32 R3, RZ, RZ, R5 ;  /* 0x000000ffff037224 */ /* 0x000fc600078e0005 */
[----:B------:R-:W-:Y:S04]  /*15b90*/  STL [R1+0xf14], R36 ;  /* 0x000f142401007387 */ /* 0x000fe80000100800 */
[----:B------:R-:W-:Y:S04]  /*15ba0*/  STL [R1+0xf10], R37 ;  /* 0x000f102501007387 */ /* 0x000fe80000100800 */
[----:B------:R-:W-:Y:S04]  /*15bb0*/  STL.64 [R1+0xff0], R244 ;  /* 0x000ff0f401007387 */ /* 0x000fe80000100a00 */
[----:B------:R-:W-:Y:S04]  /*15bc0*/  STL [R1+0xf24], R252 ;  /* 0x000f24fc01007387 */ /* 0x000fe80000100800 */
[----:B------:R-:W-:Y:S01]  /*15bd0*/  STL [R1+0xf20], R3 ;  /* 0x000f200301007387 */ /* 0x000fe20000100800 */
[----:B------:R-:W-:-:S02]  /*15be0*/  IMAD.MOV.U32 R240, RZ, RZ, R153 ;  /* 0x000000fffff07224 */ /* 0x000fc400078e0099 */
[----:B------:R-:W-:Y:S02]  /*15bf0*/  IMAD.MOV.U32 R241, RZ, RZ, R156 ;  /* 0x000000fffff17224 */ /* 0x000fe400078e009c */
[----:B------:R-:W-:Y:S02]  /*15c00*/  IMAD.MOV.U32 R242, RZ, RZ, R157 ;  /* 0x000000fffff27224 */ /* 0x000fe400078e009d */
[----:B------:R-:W-:Y:S02]  /*15c10*/  IMAD.MOV.U32 R243, RZ, RZ, R68 ;  /* 0x000000fffff37224 */ /* 0x000fe400078e0044 */
[----:B------:R-:W-:Y:S01]  /*15c20*/  IMAD.MOV.U32 R119, RZ, RZ, R152 ;  /* 0x000000ffff777224 */ /* 0x000fe200078e0098 */
[-C--:B------:R-:W-:Y:S01]  /*15c30*/  HMMA.1688.F32.TF32 R12, R112, R92.reuse, R12 ;  /* 0x0000005c700c723c */ /* 0x080fe2000008100c */
[----:B------:R-:W1:Y:S07]  /*15c40*/  LDSM.16.M88.4 R4, [R20+0x22c00] ;  /* 0x022c00001404783b */ /* 0x000e6e0000000200 */
[-C--:B---3--:R-:W-:Y:S08]  /*15c50*/  HMMA.1688.F32.TF32 R144, R216, R92.reuse, R144 ;  /* 0x0000005cd890723c */ /* 0x088ff00000081090 */
[----:B----4-:R-:W-:Y:S11]  /*15c60*/  HMMA.1688.F32.TF32 R140, R200, R92, R180 ;  /* 0x0000005cc88c723c */ /* 0x010ff600000810b4 */
[----:B------:R-:W-:Y:S11]  /*15c70*/  @!UPT UIADD3 URZ, URZ, URZ, URZ ;  /* 0x0000003f3f3ff290 */ /* 0x000ff6000fffe03f */
[----:B------:R-:W-:Y:S01]  /*15c80*/  @!UPT UIADD3 URZ, URZ, URZ, URZ ;  /* 0x0000003f3f3ff290 */ /* 0x000fe2000fffe03f */
[----:B------:R-:W-:Y:S04]  /*15c90*/  STL.64 [R1+0x1000], R142 ;  /* 0x0010008e01007387 */ /* 0x000fe80000100a00 */
[----:B------:R-:W-:Y:S04]  /*15ca0*/  STL.64 [R1+0xff8], R140 ;  /* 0x000ff88c01007387 */ /* 0x000fe80000100a00 */
[----:B------:R-:W-:Y:S04]  /*15cb0*/  STL.64 [R1+0x1010], R146 ;  /* 0x0010109201007387 */ /* 0x000fe80000100a00 */
[----:B------:R-:W-:Y:S04]  /*15cc0*/  STL.64 [R1+0x1008], R144 ;  /* 0x0010089001007387 */ /* 0x000fe80000100a00 */
[----:B------:R3:W-:Y:S04]  /*15cd0*/  STL.64 [R1+0xf0], R76 ;  /* 0x0000f04c01007387 */ /* 0x0007e80000100a00 */
[----:B------:R4:W-:Y:S04]  /*15ce0*/  STL.64 [R1+0xf8], R78 ;  /* 0x0000f84e01007387 */ /* 0x0009e80000100a00 */
[----:B------:R-:W-:Y:S04]  /*15cf0*/  STL.64 [R1+0x1d0], R24 ;  /* 0x0001d01801007387 */ /* 0x000fe80000100a00 */
[----:B------:R-:W-:Y:S04]  /*15d00*/  STL.64 [R1+0x1d8], R26 ;  /* 0x0001d81a01007387 */ /* 0x000fe80000100a00 */
[----:B------:R1:W-:Y:S04]  /*15d10*/  STL.64 [R1+0x2c0], R16 ;  /* 0x0002c01001007387 */ /* 0x0003e80000100a00 */
        /* <DEDUP_REMOVED lines=13> */
[----:B---3--:R-:W-:-:S03]  /*15df0*/  IMAD.MOV.U32 R76, RZ, RZ, R69 ;  /* 0x000000ffff4c7224 */ /* 0x008fc600078e0045 */
[----:B------:R-:W3:Y:S04]  /*15e00*/  LDL.LU R180, [R1+0x800] ;  /* 0x0008000001b47983 */ /* 0x000ee80000300800 */
[----:B------:R-:W3:Y:S04]  /*15e10*/  LDL.LU R181, [R1+0x804] ;  /* 0x0008040001b57983 */ /* 0x000ee80000300800 */
[----:B------:R-:W3:Y:S04]  /*15e20*/  LDL.LU R182, [R1+0x808] ;  /* 0x0008080001b67983 */ /* 0x000ee80000300800 */
[----:B------:R-:W3:Y:S04]  /*15e30*/  LDL.LU R183, [R1+0x80c] ;  /* 0x00080c0001b77983 */ /* 0x000ee80000300800 */
[----:B------:R-:W3:Y:S01]  /*15e40*/  LDL.LU R69, [R1+0x103c] ;  /* 0x00103c0001457983 */ /* 0x000ee20000300800 */
[----:B------:R-:W-:-:S02]  /*15e50*/  IMAD.MOV.U32 R77, RZ, RZ, R73 ;  /* 0x000000ffff4d7224 */ /* 0x000fc400078e0049 */
[----:B----4-:R-:W-:Y:S01]  /*15e60*/  IMAD.MOV.U32 R78, RZ, RZ, R72 ;  /* 0x000000ffff4e7224 */ /* 0x010fe200078e0048 */
[----:B------:R-:W4:Y:S04]  /*15e70*/  LDL.LU R73, [R1+0x1038] ;  /* 0x0010380001497983 */ /* 0x000f280000300800 */
[----:B------:R-:W4:Y:S04]  /*15e80*/  LDL.LU R72, [R1+0x1034] ;  /* 0x0010340001487983 */ /* 0x000f280000300800 */
[----:B------:R-:W4:Y:S04]  /*15e90*/  LDL.LU R79, [R1+0x17c] ;  /* 0x00017c00014f7983 */ /* 0x000f280000300800 */
[----:B------:R-:W4:Y:S04]  /*15ea0*/  LDL.LU R196, [R1+0x320] ;  /* 0x0003200001c47983 */ /* 0x000f280000300800 */
[----:B------:R-:W4:Y:S01]  /*15eb0*/  LDL.LU R197, [R1+0x324] ;  /* 0x0003240001c57983 */ /* 0x000f220000300800 */
[----:B--2---:R-:W-:-:S02]  /*15ec0*/  IMAD.MOV.U32 R199, RZ, RZ, R68 ;  /* 0x000000ffffc77224 */ /* 0x004fc400078e0044 */
[----:B------:R-:W-:Y:S02]  /*15ed0*/  IMAD.MOV.U32 R116, RZ, RZ, R157 ;  /* 0x000000ffff747224 */ /* 0x000fe400078e009d */
[----:B------:R-:W-:Y:S02]  /*15ee0*/  IMAD.MOV.U32 R117, RZ, RZ, R156 ;  /* 0x000000ffff757224 */ /* 0x000fe400078e009c */
[----:B------:R-:W-:Y:S02]  /*15ef0*/  IMAD.MOV.U32 R118, RZ, RZ, R153 ;  /* 0x000000ffff767224 */ /* 0x000fe400078e0099 */
[----:B---3--:R-:W-:Y:S02]  /*15f00*/  IMAD.MOV.U32 R198, RZ, RZ, R69 ;  /* 0x000000ffffc67224 */ /* 0x008fe400078e0045 */
[----:B------:R-:W2:Y:S04]  /*15f10*/  LDL.LU R69, [R1+0x1030] ;  /* 0x0010300001457983 */ /* 0x000ea80000300800 */
[----:B------:R-:W2:Y:S04]  /*15f20*/  LDL.LU R68, [R1+0x102c] ;  /* 0x00102c0001447983 */ /* 0x000ea80000300800 */
[----:B------:R-:W3:Y:S04]  /*15f30*/  LDL.LU R74, [R1+0x638] ;  /* 0x00063800014a7983 */ /* 0x000ee80000300800 */
[----:B------:R-:W3:Y:S04]  /*15f40*/  LDL.LU R75, [R1+0x63c] ;  /* 0x00063c00014b7983 */ /* 0x000ee80000300800 */
        /* <DEDUP_REMOVED lines=39> */
[----:B------:R-:W4:Y:S01]  /*161c0*/  LDL.LU R176, [R1+0x8a0] ;  /* 0x0008a00001b07983 */ /* 0x000f220000300800 */
[----:B------:R-:W-:Y:S03]  /*161d0*/  HMMA.1688.F32.TF32 R148, R232, R92, R148 ;  /* 0x0000005ce894723c */ /* 0x000fe60000081094 */
[----:B------:R-:W4:Y:S01]  /*161e0*/  LDL.LU R177, [R1+0x8a4] ;  /* 0x0008a40001b17983 */ /* 0x000f220000300800 */
[----:B------:R-:W-:-:S03]  /*161f0*/  IMAD.MOV.U32 R61, RZ, RZ, R14 ;  /* 0x000000ffff3d7224 */ /* 0x000fc600078e000e */
[----:B------:R-:W4:Y:S01]  /*16200*/  LDL.LU R178, [R1+0x8a8] ;  /* 0x0008a80001b27983 */ /* 0x000f220000300800 */
[----:B------:R-:W-:Y:S03]  /*16210*/  HMMA.1688.F32.TF32 R64, R96, R92, R64 ;  /* 0x0000005c6040723c */ /* 0x000fe60000081040 */
[----:B------:R-:W4:Y:S04]  /*16220*/  LDL.LU R179, [R1+0x8ac] ;  /* 0x0008ac0001b37983 */ /* 0x000f280000300800 */
[----:B-1----:R-:W4:Y:S01]  /*16230*/  LDL.LU R16, [R1+0x760] ;  /* 0x0007600001107983 */ /* 0x002f220000300800 */
[----:B------:R-:W-:Y:S02]  /*16240*/  IMAD.MOV.U32 R92, RZ, RZ, R13 ;  /* 0x000000ffff5c7224 */ /* 0x000fe400078e000d */
[----:B------:R-:W-:Y:S01]  /*16250*/  IMAD.MOV.U32 R93, RZ, RZ, R12 ;  /* 0x000000ffff5d7224 */ /* 0x000fe200078e000c */
[----:B------:R-:W4:Y:S04]  /*16260*/  LDL.LU R17, [R1+0x764] ;  /* 0x0007640001117983 */ /* 0x000f280000300800 */
[----:B------:R-:W4:Y:S04]  /*16270*/  LDL.LU R18, [R1+0x768] ;  /* 0x0007680001127983 */ /* 0x000f280000300800 */
[----:B------:R-:W4:Y:S04]  /*16280*/  LDL.LU R19, [R1+0x76c] ;  /* 0x00076c0001137983 */ /* 0x000f280000300800 */
[----:B------:R-:W-:Y:S04]  /*16290*/  STL [R1+0xf34], R60 ;  /* 0x000f343c01007387 */ /* 0x000fe80000100800 */
[----:B------:R-:W-:Y:S04]  /*162a0*/  STL [R1+0xf30], R61 ;  /* 0x000f303d01007387 */ /* 0x000fe80000100800 */
[----:B------:R-:W-:Y:S04]  /*162b0*/  STL [R1+0xf2c], R92 ;  /* 0x000f2c5c01007387 */ /* 0x000fe80000100800 */
[----:B------:R-:W-:Y:S01]  /*162c0*/  STL [R1+0xf28], R93 ;  /* 0x000f285d01007387 */ /* 0x000fe20000100800 */
[-C--:B--2---:R-:W-:Y:S03]  /*162d0*/  HMMA.1688.F32.TF32 R160, R232, R108.reuse, R192 ;  /* 0x0000006ce8a0723c */ /* 0x084fe600000810c0 */
[----:B------:R-:W2:Y:S04]  /*162e0*/  LDL.LU R192, [R1+0x1c0] ;  /* 0x0001c00001c07983 */ /* 0x000ea80000300800 */
[----:B------:R-:W2:Y:S04]  /*162f0*/  LDL.LU R193, [R1+0x1c4] ;  /* 0x0001c40001c17983 */ /* 0x000ea80000300800 */
[----:B------:R-:W2:Y:S01]  /*16300*/  LDL.LU R194, [R1+0x1c8] ;  /* 0x0001c80001c27983 */ /* 0x000ea20000300800 */
[-C--:B------:R-:W-:Y:S08]  /*16310*/  HMMA.1688.F32.TF32 R24, R100, R108.reuse, R116 ;  /* 0x0000006c6418723c */ /* 0x080ff00000081074 */
[-C--:B---3--:R-:W-:Y:S08]  /*16320*/  HMMA.1688.F32.TF32 R80, R28, R108.reuse, R120 ;  /* 0x0000006c1c50723c */ /* 0x088ff00000081078 */
[-C--:B------:R-:W-:Y:S08]  /*16330*/  HMMA.1688.F32.TF32 R8, R112, R108.reuse, R8 ;  /* 0x0000006c7008723c */ /* 0x080ff00000081008 */
[----:B----4-:R-:W-:Y:S01]  /*16340*/  HMMA.1688.F32.TF32 R12, R104, R108, R248 ;  /* 0x0000006c680c723c */ /* 0x010fe200000810f8 */
[----:B------:R-:W-:-:S02]  /*16350*/  IMAD.MOV.U32 R195, RZ, RZ, R21 ;  /* 0x000000ffffc37224 */ /* 0x000fc400078e0015 */
        /* <DEDUP_REMOVED lines=8> */
[----:B------:R1:W-:Y:S02]  /*163e0*/  STL.64 [R1+0x528], R10 ;  /* 0x0005280a01007387 */ /* 0x0003e40000100a00 */
[-C--:B-1----:R-:W-:Y:S08]  /*163f0*/  HMMA.1688.F32.TF32 R8, R28, R124.reuse, R196 ;  /* 0x0000007c1c08723c */ /* 0x082ff000000810c4 */
[-C--:B------:R-:W-:Y:S08]  /*16400*/  HMMA.1688.F32.TF32 R24, R100, R124.reuse, R76 ;  /* 0x0000007c6418723c */ /* 0x080ff0000008104c */
[-C--:B------:R-:W-:Y:S07]  /*16410*/  HMMA.1688.F32.TF32 R12, R104, R124.reuse, R184 ;  /* 0x0000007c680c723c */ /* 0x080fee00000810b8 */
[----:B------:R-:W-:Y:S04]  /*16420*/  STL.64 [R1+0x40], R8 ;  /* 0x0000400801007387 */ /* 0x000fe80000100a00 */
[----:B------:R1:W-:Y:S02]  /*16430*/  STL.64 [R1+0x48], R10 ;  /* 0x0000480a01007387 */ /* 0x0003e40000100a00 */
[-C--:B-1----:R-:W-:Y:S02]  /*16440*/  HMMA.1688.F32.TF32 R8, R112, R124.reuse, R212 ;  /* 0x0000007c7008723c */ /* 0x082fe400000810d4 */
[----:B------:R-:W-:Y:S04]  /*16450*/  STL.64 [R1+0x130], R24 ;  /* 0x0001301801007387 */ /* 0x000fe80000100a00 */
[----:B------:R-:W-:Y:S02]  /*16460*/  STL.64 [R1+0x138], R26 ;  /* 0x0001381a01007387 */ /* 0x000fe40000100a00 */
[-C--:B------:R-:W-:Y:S02]  /*16470*/  HMMA.1688.F32.TF32 R164, R200, R124.reuse, R164 ;  /* 0x0000007cc8a4723c */ /* 0x080fe400000810a4 */
[----:B------:R-:W-:Y:S04]  /*16480*/  STL.64 [R1+0x230], R12 ;  /* 0x0002300c01007387 */ /* 0x000fe80000100a00 */
[----:B------:R-:W-:Y:S02]  /*16490*/  STL.64 [R1+0x238], R14 ;  /* 0x0002380e01007387 */ /* 0x000fe40000100a00 */
[-C--:B------:R-:W-:Y:S07]  /*164a0*/  HMMA.1688.F32.TF32 R168, R216, R124.reuse, R168 ;  /* 0x0000007cd8a8723c */ /* 0x080fee00000810a8 */
[----:B------:R1:W-:Y:S01]  /*164b0*/  STL.64 [R1+0x340], R8 ;  /* 0x0003400801007387 */ /* 0x0003e20000100a00 */
[-C--:B------:R-:W-:Y:S08]  /*164c0*/  HMMA.1688.F32.TF32 R172, R232, R124.reuse, R172 ;  /* 0x0000007ce8ac723c */ /* 0x080ff000000810ac */
[----:B------:R-:W-:Y:S07]  /*164d0*/  HMMA.1688.F32.TF32 R72, R96, R124, R72 ;  /* 0x0000007c6048723c */ /* 0x000fee0000081048 */
[----:B------:R-:W-:-:S02]  /*164e0*/  IMAD.MOV.U32 R125, RZ, RZ, R10 ;  /* 0x000000ffff7d7224 */ /* 0x000fc400078e000a */
[----:B------:R-:W-:Y:S02]  /*164f0*/  IMAD.MOV.U32 R124, RZ, RZ, R11 ;  /* 0x000000ffff7c7224 */ /* 0x000fe400078e000b */
[-C--:B-1----:R-:W-:Y:S08]  /*16500*/  HMMA.1688.F32.TF32 R8, R100, R4.reuse, R240 ;  /* 0x000000046408723c */ /* 0x082ff000000810f0 */
[-C--:B------:R-:W-:Y:S11]  /*16510*/  HMMA.1688.F32.TF32 R12, R28, R4.reuse, R204 ;  /* 0x000000041c0c723c */ /* 0x080ff600000810cc */
[----:B------:R-:W-:Y:S05]  /*16520*/  @!UPT UIADD3 URZ, URZ, URZ, URZ ;  /* 0x0000003f3f3ff290 */ /* 0x000fea000fffe03f */
[----:B------:R-:W-:Y:S02]  /*16530*/  IMAD.MOV.U32 R44, RZ, RZ, R8 ;  /* 0x000000ffff2c7224 */ /* 0x000fe400078e0008 */
[----:B------:R-:W-:Y:S02]  /*16540*/  IMAD.MOV.U32 R45, RZ, RZ, R9 ;  /* 0x000000ffff2d7224 */ /* 0x000fe400078e0009 */
[----:B------:R-:W-:Y:S02]  /*16550*/  IMAD.MOV.U32 R56, RZ, RZ, R10 ;  /* 0x000000ffff387224 */ /* 0x000fe400078e000a */
[----:B------:R-:W-:Y:S01]  /*16560*/  IMAD.MOV.U32 R57, RZ, RZ, R11 ;  /* 0x000000ffff397224 */ /* 0x000fe200078e000b */
[----:B------:R1:W-:Y:S04]  /*16570*/  STL [R1+0xf3c], R124 ;  /* 0x000f3c7c01007387 */ /* 0x0003e80000100800 */
[----:B------:R4:W-:Y:S04]  /*16580*/  STL [R1+0xf38], R125 ;  /* 0x000f387d01007387 */ /* 0x0009e80000100800 */
[----:B------:R-:W-:Y:S04]  /*16590*/  STL.64 [R1+0x30], R12 ;  /* 0x0000300c01007387 */ /* 0x000fe80000100a00 */
[----:B------:R-:W-:Y:S04]  /*165a0*/  STL.64 [R1+0x38], R14 ;  /* 0x0000380e01007387 */ /* 0x000fe80000100a00 */
[----:B------:R-:W-:Y:S04]  /*165b0*/  STL [R1+0xf4c], R57 ;  /* 0x000f4c3901007387 */ /* 0x000fe80000100800 */
[----:B------:R-:W-:Y:S04]  /*165c0*/  STL [R1+0xf48], R56 ;  /* 0x000f483801007387 */ /* 0x000fe80000100800 */
[----:B------:R-:W-:Y:S04]  /*165d0*/  STL [R1+0xf44], R45 ;  /* 0x000f442d01007387 */ /* 0x000fe80000100800 */
[----:B------:R-:W-:Y:S01]  /*165e0*/  STL [R1+0xf40], R44 ;  /* 0x000f402c01007387 */ /* 0x000fe20000100800 */
[-C--:B------:R-:W-:Y:S03]  /*165f0*/  HMMA.1688.F32.TF32 R76, R96, R4.reuse, R208 ;  /* 0x00000004604c723c */ /* 0x080fe600000810d0 */
[----:B------:R-:W-:Y:S05]  /*16600*/  LDSM.16.M88.4 R12, [R20+0x23400] ;  /* 0x02340000140c783b */ /* 0x000fea0000000200 */
[-C--:B--2---:R-:W-:Y:S11]  /*16610*/  HMMA.1688.F32.TF32 R8, R104, R4.reuse, R192 ;  /* 0x000000046808723c */ /* 0x084ff600000810c0 */
[----:B------:R-:W-:Y:S11]  /*16620*/  @!UPT UIADD3 URZ, URZ, URZ, URZ ;  /* 0x0000003f3f3ff290 */ /* 0x000ff6000fffe03f */
[----:B------:R-:W-:Y:S01]  /*16630*/  @!UPT UIADD3 URZ, URZ, URZ, URZ ;  /* 0x0000003f3f3ff290 */ /* 0x000fe2000fffe03f */
[----:B------:R2:W-:Y:S01]  /*16640*/  STL.64 [R1+0x1c0], R8 ;  /* 0x0001c00801007387 */ /* 0x0005e20000100a00 */
[----:B-1----:R-:W-:Y:S02]  /*16650*/  IMAD.MOV.U32 R124, RZ, RZ, R10 ;  /* 0x000000ffff7c7224 */ /* 0x002fe400078e000a */
[----:B----4-:R-:W-:Y:S02]  /*16660*/  IMAD.MOV.U32 R125, RZ, RZ, R11 ;  /* 0x000000ffff7d7224 */ /* 0x010fe400078e000b */
[-C--:B--2---:R-:W-:Y:S03]  /*16670*/  HMMA.1688.F32.TF32 R8, R112, R4.reuse, R228 ;  /* 0x000000047008723c */ /* 0x084fe600000810e4 */
[----:B------:R-:W-:Y:S04]  /*16680*/  STL [R1+0xf54], R125 ;  /* 0x000f547d01007387 */ /* 0x000fe80000100800 */
[----:B------:R-:W-:Y:S04]  /*16690*/  STL [R1+0xf50], R124 ;  /* 0x000f507c01007387 */ /* 0x000fe80000100800 */
[----:B------:R-:W2:Y:S11]  /*166a0*/  LDL.LU R128, [R1+0x710] ;  /* 0x0007100001807983 */ /* 0x000eb60000300800 */
[----:B------:R-:W-:Y:S01]  /*166b0*/  @!UPT UIADD3 URZ, URZ, URZ, URZ ;  /* 0x0000003f3f3ff290 */ /* 0x000fe2000fffe03f */
[----:B------:R-:W-:Y:S04]  /*166c0*/  STL.64 [R1+0x320], R8 ;  /* 0x0003200801007387 */ /* 0x000fe80000100a00 */
[----:B------:R-:W-:Y:S04]  /*166d0*/  STL.64 [R1+0x328], R10 ;  /* 0x0003280a01007387 */ /* 0x000fe80000100a00 */
        /* <DEDUP_REMOVED lines=67> */
[----:B------:R-:W2:Y:S01]  /*16b10*/  LDSM.16.M88.4 R8, [R20+0x23000] ;  /* 0x023000001408783b */ /* 0x000ea20000000200 */
[----:B------:R-:W-:Y:S01]  /*16b20*/  HMMA.1688.F32.TF32 R184, R232, R4, R16 ;  /* 0x00000004e8b8723c */ /* 0x000fe20000081010 */
[----:B---3--:R-:W-:-:S02]  /*16b30*/  IMAD.MOV.U32 R119, RZ, RZ, R21 ;  /* 0x000000ffff777224 */ /* 0x008fc400078e0015 */
[----:B------:R-:W1:Y:S04]  /*16b40*/  LDSM.16.M88.4 R16, [R20+0x23800] ;  /* 0x023800001410783b */ /* 0x000e680000000200 */
[----:B------:R-:W3:Y:S04]  /*16b50*/  LDSM.16.M88.4 R20, [R20+0x23c00] ;  /* 0x023c00001414783b */ /* 0x000ee80000000200 */
        /* <DEDUP_REMOVED lines=11> */
[C---:B------:R-:W-:Y:S08]  /*16c10*/  HMMA.1688.F32.TF32 R152, R200.reuse, R108, R152 ;  /* 0x0000006cc898723c */ /* 0x040ff00000081098 */
[----:B------:R-:W-:Y:S08]  /*16c20*/  HMMA.1688.F32.TF32 R176, R200, R4, R176 ;  /* 0x00000004c8b0723c */ /* 0x000ff000000810b0 */
[-C--:B--2---:R-:W-:Y:S08]  /*16c30*/  HMMA.1688.F32.TF32 R220, R232, R8.reuse, R220 ;  /* 0x00000008e8dc723c */ /* 0x084ff000000810dc */
[C---:B----4-:R-:W-:Y:S01]  /*16c40*/  HMMA.1688.F32.TF32 R188, R200.reuse, R8, R248 ;  /* 0x00000008c8bc723c */ /* 0x050fe200000810f8 */
[----:B------:R-:W2:Y:S04]  /*16c50*/  LDL.LU R248, [R1+0x670] ;  /* 0x0006700001f87983 */ /* 0x000ea80000300800 */
[----:B------:R-:W2:Y:S04]  /*16c60*/  LDL.LU R249, [R1+0x674] ;  /* 0x0006740001f97983 */ /* 0x000ea80000300800 */
[----:B------:R-:W2:Y:S04]  /*16c70*/  LDL.LU R250, [R1+0x678] ;  /* 0x0006780001fa7983 */ /* 0x000ea80000300800 */
[----:B------:R-:W2:Y:S01]  /*16c80*/  LDL.LU R251, [R1+0x67c] ;  /* 0x00067c0001fb7983 */ /* 0x000ea20000300800 */
[C---:B------:R-:W-:Y:S08]  /*16c90*/  HMMA.1688.F32.TF32 R192, R200.reuse, R12, R192 ;  /* 0x0000000cc8c0723c */ /* 0x040ff000000810c0 */
[C---:B-1----:R-:W-:Y:S08]  /*16ca0*/  HMMA.1688.F32.TF32 R196, R200.reuse, R16, R196 ;  /* 0x00000010c8c4723c */ /* 0x042ff000000810c4 */
[----:B---3--:R-:W-:Y:S08]  /*16cb0*/  HMMA.1688.F32.TF32 R200, R200, R20, R224 ;  /* 0x00000014c8c8723c */ /* 0x008ff000000810e0 */
[C---:B------:R-:W-:Y:S08]  /*16cc0*/  HMMA.1688.F32.TF32 R224, R232.reuse, R12, R140 ;  /* 0x0000000ce8e0723c */ /* 0x040ff0000008108c */
[C---:B------:R-:W-:Y:S08]  /*16cd0*/  HMMA.1688.F32.TF32 R228, R232.reuse, R16, R24 ;  /* 0x00000010e8e4723c */ /* 0x040ff00000081018 */
[----:B------:R-:W-:Y:S08]  /*16ce0*/  HMMA.1688.F32.TF32 R232, R232, R20, R84 ;  /* 0x00000014e8e8723c */ /* 0x000ff00000081054 */
[----:B------:R-:W-:Y:S01]  /*16cf0*/  HMMA.1688.F32.TF32 R84, R96, R12, R136 ;  /* 0x0000000c6054723c */ /* 0x000fe20000081088 */
[----:B------:R-:W3:Y:S04]  /*16d00*/  LDL.LU R136, [R1+0x660] ;  /* 0x0006600001887983 */ /* 0x000ee80000300800 */
[----:B------:R-:W3:Y:S04]  /*16d10*/  LDL.LU R137, [R1+0x664] ;  /* 0x0006640001897983 */ /* 0x000ee80000300800 */
[----:B------:R-:W3:Y:S04]  /*16d20*/  LDL.LU R138, [R1+0x668] ;  /* 0x00066800018a7983 */ /* 0x000ee80000300800 */
[----:B------:R-:W3:Y:S01]  /*16d30*/  LDL.LU R139, [R1+0x66c] ;  /* 0x00066c00018b7983 */ /* 0x000ee20000300800 */
[----:B------:R-:W-:Y:S08]  /*16d40*/  HMMA.1688.F32.TF32 R212, R216, R16, R236 ;  /* 0x00000010d8d4723c */ /* 0x000ff000000810ec */
[C---:B------:R-:W-:Y:S08]  /*16d50*/  HMMA.1688.F32.TF32 R240, R28.reuse, R8, R240 ;  /* 0x000000081cf0723c */ /* 0x040ff000000810f0 */
[C---:B------:R-:W-:Y:S08]  /*16d60*/  HMMA.1688.F32.TF32 R236, R28.reuse, R12, R128 ;  /* 0x0000000c1cec723c */ /* 0x040ff00000081080 */
[C---:B------:R-:W-:Y:S08]  /*16d70*/  HMMA.1688.F32.TF32 R24, R28.reuse, R16, R120 ;  /* 0x000000101c18723c */ /* 0x040ff00000081078 */
[----:B------:R-:W-:Y:S08]  /*16d80*/  HMMA.1688.F32.TF32 R28, R28, R20, R116 ;  /* 0x000000141c1c723c */ /* 0x000ff00000081074 */
[C---:B------:R-:W-:Y:S08]  /*16d90*/  HMMA.1688.F32.TF32 R68, R96.reuse, R108, R68 ;  /* 0x0000006c6044723c */ /* 0x040ff00000081044 */
[C---:B------:R-:W-:Y:S08]  /*16da0*/  HMMA.1688.F32.TF32 R80, R96.reuse, R8, R80 ;  /* 0x000000086050723c */ /* 0x040ff00000081050 */
[C---:B------:R-:W-:Y:S08]  /*16db0*/  HMMA.1688.F32.TF32 R88, R96.reuse, R16, R88 ;  /* 0x000000106058723c */ /* 0x040ff00000081058 */
[----:B------:R-:W-:Y:S01]  /*16dc0*/  HMMA.1688.F32.TF32 R96, R96, R20, R132 ;  /* 0x000000146060723c */ /* 0x000fe20000081084 */
        /* <DEDUP_REMOVED lines=13> */
[C---:B------:R-:W-:Y:S08]  /*16ea0*/  HMMA.1688.F32.TF32 R180, R216.reuse, R4, R180 ;  /* 0x00000004d8b4723c */ /* 0x040ff000000810b4 */
[C---:B------:R-:W-:Y:S08]  /*16eb0*/  HMMA.1688.F32.TF32 R204, R216.reuse, R8, R204 ;  /* 0x00000008d8cc723c */ /* 0x040ff000000810cc */
[C---:B------:R-:W-:Y:S08]  /*16ec0*/  HMMA.1688.F32.TF32 R208, R216.reuse, R12, R208 ;  /* 0x0000000cd8d0723c */ /* 0x040ff000000810d0 */
[----:B------:R-:W-:Y:S08]  /*16ed0*/  HMMA.1688.F32.TF32 R216, R216, R20, R144 ;  /* 0x00000014d8d8723c */ /* 0x000ff00000081090 */
[----:B--2---:R-:W-:Y:S01]  /*16ee0*/  HMMA.1688.F32.TF32 R116, R100, R8, R248 ;  /* 0x000000086474723c */ /* 0x004fe200000810f8 */
[----:B------:R-:W2:Y:S04]  /*16ef0*/  LDL.LU R248, [R1+0x570] ;  /* 0x0005700001f87983 */ /* 0x000ea80000300800 */
[----:B------:R-:W2:Y:S04]  /*16f00*/  LDL.LU R249, [R1+0x574] ;  /* 0x0005740001f97983 */ /* 0x000ea80000300800 */
[----:B------:R-:W2:Y:S04]  /*16f10*/  LDL.LU R250, [R1+0x578] ;  /* 0x0005780001fa7983 */ /* 0x000ea80000300800 */
[----:B------:R-:W2:Y:S11]  /*16f20*/  LDL.LU R251, [R1+0x57c] ;  /* 0x00057c0001fb7983 */ /* 0x000eb60000300800 */
[----:B------:R-:W-:-:S02]  /*16f30*/  IMAD.MOV.U32 R36, RZ, RZ, R116 ;  /* 0x000000ffff247224 */ /* 0x000fc400078e0074 */
[----:B------:R-:W-:Y:S01]  /*16f40*/  IMAD.MOV.U32 R37, RZ, RZ, R117 ;  /* 0x000000ffff257224 */ /* 0x000fe200078e0075 */
[----:B------:R-:W2:Y:S01]  /*16f50*/  LDL.LU R116, [R1+0x590] ;  /* 0x0005900001747983 */ /* 0x000ea20000300800 */
[----:B------:R-:W-:Y:S02]  /*16f60*/  IMAD.MOV.U32 R40, RZ, RZ, R118 ;  /* 0x000000ffff287224 */ /* 0x000fe400078e0076 */
[----:B------:R-:W-:Y:S01]  /*16f70*/  IMAD.MOV.U32 R41, RZ, RZ, R119 ;  /* 0x000000ffff297224 */ /* 0x000fe200078e0077 */
[----:B------:R-:W2:Y:S04]  /*16f80*/  LDL.LU R117, [R1+0x594] ;  /* 0x0005940001757983 */ /* 0x000ea80000300800 */
[----:B------:R-:W2:Y:S04]  /*16f90*/  LDL.LU R118, [R1+0x598] ;  /* 0x0005980001767983 */ /* 0x000ea80000300800 */
[----:B------:R-:W2:Y:S04]  /*16fa0*/  LDL.LU R119, [R1+0x59c] ;  /* 0x00059c0001777983 */ /* 0x000ea80000300800 */
[----:B------:R-:W-:Y:S04]  /*16fb0*/  STL [R1+0xf64], R41 ;  /* 0x000f642901007387 */ /* 0x000fe80000100800 */
[----:B------:R-:W-:Y:S04]  /*16fc0*/  STL [R1+0xf60], R40 ;  /* 0x000f602801007387 */ /* 0x000fe80000100800 */
[----:B------:R1:W-:Y:S01]  /*16fd0*/  STL [R1+0xf5c], R37 ;  /* 0x000f5c2501007387 */ /* 0x0003e20000100800 */
[----:B---3--:R-:W-:Y:S03]  /*16fe0*/  HMMA.1688.F32.TF32 R136, R100, R12, R136 ;  /* 0x0000000c6488723c */ /* 0x008fe60000081088 */
[----:B------:R3:W-:Y:S11]  /*16ff0*/  STL [R1+0xf58], R36 ;  /* 0x000f582401007387 */ /* 0x0007f60000100800 */
[----:B------:R-:W-:Y:S10]  /*17000*/  @!UPT UIADD3 URZ, URZ, URZ, URZ ;  /* 0x0000003f3f3ff290 */ /* 0x000ff4000fffe03f */
[----:B------:R-:W-:Y:S02]  /*17010*/  IMAD.MOV.U32 R108, RZ, RZ, R137 ;  /* 0x000000ffff6c7224 */ /* 0x000fe400078e0089 */
[----:B------:R-:W-:-:S03]  /*17020*/  IMAD.MOV.U32 R109, RZ, RZ, R136 ;  /* 0x000000ffff6d7224 */ /* 0x000fc600078e0088 */
[----:B------:R1:W-:Y:S04]  /*17030*/  STL [R1+0xf6c], R108 ;  /* 0x000f6c6c01007387 */ /* 0x0003e80000100800 */
[----:B------:R1:W-:Y:S04]  /*17040*/  STL [R1+0xf68], R109 ;  /* 0x000f686d01007387 */ /* 0x0003e80000100800 */
[----:B------:R-:W3:Y:S04]  /*17050*/  LDL.LU R144, [R1+0x550] ;  /* 0x0005500001907983 */ /* 0x000ee80000300800 */
[----:B------:R-:W3:Y:S04]  /*17060*/  LDL.LU R145, [R1+0x554] ;  /* 0x0005540001917983 */ /* 0x000ee80000300800 */
[----:B------:R-:W3:Y:S04]  /*17070*/  LDL.LU R146, [R1+0x558] ;  /* 0x0005580001927983 */ /* 0x000ee80000300800 */
[----:B------:R-:W3:Y:S01]  /*17080*/  LDL.LU R147, [R1+0x55c] ;  /* 0x00055c0001937983 */ /* 0x000ee20000300800 */
[----:B------:R-:W-:-:S03]  /*17090*/  IMAD.MOV.U32 R53, RZ, RZ, R138 ;  /* 0x000000ffff357224 */ /* 0x000fc600078e008a */
[----:B------:R-:W3:Y:S01]  /*170a0*/  LDL.LU R136, [R1+0x410] ;  /* 0x0004100001887983 */ /* 0x000ee20000300800 */
[----:B------:R-:W-:-:S03]  /*170b0*/  IMAD.MOV.U32 R52, RZ, RZ, R139 ;  /* 0x000000ffff347224 */ /* 0x000fc600078e008b */
        /* <DEDUP_REMOVED lines=9> */
[----:B----4-:R-:W-:Y:S08]  /*17150*/  HMMA.1688.F32.TF32 R132, R100, R16, R132 ;  /* 0x000000106484723c */ /* 0x010ff00000081084 */
[----:B------:R-:W-:Y:S11]  /*17160*/  HMMA.1688.F32.TF32 R120, R104, R8, R120 ;  /* 0x000000086878723c */ /* 0x000ff60000081078 */
[----:B------:R-:W-:Y:S05]  /*17170*/  @!UPT UIADD3 URZ, URZ, URZ, URZ ;  /* 0x0000003f3f3ff290 */ /* 0x000fea000fffe03f */
[----:B------:R-:W-:Y:S01]  /*17180*/  IMAD.MOV.U32 R252, RZ, RZ, R132 ;  /* 0x000000fffffc7224 */ /* 0x000fe200078e0084 */
[----:B------:R-:W-:Y:S01]  /*17190*/  HMMA.1688.F32.TF32 R100, R100, R20, R128 ;  /* 0x000000146464723c */ /* 0x000fe20000081080 */
[----:B------:R-:W-:Y:S02]  /*171a0*/  IMAD.MOV.U32 R3, RZ, RZ, R133 ;  /* 0x000000ffff037224 */ /* 0x000fe400078e0085 */
[----:B------:R-:W-:Y:S02]  /*171b0*/  IMAD.MOV.U32 R32, RZ, RZ, R134 ;  /* 0x000000ffff207224 */ /* 0x000fe400078e0086 */
[----:B------:R-:W-:Y:S02]  /*171c0*/  IMAD.MOV.U32 R33, RZ, RZ, R135 ;  /* 0x000000ffff217224 */ /* 0x000fe400078e0087 */
[----:B------:R-:W-:Y:S02]  /*171d0*/  IMAD.MOV.U32 R49, RZ, RZ, R120 ;  /* 0x000000ffff317224 */ /* 0x000fe400078e0078 */
[----:B------:R-:W-:-:S02]  /*171e0*/  IMAD.MOV.U32 R48, RZ, RZ, R121 ;  /* 0x000000ffff307224 */ /* 0x000fc400078e0079 */
[----:B------:R-:W-:Y:S02]  /*171f0*/  IMAD.MOV.U32 R5, RZ, RZ, R122 ;  /* 0x000000ffff057224 */ /* 0x000fe400078e007a */
[----:B------:R-:W-:Y:S01]  /*17200*/  IMAD.MOV.U32 R4, RZ, RZ, R123 ;  /* 0x000000ffff047224 */ /* 0x000fe200078e007b */
[C---:B--2---:R-:W-:Y:S11]  /*17210*/  HMMA.1688.F32.TF32 R116, R104.reuse, R12, R116 ;  /* 0x0000000c6874723c */ /* 0x044ff60000081074 */
[----:B------:R-:W-:Y:S11]  /*17220*/  @!UPT UIADD3 URZ, URZ, URZ, URZ ;  /* 0x0000003f3f3ff290 */ /* 0x000ff6000fffe03f */
[----:B------:R-:W-:Y:S02]  /*17230*/  @!UPT UIADD3 URZ, URZ, URZ, URZ ;  /* 0x0000003f3f3ff290 */ /* 0x000fe4000fffe03f */
[----:B------:R-:W-:Y:S02]  /*17240*/  IMAD.MOV.U32 R57, RZ, RZ, R116 ;  /* 0x000000ffff397224 */ /* 0x000fe400078e0074 */
[----:B------:R-:W-:Y:S02]  /*17250*/  IMAD.MOV.U32 R56, RZ, RZ, R117 ;  /* 0x000000ffff387224 */ /* 0x000fe400078e0075 */
[----:B------:R-:W-:Y:S02]  /*17260*/  IMAD.MOV.U32 R45, RZ, RZ, R118 ;  /* 0x000000ffff2d7224 */ /* 0x000fe400078e0076 */
[----:B------:R-:W-:Y:S02]  /*17270*/  IMAD.MOV.U32 R44, RZ, RZ, R119 ;  /* 0x000000ffff2c7224 */ /* 0x000fe400078e0077 */
[C---:B------:R-:W-:Y:S01]  /*17280*/  HMMA.1688.F32.TF32 R116, R104.reuse, R16, R248 ;  /* 0x000000106874723c */ /* 0x040fe200000810f8 */
        /* <DEDUP_REMOVED lines=11> */
[----:B------:R-:W2:Y:S01]  /*17340*/  LDL.LU R131, [R1+0x31c] ;  /* 0x00031c0001837983 */ /* 0x000ea20000300800 */
[----:B---3--:R-:W-:Y:S03]  /*17350*/  HMMA.1688.F32.TF32 R104, R104, R20, R144 ;  /* 0x000000146868723c */ /* 0x008fe60000081090 */
[----:B------:R-:W3:Y:S01]  /*17360*/  LDL.LU R132, [R1+0x3c0] ;  /* 0x0003c00001847983 */ /* 0x000ee20000300800 */
[----:B-1----:R-:W-:-:S03]  /*17370*/  IMAD.MOV.U32 R37, RZ, RZ, R116 ;  /* 0x000000ffff257224 */ /* 0x002fc600078e0074 */
[----:B------:R-:W3:Y:S01]  /*17380*/  LDL.LU R133, [R1+0x3c4] ;  /* 0x0003c40001857983 */ /* 0x000ee20000300800 */
[----:B------:R-:W-:-:S03]  /*17390*/  IMAD.MOV.U32 R36, RZ, RZ, R117 ;  /* 0x000000ffff247224 */ /* 0x000fc600078e0075 */
[----:B------:R-:W3:Y:S01]  /*173a0*/  LDL.LU R134, [R1+0x3c8] ;  /* 0x0003c80001867983 */ /* 0x000ee20000300800 */
[----:B------:R-:W-:-:S03]  /*173b0*/  IMAD.MOV.U32 R125, RZ, RZ, R118 ;  /* 0x000000ffff7d7224 */ /* 0x000fc600078e0076 */
[----:B------:R-:W3:Y:S01]  /*173c0*/  LDL.LU R135, [R1+0x3cc] ;  /* 0x0003cc0001877983 */ /* 0x000ee20000300800 */
[----:B------:R-:W-:-:S03]  /*173d0*/  IMAD.MOV.U32 R124, RZ, RZ, R119 ;  /* 0x000000ffff7c7224 */ /* 0x000fc600078e0077 */
[----:B------:R-:W2:Y:S04]  /*173e0*/  LDL.LU R116, [R1+0x110] ;  /* 0x0001100001747983 */ /* 0x000ea80000300800 */
[----:B------:R-:W2:Y:S04]  /*173f0*/  LDL.LU R117, [R1+0x114] ;  /* 0x0001140001757983 */ /* 0x000ea80000300800 */
[----:B------:R-:W2:Y:S01]  /*17400*/  LDL.LU R118, [R1+0x118] ;  /* 0x0001180001767983 */ /* 0x000ea20000300800 */
[----:B------:R-:W-:-:S03]  /*17410*/  IMAD.MOV.U32 R108, RZ, RZ, R104 ;  /* 0x000000ffff6c7224 */ /* 0x000fc600078e0068 */
[----:B------:R-:W2:Y:S01]  /*17420*/  LDL.LU R119, [R1+0x11c] ;  /* 0x00011c0001777983 */ /* 0x000ea20000300800 */
[----:B------:R-:W-:-:S03]  /*17430*/  IMAD.MOV.U32 R109, RZ, RZ, R105 ;  /* 0x000000ffff6d7224 */ /* 0x000fc600078e0069 */
[----:B------:R-:W2:Y:S01]  /*17440*/  LDL.LU.64 R146, [R1+0x1010] ;  /* 0x0010100001927983 */ /* 0x000ea20000300a00 */
[----:B------:R-:W-:-:S03]  /*17450*/  IMAD.MOV.U32 R41, RZ, RZ, R106 ;  /* 0x000000ffff297224 */ /* 0x000fc600078e006a */
[----:B------:R-:W2:Y:S01]  /*17460*/  LDL.LU.64 R144, [R1+0x1008] ;  /* 0x0010080001907983 */ /* 0x000ea20000300a00 */
[----:B------:R-:W-:-:S03]  /*17470*/  IMAD.MOV.U32 R40, RZ, RZ, R107 ;  /* 0x000000ffff287224 */ /* 0x000fc600078e006b */
[----:B------:R-:W2:Y:S01]  /*17480*/  LDL.LU R104, [R1+0x3a0] ;  /* 0x0003a00001687983 */ /* 0x000ea20000300800 */
[C---:B------:R-:W-:Y:S03]  /*17490*/  HMMA.1688.F32.TF32 R140, R112.reuse, R8, R140 ;  /* 0x00000008708c723c */ /* 0x040fe6000008108c */
[----:B------:R-:W2:Y:S04]  /*174a0*/  LDL.LU R105, [R1+0x3a4] ;  /* 0x0003a40001697983 */ /* 0x000ea80000300800 */
[----:B------:R-:W2:Y:S04]  /*174b0*/  LDL.LU R106, [R1+0x3a8] ;  /* 0x0003a800016a7983 */ /* 0x000ea80000300800 */
[----:B------:R-:W2:Y:S01]  /*174c0*/  LDL.LU R107, [R1+0x3ac] ;  /* 0x0003ac00016b7983 */ /* 0x000ea20000300800 */
[----:B------:R-:W-:Y:S11]  /*174d0*/  HMMA.1688.F32.TF32 R244, R112, R12, R244 ;  /* 0x0000000c70f4723c */ /* 0x000ff600000810f4 */
[----:B------:R-:W-:Y:S01]  /*174e0*/  STL.64 [R1+0x250], R140 ;  /* 0x0002508c01007387 */ /* 0x000fe20000100a00 */
[----:B------:R-:W-:-:S03]  /*174f0*/  IMAD.MOV.U32 R8, RZ, RZ, R143 ;  /* 0x000000ffff087224 */ /* 0x000fc600078e008f */
[----:B------:R1:W-:Y:S04]  /*17500*/  STL [R1+0x258], R142 ;  /* 0x0002588e01007387 */ /* 0x0003e80000100800 */
[----:B-1----:R-:W3:Y:S04]  /*17510*/  LDL.LU.64 R142, [R1+0x1000] ;  /* 0x00100000018e7983 */ /* 0x002ee80000300a00 */
[----:B------:R-:W3:Y:S04]  /*17520*/  LDL.LU.64 R140, [R1+0xff8] ;  /* 0x000ff800018c7983 */ /* 0x000ee80000300a00 */
[----:B------:R1:W-:Y:S04]  /*17530*/  STL.64 [R1+0x280], R244 ;  /* 0x000280f401007387 */ /* 0x0003e80000100a00 */
[----:B------:R-:W-:Y:S04]  /*17540*/  STL.64 [R1+0x288], R246 ;  /* 0x000288f601007387 */ /* 0x000fe80000100a00 */
[----:B-1----:R-:W3:Y:S01]  /*17550*/  LDL.LU.64 R244, [R1+0xff0] ;  /* 0x000ff00001f47983 */ /* 0x002ee20000300a00 */
[C---:B------:R-:W-:Y:S11]  /*17560*/  HMMA.1688.F32.TF32 R136, R112.reuse, R16, R136 ;  /* 0x000000107088723c */ /* 0x040ff60000081088 */
[----:B------:R-:W-:Y:S11]  /*17570*/  @!UPT UIADD3 URZ, URZ, URZ, URZ ;  /* 0x0000003f3f3ff290 */ /* 0x000ff6000fffe03f */
[----:B------:R-:W-:Y:S01]  /*17580*/  @!UPT UIADD3 URZ, URZ, URZ, URZ ;  /* 0x0000003f3f3ff290 */ /* 0x000fe2000fffe03f */
[----:B------:R-:W-:Y:S04]  /*17590*/  STL.64 [R1+0x410], R136 ;  /* 0x0004108801007387 */ /* 0x000fe80000100a00 */
[----:B------:R1:W-:Y:S04]  /*175a0*/  STL.64 [R1+0x418], R138 ;  /* 0x0004188a01007387 */ /* 0x0003e80000100a00 */
[----:B-1----:R-:W4:Y:S04]  /*175b0*/  LDL.LU.64 R138, [R1+0xfe8] ;  /* 0x000fe800018a7983 */ /* 0x002f280000300a00 */
[----:B------:R-:W4:Y:S01]  /*175c0*/  LDL.LU.64 R136, [R1+0xfe0] ;  /* 0x000fe00001887983 */ /* 0x000f220000300a00 */
[----:B--2---:R-:W-:Y:S07]  /*175d0*/  HMMA.1688.F32.TF32 R104, R112, R20, R104 ;  /* 0x000000147068723c */ /* 0x004fee0000081068 */
[----:B------:R-:W-:-:S02]  /*175e0*/  IMAD.MOV.U32 R112, RZ, RZ, R34 ;  /* 0x000000ffff707224 */ /* 0x000fc400078e0022 */
[----:B------:R-:W-:Y:S02]  /*175f0*/  IMAD.MOV.U32 R113, RZ, RZ, R35 ;  /* 0x000000ffff717224 */ /* 0x000fe400078e0023 */
[----:B------:R-:W-:Y:S02]  /*17600*/  IMAD.MOV.U32 R114, RZ, RZ, R38 ;  /* 0x000000ffff727224 */ /* 0x000fe400078e0026 */
[----:B------:R-:W-:-:S10]  /*17610*/  IMAD.MOV.U32 R115, RZ, RZ, R46 ;  /* 0x000000ffff737224 */ /* 0x000fd400078e002e */
[----:B------:R-:W-:Y:S01]  /*17620*/  STL [R1+0x3a0], R104 ;  /* 0x0003a06801007387 */ /* 0x000fe20000100800 */
[----:B------:R-:W-:Y:S02]  /*17630*/  IMAD.MOV.U32 R246, RZ, RZ, R105 ;  /* 0x000000fffff67224 */ /* 0x000fe400078e0069 */
[----:B------:R-:W-:Y:S01]  /*17640*/  IMAD.MOV.U32 R247, RZ, RZ, R106 ;  /* 0x000000fffff77224 */ /* 0x000fe200078e006a */
[----:B------:R-:W2:Y:S04]  /*17650*/  LDL.LU R34, [R1+0xfdc] ;  /* 0x000fdc0001227983 */ /* 0x000ea80000300800 */
[----:B------:R-:W2:Y:S04]  /*17660*/  LDL.LU R35, [R1+0xfd8] ;  /* 0x000fd80001237983 */ /* 0x000ea80000300800 */
[----:B------:R-:W4:Y:S04]  /*17670*/  LDL.LU R38, [R1+0xfd4] ;  /* 0x000fd40001267983 */ /* 0x000f280000300800 */
[----:B------:R-:W4:Y:S04]  /*17680*/  LDL.LU R46, [R1+0xfd0] ;  /* 0x000fd000012e7983 */ /* 0x000f280000300800 */
[----:B------:R1:W-:Y:S04]  /*17690*/  STL.64 [R1+0xea0], R246 ;  /* 0x000ea0f601007387 */ /* 0x0003e80000100a00 */
[----:B---3--:R3:W-:Y:S01]  /*176a0*/  STL.64 [R1+0xe98], R244 ;  /* 0x000e98f401007387 */ /* 0x0087e20000100a00 */
[----:B------:R-:W-:-:S02]  /*176b0*/  IMAD.MOV.U32 R60, RZ, RZ, R100 ;  /* 0x000000ffff3c7224 */ /* 0x000fc400078e0064 */
[----:B------:R-:W-:Y:S01]  /*176c0*/  IMAD.MOV.U32 R61, RZ, RZ, R101 ;  /* 0x000000ffff3d7224 */ /* 0x000fe200078e0065 */
[----:B------:R-:W-:Y:S01]  /*176d0*/  LDS R100, [R0+0xc000] ;  /* 0x00c0000000647984 */ /* 0x000fe20000000800 */
[----:B-1----:R-:W-:-:S03]  /*176e0*/  IMAD.MOV.U32 R246, RZ, RZ, R43 ;  /* 0x000000fffff67224 */ /* 0x002fc600078e002b */
[----:B------:R-:W-:Y:S01]  /*176f0*/  LDS R101, [R2+0xc000] ;  /* 0x00c0000002657984 */ /* 0x000fe20000000800 */
[----:B---3--:R-:W-:-:S03]  /*17700*/  IMAD.MOV.U32 R244, RZ, RZ, R47 ;  /* 0x000000fffff47224 */ /* 0x008fc600078e002f */
[----:B------:R-:W-:Y:S01]  /*17710*/  LDS R104, [R0+0xc100] ;  /* 0x00c1000000687984 */ /* 0x000fe20000000800 */
[----:B------:R-:W-:-:S03]  /*17720*/  IMAD.MOV.U32 R245, RZ, RZ, R42 ;  /* 0x000000fffff57224 */ /* 0x000fc600078e002a */
[----:B------:R-:W4:Y:S04]  /*17730*/  LDL.LU R47, [R1+0xfcc] ;  /* 0x000fcc00012f7983 */ /* 0x000f280000300800 */
[----:B------:R-:W3:Y:S01]  /*17740*/  LDL.LU R42, [R1+0xfc8] ;  /* 0x000fc800012a7983 */ /* 0x000ee20000300800 */
[----:B------:R-:W-:-:S03]  /*17750*/  IMAD.MOV.U32 R247, RZ, RZ, R39 ;  /* 0x000000fffff77224 */ /* 0x000fc600078e0027 */
[----:B------:R-:W3:Y:S04]  /*17760*/  LDL.LU R43, [R1+0xfc4] ;  /* 0x000fc400012b7983 */ /* 0x000ee80000300800 */
[----:B------:R-:W3:Y:S01]  /*17770*/  LDL.LU R39, [R1+0xfc0] ;  /* 0x000fc00001277983 */ /* 0x000ee20000300800 */
[----:B------:R-:W-:Y:S02]  /*17780*/  IMAD.MOV.U32 R92, RZ, RZ, R102 ;  /* 0x000000ffff5c7224 */ /* 0x000fe400078e0066 */
[----:B------:R-:W-:Y:S01]  /*17790*/  IMAD.MOV.U32 R93, RZ, RZ, R103 ;  /* 0x000000ffff5d7224 */ /* 0x000fe200078e0067 */
[----:B------:R-:W-:Y:S04]  /*177a0*/  LDS R102, [R0+0xe000] ;  /* 0x00e0000000667984 */ /* 0x000fe80000000800 */
[----:B------:R-:W1:Y:S01]  /*177b0*/  LDS R103, [R2+0xe000] ;  /* 0x00e0000002677984 */ /* 0x000e620000000800 */
[----:B------:R-:W-:-:S03]  /*177c0*/  IMAD.MOV.U32 R21, RZ, RZ, R107 ;  /* 0x000000ffff157224 */ /* 0x000fc600078e006b */
[----:B------:R-:W-:Y:S04]  /*177d0*/  LDS R106, [R0+0xe100] ;  /* 0x00e10000006a7984 */ /* 0x000fe80000000800 */
[----:B------:R-:W-:Y:S04]  /*177e0*/  LDS R105, [R2+0xc100] ;  /* 0x00c1000002697984 */ /* 0x000fe80000000800 */
[----:B------:R-:W2:Y:S01]  /*177f0*/  LDS R107, [R2+0xe100] ;  /* 0x00e10000026b7984 */ /* 0x000ea20000000800 */
[C---:B-1----:R-:W-:Y:S08]  /*17800*/  HMMA.1688.F32.TF32 R248, R100.reuse, R58, R248 ;  /* 0x0000003a64f8723c */ /* 0x042ff000000810f8 */
[C---:B--2---:R-:W-:Y:S08]  /*17810*/  HMMA.1688.F32.TF32 R116, R100.reuse, R34, R116 ;  /* 0x000000226474723c */ /* 0x044ff00000081074 */
[C---:B----4-:R-:W-:Y:S08]  /*17820*/  HMMA.1688.F32.TF32 R132, R100.reuse, R46, R132 ;  /* 0x0000002e6484723c */ /* 0x050ff00000081084 */
[C---:B---3--:R-:W-:Y:S08]  /*17830*/  HMMA.1688.F32.TF32 R128, R100.reuse, R42, R128 ;  /* 0x0000002a6480723c */ /* 0x048ff00000081080 */
[C---:B------:R-:W-:Y:S07]  /*17840*/  HMMA.1688.F32.TF32 R120, R100.reuse, R38, R120 ;  /* 0x000000266478723c */ /* 0x040fee0000081078 */
[----:B------:R-:W-:Y:S04]  /*17850*/  STL.64 [R1+0x3c0], R132 ;  /* 0x0003c08401007387 */ /* 0x000fe80000100a00 */
[----:B------:R1:W-:Y:S04]  /*17860*/  STL.64 [R1+0x3c8], R134 ;  /* 0x0003c88601007387 */ /* 0x0003e80000100a00 */
[----:B-1----:R-:W2:Y:S04]  /*17870*/  LDL.LU.64 R134, [R1+0xfb8] ;  /* 0x000fb80001867983 */ /* 0x002ea80000300a00 */
[----:B------:R-:W2:Y:S04]  /*17880*/  LDL.LU.64 R132, [R1+0xfb0] ;  /* 0x000fb00001847983 */ /* 0x000ea80000300a00 */
[----:B------:R-:W-:Y:S04]  /*17890*/  STL.64 [R1+0x420], R128 ;  /* 0x0004208001007387 */ /* 0x000fe80000100a00 */
[----:B------:R1:W-:Y:S04]  /*178a0*/  STL.64 [R1+0x428], R130 ;  /* 0x0004288201007387 */ /* 0x0003e80000100a00 */
[----:B-1----:R-:W3:Y:S04]  /*178b0*/  LDL.LU.64 R130, [R1+0xfa8] ;  /* 0x000fa80001827983 */ /* 0x002ee80000300a00 */
[----:B------:R-:W3:Y:S04]  /*178c0*/  LDL.LU.64 R128, [R1+0xfa0] ;  /* 0x000fa00001807983 */ /* 0x000ee80000300a00 */
[----:B------:R-:W-:Y:S04]  /*178d0*/  STL.64 [R1+0x540], R120 ;  /* 0x0005407801007387 */ /* 0x000fe80000100a00 */
[----:B------:R1:W-:Y:S04]  /*178e0*/  STL.64 [R1+0x548], R122 ;  /* 0x0005487a01007387 */ /* 0x0003e80000100a00 */
[----:B-1----:R-:W4:Y:S04]  /*178f0*/  LDL.LU.64 R122, [R1+0xf98] ;  /* 0x000f9800017a7983 */ /* 0x002f280000300a00 */
[----:B------:R-:W4:Y:S04]  /*17900*/  LDL.LU.64 R120, [R1+0xf90] ;  /* 0x000f900001787983 */ /* 0x000f280000300a00 */
[----:B------:R-:W-:Y:S04]  /*17910*/  STL.64 [R1+0x5c0], R116 ;  /* 0x0005c07401007387 */ /* 0x000fe80000100a00 */
[----:B------:R1:W-:Y:S04]  /*17920*/  STL.64 [R1+0x5c8], R118 ;  /* 0x0005c87601007387 */ /* 0x0003e80000100a00 */
[----:B-1----:R-:W2:Y:S04]  /*17930*/  LDL.LU.64 R118, [R1+0xf88] ;  /* 0x000f880001767983 */ /* 0x002ea80000300a00 */
[----:B------:R-:W2:Y:S04]  /*17940*/  LDL.LU.64 R116, [R1+0xf80] ;  /* 0x000f800001747983 */ /* 0x000ea80000300a00 */
[----:B------:R-:W-:Y:S04]  /*17950*/  STL.64 [R1+0x690], R248 ;  /* 0x000690f801007387 */ /* 0x000fe80000100a00 */
[----:B------:R1:W-:Y:S04]  /*17960*/  STL.64 [R1+0x698], R250 ;  /* 0x000698fa01007387 */ /* 0x0003e80000100a00 */
[----:B-1----:R-:W2:Y:S04]  /*17970*/  LDL.LU.64 R250, [R1+0xf78] ;  /* 0x000f780001fa7983 */ /* 0x002ea80000300a00 */
[----:B------:R-:W2:Y:S01]  /*17980*/  LDL.LU.64 R248, [R1+0xf70] ;  /* 0x000f700001f87983 */ /* 0x000ea20000300a00 */
[C---:B------:R-:W-:Y:S11]  /*17990*/  HMMA.1688.F32.TF32 R112, R100.reuse, R54, R112 ;  /* 0x000000366470723c */ /* 0x040ff60000081070 */
[----:B------:R-:W-:Y:S11]  /*179a0*/  @!UPT UIADD3 URZ, URZ, URZ, URZ ;  /* 0x0000003f3f3ff290 */ /* 0x000ff6000fffe03f */
[----:B------:R-:W-:Y:S01]  /*179b0*/  @!UPT UIADD3 URZ, URZ, URZ, URZ ;  /* 0x0000003f3f3ff290 */ /* 0x000fe2000fffe03f */
[----:B------:R-:W-:Y:S04]  /*179c0*/  STL.64 [R1+0x6d0], R112 ;  /* 0x0006d07001007387 */ /* 0x000fe80000100a00 */
[----:B------:R2:W-:Y:S02]  /*179d0*/  STL.64 [R1+0x6d8], R114 ;  /* 0x0006d87201007387 */ /* 0x0005e40000100a00 */
[C---:B--2---:R-:W-:Y:S02]  /*179e0*/  HMMA.1688.F32.TF32 R112, R100.reuse, R50, R248 ;  /* 0x000000326470723c */ /* 0x044fe400000810f8 */
[----:B------:R-:W2:Y:S11]  /*179f0*/  LDL.LU R248, [R1+0xa0] ;  /* 0x0000a00001f87983 */ /* 0x000eb60000300800 */
[----:B------:R-:W-:Y:S10]  /*17a00*/  @!UPT UIADD3 URZ, URZ, URZ, URZ ;  /* 0x0000003f3f3ff290 */ /* 0x000ff4000fffe03f */
[----:B------:R-:W-:Y:S04]  /*17a10*/  STL.64 [R1+0x730], R112 ;  /* 0x0007307001007387 */ /* 0x000fe80000100a00 */
[----:B------:R3:W-:Y:S04]  /*17a20*/  STL.64 [R1+0x738], R114 ;  /* 0x0007387201007387 */ /* 0x0007e80000100a00 */
[----:B------:R-:W2:Y:S04]  /*17a30*/  LDL.LU R249, [R1+0xa4] ;  /* 0x0000a40001f97983 */ /* 0x000ea80000300800 */
[----:B------:R-:W2:Y:S01]  /*17a40*/  LDL.LU R250, [R1+0xa8] ;  /* 0x0000a80001fa7983 */ /* 0x000ea20000300800 */
[C---:B---3--:R-:W-:Y:S03]  /*17a50*/  HMMA.1688.F32.TF32 R112, R100.reuse, R62, R128 ;  /* 0x0000003e6470723c */ /* 0x048fe60000081080 */
[----:B------:R-:W2:Y:S04]  /*17a60*/  LDL.LU R251, [R1+0xac] ;  /* 0x0000ac0001fb7983 */ /* 0x000ea80000300800 */
[----:B------:R-:W3:Y:S11]  /*17a70*/  LDL.LU R128, [R1+0x1b0] ;  /* 0x0001b00001807983 */ /* 0x000ef60000300800 */
[----:B------:R-:W-:Y:S05]  /*17a80*/  @!UPT UIADD3 URZ, URZ, URZ, URZ ;  /* 0x0000003f3f3ff290 */ /* 0x000fea000fffe03f */
[----:B------:R-:W-:Y:S04]  /*17a90*/  STL.64 [R1+0x760], R112 ;  /* 0x0007607001007387 */ /* 0x000fe80000100a00 */
[----:B------:R1:W-:Y:S04]  /*17aa0*/  STL.64 [R1+0x768], R114 ;  /* 0x0007687201007387 */ /* 0x0003e80000100a00 */
[----:B------:R-:W3:Y:S04]  /*17ab0*/  LDL.LU R129, [R1+0x1b4] ;  /* 0x0001b40001817983 */ /* 0x000ee80000300800 */
[----:B------:R-:W3:Y:S01]  /*17ac0*/  LDL.LU R130, [R1+0x1b8] ;  /* 0x0001b80001827983 */ /* 0x000ee20000300800 */
[C---:B-1----:R-:W-:Y:S03]  /*17ad0*/  HMMA.1688.F32.TF32 R112, R100.reuse, R94, R140 ;  /* 0x0000005e6470723c */ /* 0x042fe6000008108c */
[----:B------:R-:W3:Y:S04]  /*17ae0*/  LDL.LU R131, [R1+0x1bc] ;  /* 0x0001bc0001837983 */ /* 0x000ee80000300800 */
[----:B------:R-:W2:Y:S11]  /*17af0*/  LDL.LU R140, [R1+0x240] ;  /* 0x00024000018c7983 */ /* 0x000eb60000300800 */
[----:B------:R-:W-:Y:S05]  /*17b00*/  @!UPT UIADD3 URZ, URZ, URZ, URZ ;  /* 0x0000003f3f3ff290 */ /* 0x000fea000fffe03f */
[----:B------:R-:W-:Y:S04]  /*17b10*/  STL.64 [R1+0x7d0], R112 ;  /* 0x0007d07001007387 */ /* 0x000fe80000100a00 */
[----:B------:R1:W-:Y:S04]  /*17b20*/  STL.64 [R1+0x7d8], R114 ;  /* 0x0007d87201007387 */ /* 0x0003e80000100a00 */
[----:B------:R-:W2:Y:S04]  /*17b30*/  LDL.LU R141, [R1+0x244] ;  /* 0x00024400018d7983 */ /* 0x000ea80000300800 */
[----:B------:R-:W2:Y:S01]  /*17b40*/  LDL.LU R142, [R1+0x248] ;  /* 0x00024800018e7983 */ /* 0x000ea20000300800 */
[C---:B-1----:R-:W-:Y:S03]  /*17b50*/  HMMA.1688.F32.TF32 R112, R100.reuse, R110, R152 ;  /* 0x0000006e6470723c */ /* 0x042fe60000081098 */
        /* <DEDUP_REMOVED lines=14> */
[----:B------:R-:W4:Y:S04]  /*17c40*/  LDL.LU R166, [R1+0x3b8] ;  /* 0x0003b80001a67983 */ /* 0x000f280000300800 */
[----:B------:R-:W4:Y:S01]  /*17c50*/  LDL.LU R167, [R1+0x3bc] ;  /* 0x0003bc0001a77983 */ /* 0x000f220000300800 */
[C---:B------:R-:W-:Y:S08]  /*17c60*/  HMMA.1688.F32.TF32 R176, R100.reuse, R6, R176 ;  /* 0x0000000664b0723c */ /* 0x040ff000000810b0 */
[C---:B------:R-:W-:Y:S08]  /*17c70*/  HMMA.1688.F32.TF32 R188, R100.reuse, R10, R188 ;  /* 0x0000000a64bc723c */ /* 0x040ff000000810bc */
[C---:B-1----:R-:W-:Y:S07]  /*17c80*/  HMMA.1688.F32.TF32 R112, R100.reuse, R14, R192 ;  /* 0x0000000e6470723c */ /* 0x042fee00000810c0 */
[----:B------:R-:W-:Y:S04]  /*17c90*/  STL.64 [R1+0x890], R176 ;  /* 0x000890b001007387 */ /* 0x000fe80000100a00 */
[----:B------:R1:W-:Y:S02]  /*17ca0*/  STL.64 [R1+0x898], R178 ;  /* 0x000898b201007387 */ /* 0x0003e40000100a00 */
[C---:B-1----:R-:W-:Y:S08]  /*17cb0*/  HMMA.1688.F32.TF32 R176, R100.reuse, R18, R196 ;  /* 0x0000001264b0723c */ /* 0x042ff000000810c4 */
[----:B------:R-:W-:Y:S01]  /*17cc0*/  HMMA.1688.F32.TF32 R100, R100, R22, R200 ;  /* 0x000000166464723c */ /* 0x000fe200000810c8 */
        /* <DEDUP_REMOVED lines=8> */
[----:B------:R-:W-:Y:S04]  /*17d50*/  LDS R112, [R0+0xc200] ;  /* 0x00c2000000707984 */ /* 0x000fe80000000800 */
[----:B------:R-:W-:Y:S04]  /*17d60*/  LDS R114, [R0+0xe200] ;  /* 0x00e2000000727984 */ /* 0x000fe80000000800 */
[----:B------:R-:W-:Y:S04]  /*17d70*/  LDS R113, [R2+0xc200] ;  /* 0x00c2000002717984 */ /* 0x000fe80000000800 */
[----:B------:R-:W1:Y:S01]  /*17d80*/  LDS R115, [R2+0xe200] ;  /* 0x00e2000002737984 */ /* 0x000e620000000800 */
[C---:B--2---:R-:W-:Y:S08]  /*17d90*/  HMMA.1688.F32.TF32 R140, R104.reuse, R38, R140 ;  /* 0x00000026688c723c */ /* 0x044ff0000008108c */
[C---:B---3--:R-:W-:Y:S08]  /*17da0*/  HMMA.1688.F32.TF32 R152, R104.reuse, R42, R152 ;  /* 0x0000002a6898723c */ /* 0x048ff00000081098 */
[C---:B----4-:R-:W-:Y:S11]  /*17db0*/  HMMA.1688.F32.TF32 R100, R104.reuse, R46, R164 ;  /* 0x0000002e6864723c */ /* 0x050ff600000810a4 */
[----:B------:R-:W-:Y:S11]  /*17dc0*/  @!UPT UIADD3 URZ, URZ, URZ, URZ ;  /* 0x0000003f3f3ff290 */ /* 0x000ff6000fffe03f */
[----:B------:R-:W-:Y:S01]  /*17dd0*/  @!UPT UIADD3 URZ, URZ, URZ, URZ ;  /* 0x0000003f3f3ff290 */ /* 0x000fe2000fffe03f */
[----:B------:R-:W-:Y:S04]  /*17de0*/  STL.64 [R1+0x110], R100 ;  /* 0x0001106401007387 */ /* 0x000fe80000100a00 */
[----:B------:R2:W-:Y:S02]  /*17df0*/  STL.64 [R1+0x118], R102 ;  /* 0x0001186601007387 */ /* 0x0005e40000100a00 */
[C---:B--2---:R-:W-:Y:S02]  /*17e00*/  HMMA.1688.F32.TF32 R100, R104.reuse, R34, R128 ;  /* 0x000000226864723c */ /* 0x044fe40000081080 */
[----:B------:R-:W-:Y:S04]  /*17e10*/  STL.64 [R1+0x220], R152 ;  /* 0x0002209801007387 */ /* 0x000fe80000100a00 */
[----:B------:R-:W-:Y:S02]  /*17e20*/  STL.64 [R1+0x228], R154 ;  /* 0x0002289a01007387 */ /* 0x000fe40000100a00 */
[C---:B------:R-:W-:Y:S02]  /*17e30*/  HMMA.1688.F32.TF32 R128, R104.reuse, R58, R248 ;  /* 0x0000003a6880723c */ /* 0x040fe400000810f8 */
[----:B------:R-:W-:Y:S04]  /*17e40*/  STL.64 [R1+0x240], R140 ;  /* 0x0002408c01007387 */ /* 0x000fe80000100a00 */
[----:B------:R2:W-:Y:S09]  /*17e50*/  STL.64 [R1+0x248], R142 ;  /* 0x0002488e01007387 */ /* 0x0005f20000100a00 */
[----:B------:R-:W-:Y:S01]  /*17e60*/  STL.64 [R1+0x310], R100 ;  /* 0x0003106401007387 */ /* 0x000fe20000100a00 */
[C---:B--2---:R-:W-:Y:S03]  /*17e70*/  HMMA.1688.F32.TF32 R140, R104.reuse, R54, R244 ;  /* 0x00000036688c723c */ /* 0x044fe600000810f4 */
[----:B------:R2:W-:Y:S05]  /*17e80*/  STL.64 [R1+0x318], R102 ;  /* 0x0003186601007387 */ /* 0x0005ea0000100a00 */
[C---:B--2---:R-:W-:Y:S01]  /*17e90*/  HMMA.1688.F32.TF32 R100, R104.reuse, R50, R116 ;  /* 0x000000326864723c */ /* 0x044fe20000081074 */
[----:B------:R-:W-:Y:S04]  /*17ea0*/  STL.64 [R1+0x3b0], R128 ;  /* 0x0003b08001007387 */ /* 0x000fe80000100a00 */
[----:B------:R2:W-:Y:S10]  /*17eb0*/  STL.64 [R1+0x3b8], R130 ;  /* 0x0003b88201007387 */ /* 0x0005f40000100a00 */
[----:B------:R-:W-:Y:S01]  /*17ec0*/  STL.64 [R1+0x5f0], R140 ;  /* 0x0005f08c01007387 */ /* 0x000fe20000100a00 */
[C---:B------:R-:W-:Y:S03]  /*17ed0*/  HMMA.1688.F32.TF32 R116, R104.reuse, R94, R144 ;  /* 0x0000005e6874723c */ /* 0x040fe60000081090 */
[----:B------:R-:W-:Y:S05]  /*17ee0*/  STL.64 [R1+0x5f8], R142 ;  /* 0x0005f88e01007387 */ /* 0x000fea0000100a00 */
[C---:B--2---:R-:W-:Y:S01]  /*17ef0*/  HMMA.1688.F32.TF32 R128, R104.reuse, R62, R132 ;  /* 0x0000003e6880723c */ /* 0x044fe20000081084 */
[----:B------:R-:W-:Y:S04]  /*17f00*/  STL.64 [R1+0x620], R100 ;  /* 0x0006206401007387 */ /* 0x000fe80000100a00 */
[----:B------:R2:W-:Y:S03]  /*17f10*/  STL.64 [R1+0x628], R102 ;  /* 0x0006286601007387 */ /* 0x0005e60000100a00 */
[C---:B--2---:R-:W-:Y:S11]  /*17f20*/  HMMA.1688.F32.TF32 R100, R104.reuse, R110, R156 ;  /* 0x0000006e6864723c */ /* 0x044ff6000008109c */
[----:B------:R-:W-:Y:S04]  /*17f30*/  @!UPT UIADD3 URZ, URZ, URZ, URZ ;  /* 0x0000003f3f3ff290 */ /* 0x000fe8000fffe03f */
        /* <DEDUP_REMOVED lines=17> */
[C---:B----4-:R-:W-:Y:S03]  /*18050*/  HMMA.1688.F32.TF32 R100, R104.reuse, R6, R180 ;  /* 0x000000066864723c */ /* 0x050fe600000810b4 */
        /* <DEDUP_REMOVED lines=8> */
[C---:B-1----:R-:W-:Y:S03]  /*180e0*/  HMMA.1688.F32.TF32 R100, R104.reuse, R10, R204 ;  /* 0x0000000a6864723c */ /* 0x042fe600000810cc */
[----:B------:R-:W4:Y:S05]  /*180f0*/  LDL.LU R244, [R1+0x210] ;  /* 0x0002100001f47983 */ /* 0x000f2a0000300800 */
[C---:B------:R-:W-:Y:S08]  /*18100*/  HMMA.1688.F32.TF32 R132, R104.reuse, R14, R208 ;  /* 0x0000000e6884723c */ /* 0x040ff000000810d0 */
[C---:B------:R-:W-:Y:S07]  /*18110*/  HMMA.1688.F32.TF32 R116, R104.reuse, R18, R212 ;  /* 0x000000126874723c */ /* 0x040fee00000810d4 */
[----:B------:R-:W-:Y:S04]  /*18120*/  STL.64 [R1+0x880], R100 ;  /* 0x0008806401007387 */ /* 0x000fe80000100a00 */
[----:B------:R1:W-:Y:S04]  /*18130*/  STL.64 [R1+0x888], R102 ;  /* 0x0008886601007387 */ /* 0x0003e80000100a00 */
[----:B------:R-:W4:Y:S04]  /*18140*/  LDL.LU R245, [R1+0x214] ;  /* 0x0002140001f57983 */ /* 0x000f280000300800 */
[----:B------:R-:W4:Y:S01]  /*18150*/  LDL.LU R246, [R1+0x218] ;  /* 0x0002180001f67983 */ /* 0x000f220000300800 */
[----:B-1----:R-:W-:Y:S03]  /*18160*/  HMMA.1688.F32.TF32 R100, R104, R22, R216 ;  /* 0x000000166864723c */ /* 0x002fe600000810d8 */
[----:B------:R-:W4:Y:S04]  /*18170*/  LDL.LU R247, [R1+0x21c] ;  /* 0x00021c0001f77983 */ /* 0x000f280000300800 */
[----:B------:R-:W-:Y:S04]  /*18180*/  STL.64 [R1+0x870], R132 ;  /* 0x0008708401007387 */ /* 0x000fe80000100a00 */
[----:B------:R1:W-:Y:S04]  /*18190*/  STL.64 [R1+0x878], R134 ;  /* 0x0008788601007387 */ /* 0x0003e80000100a00 */
[----:B------:R-:W4:Y:S04]  /*181a0*/  LDL.LU R164, [R1+0xc0] ;  /* 0x0000c00001a47983 */ /* 0x000f280000300800 */
[----:B------:R-:W-:Y:S04]  /*181b0*/  STL.64 [R1+0x860], R116 ;  /* 0x0008607401007387 */ /* 0x000fe80000100a00 */
[----:B------:R2:W-:Y:S04]  /*181c0*/  STL.64 [R1+0x868], R118 ;  /* 0x0008687601007387 */ /* 0x0005e80000100a00 */
[----:B------:R-:W-:Y:S04]  /*181d0*/  STL.64 [R1+0x850], R100 ;  /* 0x0008506401007387 */ /* 0x000fe80000100a00 */
[----:B------:R-:W-:Y:S04]  /*181e0*/  STL.64 [R1+0x858], R102 ;  /* 0x0008586601007387 */ /* 0x000fe80000100a00 */
[----:B------:R-:W4:Y:S04]  /*181f0*/  LDL.LU R165, [R1+0xc4] ;  /* 0x0000c40001a57983 */ /* 0x000f280000300800 */
[----:B------:R-:W4:Y:S04]  /*18200*/  LDL.LU R166, [R1+0xc8] ;  /* 0x0000c80001a67983 */ /* 0x000f280000300800 */
[----:B------:R-:W4:Y:S04]  /*18210*/  LDL.LU R167, [R1+0xcc] ;  /* 0x0000cc0001a77983 */ /* 0x000f280000300800 */
[----:B------:R-:W4:Y:S04]  /*18220*/  LDL.LU R176, [R1+0x1a0] ;  /* 0x0001a00001b07983 */ /* 0x000f280000300800 */
[----:B------:R-:W4:Y:S04]  /*18230*/  LDL.LU R177, [R1+0x1a4] ;  /* 0x0001a40001b17983 */ /* 0x000f280000300800 */
[----:B------:R-:W4:Y:S04]  /*18240*/  LDL.LU R178, [R1+0x1a8] ;  /* 0x0001a80001b27983 */ /* 0x000f280000300800 */
[----:B------:R-:W4:Y:S01]  /*18250*/  LDL.LU R179, [R1+0x1ac] ;  /* 0x0001ac0001b37983 */ /* 0x000f220000300800 */
[C---:B-1----:R-:W-:Y:S03]  /*18260*/  HMMA.1688.F32.TF32 R132, R112.reuse, R50, R120 ;  /* 0x000000327084723c */ /* 0x042fe60000081078 */
[----:B------:R-:W-:Y:S04]  /*18270*/  LDS R104, [R0+0xc300] ;  /* 0x00c3000000687984 */ /* 0x000fe80000000800 */
[----:B------:R-:W-:Y:S04]  /*18280*/  LDS R106, [R0+0xe300] ;  /* 0x00e30000006a7984 */ /* 0x000fe80000000800 */
[----:B------:R-:W-:Y:S04]  /*18290*/  LDS R105, [R2+0xc300] ;  /* 0x00c3000002697984 */ /* 0x000fe80000000800 */
[----:B------:R-:W1:Y:S01]  /*182a0*/  LDS R107, [R2+0xe300] ;  /* 0x00e30000026b7984 */ /* 0x000e620000000800 */
[C---:B--2---:R-:W-:Y:S03]  /*182b0*/  HMMA.1688.F32.TF32 R116, R112.reuse, R46, R140 ;  /* 0x0000002e7074723c */ /* 0x044fe6000008108c */
[----:B------:R-:W-:Y:S04]  /*182c0*/  LDS R100, [R0+0xc400] ;  /* 0x00c4000000647984 */ /* 0x000fe80000000800 */
[----:B------:R-:W-:Y:S04]  /*182d0*/  LDS R102, [R0+0xe400] ;  /* 0x00e4000000667984 */ /* 0x000fe80000000800 */
[----:B------:R-:W-:Y:S04]  /*182e0*/  LDS R101, [R2+0xc400] ;  /* 0x00c4000002657984 */ /* 0x000fe80000000800 */
[----:B------:R-:W2:Y:S08]  /*182f0*/  LDS R103, [R2+0xe400] ;  /* 0x00e4000002677984 */ /* 0x000eb00000000800 */
[----:B------:R-:W-:Y:S04]  /*18300*/  STL.64 [R1+0x60], R116 ;  /* 0x0000607401007387 */ /* 0x000fe80000100a00 */
[----:B------:R3:W-:Y:S04]  /*18310*/  STL.64 [R1+0x68], R118 ;  /* 0x0000687601007387 */ /* 0x0007e80000100a00 */
[----:B------:R-:W2:Y:S01]  /*18320*/  LDL.LU R152, [R1+0x440] ;  /* 0x0004400001987983 */ /* 0x000ea20000300800 */
[C---:B---3--:R-:W-:Y:S11]  /*18330*/  HMMA.1688.F32.TF32 R116, R112.reuse, R42, R128 ;  /* 0x0000002a7074723c */ /* 0x048ff60000081080 */
[----:B------:R-:W-:Y:S11]  /*18340*/  @!UPT UIADD3 URZ, URZ, URZ, URZ ;  /* 0x0000003f3f3ff290 */ /* 0x000ff6000fffe03f */
[----:B------:R-:W-:Y:S01]  /*18350*/  @!UPT UIADD3 URZ, URZ, URZ, URZ ;  /* 0x0000003f3f3ff290 */ /* 0x000fe2000fffe03f */
[----:B------:R-:W-:Y:S04]  /*18360*/  STL.64 [R1+0x20], R116 ;  /* 0x0000207401007387 */ /* 0x000fe80000100a00 */
[----:B------:R4:W-:Y:S04]  /*18370*/  STL.64 [R1+0x28], R118 ;  /* 0x0000287601007387 */ /* 0x0009e80000100a00 */
[----:B------:R-:W2:Y:S04]  /*18380*/  LDL.LU R153, [R1+0x444] ;  /* 0x0004440001997983 */ /* 0x000ea80000300800 */
[----:B------:R-:W2:Y:S01]  /*18390*/  LDL.LU R154, [R1+0x448] ;  /* 0x00044800019a7983 */ /* 0x000ea20000300800 */
[C---:B----4-:R-:W-:Y:S03]  /*183a0*/  HMMA.1688.F32.TF32 R116, R112.reuse, R38, R248 ;  /* 0x000000267074723c */ /* 0x050fe600000810f8 */
[----:B------:R-:W2:Y:S04]  /*183b0*/  LDL.LU R155, [R1+0x44c] ;  /* 0x00044c00019b7983 */ /* 0x000ea80000300800 */
[----:B------:R-:W3:Y:S11]  /*183c0*/  LDL.LU R140, [R1+0x390] ;  /* 0x00039000018c7983 */ /* 0x000ef60000300800 */
[----:B------:R-:W-:Y:S05]  /*183d0*/  @!UPT UIADD3 URZ, URZ, URZ, URZ ;  /* 0x0000003f3f3ff290 */ /* 0x000fea000fffe03f */
[----:B------:R-:W-:Y:S04]  /*183e0*/  STL.64 [R1+0x10], R116 ;  /* 0x0000107401007387 */ /* 0x000fe80000100a00 */
[----:B------:R4:W-:Y:S04]  /*183f0*/  STL.64 [R1+0x18], R118 ;  /* 0x0000187601007387 */ /* 0x0009e80000100a00 */
[----:B------:R-:W3:Y:S04]  /*18400*/  LDL.LU R141, [R1+0x394] ;  /* 0x00039400018d7983 */ /* 0x000ee80000300800 */
[----:B------:R-:W3:Y:S04]  /*18410*/  LDL.LU R142, [R1+0x398] ;  /* 0x00039800018e7983 */ /* 0x000ee80000300800 */
[----:B------:R-:W3:Y:S04]  /*18420*/  LDL.LU R143, [R1+0x39c] ;  /* 0x00039c00018f7983 */ /* 0x000ee80000300800 */
[----:B------:R-:W3:Y:S04]  /*18430*/  LDL.LU R128, [R1+0x300] ;  /* 0x0003000001807983 */ /* 0x000ee80000300800 */
[----:B------:R-:W3:Y:S04]  /*18440*/  LDL.LU R129, [R1+0x304] ;  /* 0x0003040001817983 */ /* 0x000ee80000300800 */
[----:B------:R-:W3:Y:S04]  /*18450*/  LDL.LU R130, [R1+0x308] ;  /* 0x0003080001827983 */ /* 0x000ee80000300800 */
[----:B------:R-:W3:Y:S01]  /*18460*/  LDL.LU R131, [R1+0x30c] ;  /* 0x00030c0001837983 */ /* 0x000ee20000300800 */
[C---:B------:R-:W-:Y:S03]  /*18470*/  HMMA.1688.F32.TF32 R248, R112.reuse, R34, R244 ;  /* 0x0000002270f8723c */ /* 0x040fe600000810f4 */
[----:B------:R-:W3:Y:S04]  /*18480*/  LDL.LU R244, [R1+0x290] ;  /* 0x0002900001f47983 */ /* 0x000ee80000300800 */
[----:B------:R-:W3:Y:S04]  /*18490*/  LDL.LU R245, [R1+0x294] ;  /* 0x0002940001f57983 */ /* 0x000ee80000300800 */
[----:B------:R-:W3:Y:S04]  /*184a0*/  LDL.LU R246, [R1+0x298] ;  /* 0x0002980001f67983 */ /* 0x000ee80000300800 */
[----:B------:R-:W3:Y:S01]  /*184b0*/  LDL.LU R247, [R1+0x29c] ;  /* 0x00029c0001f77983 */ /* 0x000ee20000300800 */
[C---:B----4-:R-:W-:Y:S08]  /*184c0*/  HMMA.1688.F32.TF32 R116, R112.reuse, R54, R164 ;  /* 0x000000367074723c */ /* 0x050ff000000810a4 */
[C---:B------:R-:W-:Y:S01]  /*184d0*/  HMMA.1688.F32.TF32 R144, R112.reuse, R58, R176 ;  /* 0x0000003a7090723c */ /* 0x040fe200000810b0 */
[----:B------:R-:W-:Y:S04]  /*184e0*/  STL [R1+0xe4c], R248 ;  /* 0x000e4cf801007387 */ /* 0x000fe80000100800 */
[----:B------:R-:W-:Y:S04]  /*184f0*/  STL [R1+0xe48], R249 ;  /* 0x000e48f901007387 */ /* 0x000fe80000100800 */
[----:B------:R-:W-:Y:S01]  /*18500*/  STL [R1+0xe44], R250 ;  /* 0x000e44fa01007387 */ /* 0x000fe20000100800 */
[C---:B------:R-:W-:Y:S03]  /*18510*/  HMMA.1688.F32.TF32 R120, R112.reuse, R62, R136 ;  /* 0x0000003e7078723c */ /* 0x040fe60000081088 */
[----:B------:R-:W-:Y:S10]  /*18520*/  STL [R1+0xe40], R251 ;  /* 0x000e40fb01007387 */ /* 0x000ff40000100800 */
[----:B------:R-:W-:Y:S04]  /*18530*/  STL.64 [R1+0xa0], R144 ;  /* 0x0000a09001007387 */ /* 0x000fe80000100a00 */
[----:B------:R-:W-:Y:S04]  /*18540*/  STL.64 [R1+0xa8], R146 ;  /* 0x0000a89201007387 */ /* 0x000fe80000100a00 */
[----:B------:R-:W-:Y:S04]  /*18550*/  STL.64 [R1+0x210], R116 ;  /* 0x0002107401007387 */ /* 0x000fe80000100a00 */
[----:B------:R4:W-:Y:S02]  /*18560*/  STL.64 [R1+0x218], R118 ;  /* 0x0002187601007387 */ /* 0x0009e40000100a00 */
[C---:B----4-:R-:W-:Y:S02]  /*18570*/  HMMA.1688.F32.TF32 R116, R112.reuse, R94, R148 ;  /* 0x0000005e7074723c */ /* 0x050fe40000081094 */
[----:B------:R-:W-:Y:S04]  /*18580*/  STL.64 [R1+0x350], R132 ;  /* 0x0003508401007387 */ /* 0x000fe80000100a00 */
[----:B------:R4:W-:Y:S04]  /*18590*/  STL.64 [R1+0x358], R134 ;  /* 0x0003588601007387 */ /* 0x0009e80000100a00 */
[----:B------:R-:W-:Y:S04]  /*185a0*/  STL.64 [R1+0x5b0], R120 ;  /* 0x0005b07801007387 */ /* 0x000fe80000100a00 */
[----:B------:R1:W-:Y:S01]  /*185b0*/  STL.64 [R1+0x5b8], R122 ;  /* 0x0005b87a01007387 */ /* 0x0003e20000100a00 */
[C---:B----4-:R-:W-:Y:S08]  /*185c0*/  HMMA.1688.F32.TF32 R132, R112.reuse, R110, R160 ;  /* 0x0000006e7084723c */ /* 0x050ff000000810a0 */
[----:B------:R-:W-:Y:S01]  /*185d0*/  STL.64 [R1+0x670], R116 ;  /* 0x0006707401007387 */ /* 0x000fe20000100a00 */
[-C--:B-1----:R-:W-:Y:S03]  /*185e0*/  HMMA.1688.F32.TF32 R120, R112, R126.reuse, R172 ;  /* 0x0000007e7078723c */ /* 0x082fe600000810ac */
[----:B------:R1:W-:Y:S04]  /*185f0*/  STL.64 [R1+0x678], R118 ;  /* 0x0006787601007387 */ /* 0x0003e80000100a00 */
[----:B------:R-:W-:Y:S01]  /*18600*/  LDS R172, [R0+0xc600] ;  /* 0x00c6000000ac7984 */ /* 0x000fe20000000800 */
[----:B------:R-:W-:Y:S03]  /*18610*/  HMMA.1688.F32.TF32 R72, R104, R126, R72 ;  /* 0x0000007e6848723c */ /* 0x000fe60000081048 */
[----:B------:R-:W-:Y:S04]  /*18620*/  LDS R174, [R0+0xe600] ;  /* 0x00e6000000ae7984 */ /* 0x000fe80000000800 */
[----:B------:R-:W-:Y:S01]  /*18630*/  LDS R173, [R2+0xc600] ;  /* 0x00c6000002ad7984 */ /* 0x000fe20000000800 */
[C---:B-1----:R-:W-:Y:S03]  /*18640*/  HMMA.1688.F32.TF32 R116, R112.reuse, R6, R184 ;  /* 0x000000067074723c */ /* 0x042fe600000810b8 */
[----:B------:R-:W-:Y:S04]  /*18650*/  STL.64 [R1+0x6c0], R132 ;  /* 0x0006c08401007387 */ /* 0x000fe80000100a00 */
[----:B------:R1:W-:Y:S04]  /*18660*/  STL.64 [R1+0x6c8], R134 ;  /* 0x0006c88601007387 */ /* 0x0003e80000100a00 */
[----:B------:R-:W-:Y:S04]  /*18670*/  STL.64 [R1+0x720], R120 ;  /* 0x0007207801007387 */ /* 0x000fe80000100a00 */
[----:B------:R4:W-:Y:S01]  /*18680*/  STL.64 [R1+0x728], R122 ;  /* 0x0007287a01007387 */ /* 0x0009e20000100a00 */
[C---:B-1----:R-:W-:Y:S03]  /*18690*/  HMMA.1688.F32.TF32 R132, R112.reuse, R10, R220 ;  /* 0x0000000a7084723c */ /* 0x042fe600000810dc */
[----:B------:R-:W-:Y:S04]  /*186a0*/  LDS R175, [R2+0xe600] ;  /* 0x00e6000002af7984 */ /* 0x000fe80000000800 */
[----:B------:R-:W-:Y:S01]  /*186b0*/  STL.64 [R1+0x750], R116 ;  /* 0x0007507401007387 */ /* 0x000fe20000100a00 */
[C---:B----4-:R-:W-:Y:S03]  /*186c0*/  HMMA.1688.F32.TF32 R120, R112.reuse, R14, R224 ;  /* 0x0000000e7078723c */ /* 0x050fe600000810e0 */
[----:B------:R1:W-:Y:S05]  /*186d0*/  STL.64 [R1+0x758], R118 ;  /* 0x0007587601007387 */ /* 0x0003ea0000100a00 */
[C---:B-1----:R-:W-:Y:S08]  /*186e0*/  HMMA.1688.F32.TF32 R116, R112.reuse, R18, R228 ;  /* 0x000000127074723c */ /* 0x042ff000000810e4 */
[----:B------:R-:W-:Y:S01]  /*186f0*/  HMMA.1688.F32.TF32 R112, R112, R22, R232 ;  /* 0x000000167070723c */ /* 0x000fe200000810e8 */
[----:B------:R1:W-:Y:S04]  /*18700*/  STL.64 [R1+0x820], R132 ;  /* 0x0008208401007387 */ /* 0x0003e80000100a00 */
[----:B------:R4:W-:Y:S04]  /*18710*/  STL.64 [R1+0x828], R134 ;  /* 0x0008288601007387 */ /* 0x0009e80000100a00 */
[----:B------:R-:W-:Y:S04]  /*18720*/  STL.64 [R1+0x810], R120 ;  /* 0x0008107801007387 */ /* 0x000fe80000100a00 */
[----:B------:R-:W-:Y:S04]  /*18730*/  STL.64 [R1+0x818], R122 ;  /* 0x0008187a01007387 */ /* 0x000fe80000100a00 */
[----:B------:R1:W-:Y:S04]  /*18740*/  STL.64 [R1+0x800], R116 ;  /* 0x0008007401007387 */ /* 0x0003e80000100a00 */
[----:B------:R1:W-:Y:S01]  /*18750*/  STL.64 [R1+0x808], R118 ;  /* 0x0008087601007387 */ /* 0x0003e20000100a00 */
[C---:B--2---:R-:W-:Y:S08]  /*18760*/  HMMA.1688.F32.TF32 R192, R104.reuse, R46, R152 ;  /* 0x0000002e68c0723c */ /* 0x044ff00000081098 */
[C---:B---3--:R-:W-:Y:S11]  /*18770*/  HMMA.1688.F32.TF32 R184, R104.reuse, R42, R140 ;  /* 0x0000002a68b8723c */ /* 0x048ff6000008108c */
[----:B------:R-:W-:Y:S04]  /*18780*/  @!UPT UIADD3 URZ, URZ, URZ, URZ ;  /* 0x0000003f3f3ff290 */ /* 0x000fe8000fffe03f */
[----:B------:R-:W-:Y:S01]  /*18790*/  STL [R1+0xe5c], R192 ;  /* 0x000e5cc001007387 */ /* 0x000fe20000100800 */
[C---:B------:R-:W-:Y:S03]  /*187a0*/  HMMA.1688.F32.TF32 R180, R104.reuse, R38, R128 ;  /* 0x0000002668b4723c */ /* 0x040fe60000081080 */
[----:B------:R-:W-:Y:S04]  /*187b0*/  STL.64 [R1+0x7e0], R112 ;  /* 0x0007e07001007387 */ /* 0x000fe80000100a00 */
[----:B------:R2:W-:Y:S04]  /*187c0*/  STL.64 [R1+0x7e8], R114 ;  /* 0x0007e87201007387 */ /* 0x0005e80000100a00 */
[----:B------:R-:W-:Y:S04]  /*187d0*/  STL [R1+0xe58], R193 ;  /* 0x000e58c101007387 */ /* 0x000fe80000100800 */
        /* <DEDUP_REMOVED lines=22> */
[----:B-1----:R-:W3:Y:S04]  /*18940*/  LDL.LU R132, [R1+0xe0] ;  /* 0x0000e00001847983 */ /* 0x002ee80000300800 */
[----:B------:R-:W3:Y:S04]  /*18950*/  LDL.LU R133, [R1+0xe4] ;  /* 0x0000e40001857983 */ /* 0x000ee80000300800 */
[----:B----4-:R-:W3:Y:S04]  /*18960*/  LDL.LU R134, [R1+0xe8] ;  /* 0x0000e80001867983 */ /* 0x010ee80000300800 */
        /* <DEDUP_REMOVED lines=9> */
[----:B------:R-:W4:Y:S04]  /*18a00*/  LDL.LU R116, [R1] ;  /* 0x0000000001747983 */ /* 0x000f280000300800 */
        /* <DEDUP_REMOVED lines=19> */
[C---:B------:R-:W-:Y:S03]  /*18b40*/  HMMA.1688.F32.TF32 R176, R104.reuse, R34, R244 ;  /* 0x0000002268b0723c */ /* 0x040fe600000810f4 */
[----:B------:R-:W4:Y:S04]  /*18b50*/  LDL.LU R244, [R1+0x100] ;  /* 0x0001000001f47983 */ /* 0x000f280000300800 */
[----:B------:R-:W4:Y:S04]  /*18b60*/  LDL.LU R245, [R1+0x104] ;  /* 0x0001040001f57983 */ /* 0x000f280000300800 */
[----:B------:R-:W4:Y:S04]  /*18b70*/  LDL.LU R246, [R1+0x108] ;  /* 0x0001080001f67983 */ /* 0x000f280000300800 */
[----:B------:R-:W4:Y:S01]  /*18b80*/  LDL.LU R247, [R1+0x10c] ;  /* 0x00010c0001f77983 */ /* 0x000f220000300800 */
[C---:B--2---:R-:W-:Y:S08]  /*18b90*/  HMMA.1688.F32.TF32 R112, R104.reuse, R94, R64 ;  /* 0x0000005e6870723c */ /* 0x044ff00000081040 */
[C---:B------:R-:W-:Y:S01]  /*18ba0*/  HMMA.1688.F32.TF32 R64, R104.reuse, R110, R68 ;  /* 0x0000006e6840723c */ /* 0x040fe20000081044 */
[----:B------:R-:W-:Y:S04]  /*18bb0*/  STL [R1+0xe80], R179 ;  /* 0x000e80b301007387 */ /* 0x000fe80000100800 */
[----:B------:R-:W-:Y:S04]  /*18bc0*/  STL [R1+0xeb0], R178 ;  /* 0x000eb0b201007387 */ /* 0x000fe80000100800 */
[----:B------:R-:W-:Y:S01]  /*18bd0*/  STL.64 [R1+0xea8], R176 ;  /* 0x000ea8b001007387 */ /* 0x000fe20000100a00 */
[C---:B------:R-:W-:Y:S08]  /*18be0*/  HMMA.1688.F32.TF32 R68, R104.reuse, R6, R76 ;  /* 0x000000066844723c */ /* 0x040ff0000008104c */
[C---:B---3--:R-:W-:Y:S08]  /*18bf0*/  HMMA.1688.F32.TF32 R120, R104.reuse, R50, R132 ;  /* 0x000000326878723c */ /* 0x048ff00000081084 */
[C---:B----4-:R-:W-:Y:S08]  /*18c00*/  HMMA.1688.F32.TF32 R224, R104.reuse, R58, R156 ;  /* 0x0000003a68e0723c */ /* 0x050ff0000008109c */
[C---:B------:R-:W-:Y:S08]  /*18c10*/  HMMA.1688.F32.TF32 R216, R104.reuse, R54, R144 ;  /* 0x0000003668d8723c */ /* 0x040ff00000081090 */
[C---:B------:R-:W-:Y:S07]  /*18c20*/  HMMA.1688.F32.TF32 R116, R104.reuse, R62, R116 ;  /* 0x0000003e6874723c */ /* 0x040fee0000081074 */
        /* <DEDUP_REMOVED lines=12> */
[----:B-1----:R-:W-:Y:S02]  /*18cf0*/  HMMA.1688.F32.TF32 R64, R104, R10, R80 ;  /* 0x0000000a6840723c */ /* 0x002fe40000081050 */
[----:B------:R-:W-:Y:S04]  /*18d00*/  STL.64 [R1+0x600], R72 ;  /* 0x0006004801007387 */ /* 0x000fe80000100a00 */
[----:B------:R1:W-:Y:S04]  /*18d10*/  STL.64 [R1+0x608], R74 ;  /* 0x0006084a01007387 */ /* 0x0003e80000100a00 */
[----:B------:R-:W-:Y:S01]  /*18d20*/  STL.64 [R1+0x6a0], R68 ;  /* 0x0006a04401007387 */ /* 0x000fe20000100a00 */
[----:B------:R-:W-:Y:S03]  /*18d30*/  HMMA.1688.F32.TF32 R168, R100, R46, R200 ;  /* 0x0000002e64a8723c */ /* 0x000fe600000810c8 */
[----:B------:R2:W-:Y:S05]  /*18d40*/  STL.64 [R1+0x6a8], R70 ;  /* 0x0006a84601007387 */ /* 0x0005ea0000100a00 */
[C---:B-1----:R-:W-:Y:S04]  /*18d50*/  HMMA.1688.F32.TF32 R72, R104.reuse, R14, R84 ;  /* 0x0000000e6848723c */ /* 0x042fe80000081054 */
[----:B------:R-:W-:Y:S04]  /*18d60*/  STL.64 [R1+0x7b0], R64 ;  /* 0x0007b04001007387 */ /* 0x000fe80000100a00 */
[----:B--2---:R-:W-:Y:S01]  /*18d70*/  HMMA.1688.F32.TF32 R68, R104, R18, R88 ;  /* 0x000000126844723c */ /* 0x004fe20000081058 */
[----:B------:R1:W-:Y:S07]  /*18d80*/  STL.64 [R1+0x7b8], R66 ;  /* 0x0007b84201007387 */ /* 0x0003ee0000100a00 */
[----:B------:R-:W-:Y:S08]  /*18d90*/  HMMA.1688.F32.TF32 R164, R100, R42, R164 ;  /* 0x0000002a64a4723c */ /* 0x000ff000000810a4 */
[----:B-1----:R-:W-:Y:S01]  /*18da0*/  HMMA.1688.F32.TF32 R64, R104, R22, R96 ;  /* 0x000000166840723c */ /* 0x002fe20000081060 */
[----:B------:R-:W-:Y:S04]  /*18db0*/  STL.64 [R1+0x7a0], R72 ;  /* 0x0007a04801007387 */ /* 0x000fe80000100a00 */
[----:B------:R1:W-:Y:S04]  /*18dc0*/  STL.64 [R1+0x7a8], R74 ;  /* 0x0007a84a01007387 */ /* 0x0003e80000100a00 */
[----:B------:R-:W-:Y:S04]  /*18dd0*/  STL.64 [R1+0x790], R68 ;  /* 0x0007904401007387 */ /* 0x000fe80000100a00 */
[----:B------:R2:W-:Y:S04]  /*18de0*/  STL.64 [R1+0x798], R70 ;  /* 0x0007984601007387 */ /* 0x0005e80000100a00 */
[----:B------:R-:W-:Y:S01]  /*18df0*/  STL.64 [R1+0xee0], R170 ;  /* 0x000ee0aa01007387 */ /* 0x000fe20000100a00 */
[C---:B------:R-:W-:Y:S05]  /*18e00*/  HMMA.1688.F32.TF32 R104, R100.reuse, R50, R128 ;  /* 0x000000326468723c */ /* 0x040fea0000081080 */
[----:B------:R-:W-:Y:S04]  /*18e10*/  STL.64 [R1+0x780], R64 ;  /* 0x0007804001007387 */ /* 0x000fe80000100a00 */
[----:B------:R-:W-:Y:S04]  /*18e20*/  STL.64 [R1+0x788], R66 ;  /* 0x0007884201007387 */ /* 0x000fe80000100a00 */
[----:B------:R-:W-:Y:S04]  /*18e30*/  STL.64 [R1+0xed8], R168 ;  /* 0x000ed8a801007387 */ /* 0x000fe80000100a00 */
[----:B------:R-:W-:Y:S04]  /*18e40*/  STL.64 [R1+0xef0], R166 ;  /* 0x000ef0a601007387 */ /* 0x000fe80000100a00 */
[----:B------:R-:W-:Y:S01]  /*18e50*/  STL.64 [R1+0xee8], R164 ;  /* 0x000ee8a401007387 */ /* 0x000fe20000100a00 */
[C---:B------:R-:W-:Y:S03]  /*18e60*/  HMMA.1688.F32.TF32 R156, R100.reuse, R34, R188 ;  /* 0x00000022649c723c */ /* 0x040fe600000810bc */
[----:B------:R-:W3:Y:S04]  /*18e70*/  LDL.LU R128, [R1+0x180] ;  /* 0x0001800001807983 */ /* 0x000ee80000300800 */
[----:B------:R-:W3:Y:S04]  /*18e80*/  LDL.LU R129, [R1+0x184] ;  /* 0x0001840001817983 */ /* 0x000ee80000300800 */
[----:B------:R-:W3:Y:S04]  /*18e90*/  LDL.LU R130, [R1+0x188] ;  /* 0x0001880001827983 */ /* 0x000ee80000300800 */
[----:B------:R-:W3:Y:S01]  /*18ea0*/  LDL.LU R131, [R1+0x18c] ;  /* 0x00018c0001837983 */ /* 0x000ee20000300800 */
[C---:B------:R-:W-:Y:S03]  /*18eb0*/  HMMA.1688.F32.TF32 R160, R100.reuse, R38, R196 ;  /* 0x0000002664a0723c */ /* 0x040fe600000810c4 */
        /* <DEDUP_REMOVED lines=61> */
[----:B------:R-:W-:Y:S04]  /*19290*/  LDS R65, [R2+0xc500] ;  /* 0x00c5000002417984 */ /* 0x000fe80000000800 */
[----:B------:R-:W1:Y:S01]  /*192a0*/  LDS R67, [R2+0xe500] ;  /* 0x00e5000002437984 */ /* 0x000e620000000800 */
[----:B------:R-:W-:Y:S01]  /*192b0*/  HMMA.1688.F32.TF32 R28, R100, R22, R28 ;  /* 0x00000016641c723c */ /* 0x000fe2000008101c */
[----:B------:R-:W-:-:S02]  /*192c0*/  IMAD.MOV.U32 R184, RZ, RZ, R108 ;  /* 0x000000ffffb87224 */ /* 0x000fc400078e006c */
[----:B------:R-:W-:Y:S02]  /*192d0*/  IMAD.MOV.U32 R185, RZ, RZ, R109 ;  /* 0x000000ffffb97224 */ /* 0x000fe400078e006d */
[----:B------:R-:W-:Y:S02]  /*192e0*/  IMAD.MOV.U32 R186, RZ, RZ, R41 ;  /* 0x000000ffffba7224 */ /* 0x000fe400078e0029 */
[----:B------:R-:W-:Y:S02]  /*192f0*/  IMAD.MOV.U32 R187, RZ, RZ, R40 ;  /* 0x000000ffffbb7224 */ /* 0x000fe400078e0028 */
[----:B------:R-:W-:Y:S02]  /*19300*/  IMAD.MOV.U32 R180, RZ, RZ, R37 ;  /* 0x000000ffffb47224 */ /* 0x000fe400078e0025 */
[----:B------:R-:W-:Y:S02]  /*19310*/  IMAD.MOV.U32 R181, RZ, RZ, R36 ;  /* 0x000000ffffb57224 */ /* 0x000fe400078e0024 */
[----:B------:R-:W-:-:S02]  /*19320*/  IMAD.MOV.U32 R182, RZ, RZ, R125 ;  /* 0x000000ffffb67224 */ /* 0x000fc400078e007d */
[----:B------:R-:W-:Y:S01]  /*19330*/  IMAD.MOV.U32 R183, RZ, RZ, R124 ;  /* 0x000000ffffb77224 */ /* 0x000fe200078e007c */
[C---:B--2---:R-:W-:Y:S08]  /*19340*/  HMMA.1688.F32.TF32 R68, R100.reuse, R94, R136 ;  /* 0x0000005e6444723c */ /* 0x044ff00000081088 */
[C---:B------:R-:W-:Y:S08]  /*19350*/  HMMA.1688.F32.TF32 R80, R100.reuse, R110, R120 ;  /* 0x0000006e6450723c */ /* 0x040ff00000081078 */
[C---:B---3--:R-:W-:Y:S07]  /*19360*/  HMMA.1688.F32.TF32 R76, R100.reuse, R126, R248 ;  /* 0x0000007e644c723c */ /* 0x048fee00000810f8 */
[----:B------:R-:W-:Y:S04]  /*19370*/  STL.64 [R1+0x1e0], R68 ;  /* 0x0001e04401007387 */ /* 0x000fe80000100a00 */
[----:B------:R2:W-:Y:S02]  /*19380*/  STL.64 [R1+0x1e8], R70 ;  /* 0x0001e84601007387 */ /* 0x0005e40000100a00 */
[C---:B--2---:R-:W-:Y:S02]  /*19390*/  HMMA.1688.F32.TF32 R68, R100.reuse, R6, R212 ;  /* 0x000000066444723c */ /* 0x044fe400000810d4 */
[----:B------:R-:W-:Y:S04]  /*193a0*/  STL.64 [R1+0x50], R80 ;  /* 0x0000505001007387 */ /* 0x000fe80000100a00 */
[----:B------:R2:W-:Y:S04]  /*193b0*/  STL.64 [R1+0x58], R82 ;  /* 0x0000585201007387 */ /* 0x0005e80000100a00 */
[----:B------:R-:W-:Y:S04]  /*193c0*/  STL.64 [R1+0x330], R76 ;  /* 0x0003304c01007387 */ /* 0x000fe80000100a00 */
[----:B------:R3:W-:Y:S01]  /*193d0*/  STL.64 [R1+0x338], R78 ;  /* 0x0003384e01007387 */ /* 0x0007e20000100a00 */
[C---:B--2---:R-:W-:Y:S08]  /*193e0*/  HMMA.1688.F32.TF32 R80, R100.reuse, R10, R240 ;  /* 0x0000000a6450723c */ /* 0x044ff000000810f0 */
[----:B------:R-:W-:Y:S01]  /*193f0*/  STL.64 [R1+0x5a0], R68 ;  /* 0x0005a04401007387 */ /* 0x000fe20000100a00 */
[C---:B---3--:R-:W-:Y:S03]  /*19400*/  HMMA.1688.F32.TF32 R76, R100.reuse, R14, R236 ;  /* 0x0000000e644c723c */ /* 0x048fe600000810ec */
[----:B------:R2:W-:Y:S05]  /*19410*/  STL.64 [R1+0x5a8], R70 ;  /* 0x0005a84601007387 */ /* 0x0005ea0000100a00 */
[----:B--2---:R-:W-:Y:S06]  /*19420*/  HMMA.1688.F32.TF32 R68, R100, R18, R24 ;  /* 0x000000126444723c */ /* 0x004fec0000081018 */
[----:B------:R-:W-:Y:S04]  /*19430*/  STL.64 [R1+0x710], R80 ;  /* 0x0007105001007387 */ /* 0x000fe80000100a00 */
[----:B------:R-:W-:Y:S05]  /*19440*/  STL.64 [R1+0x718], R82 ;  /* 0x0007185201007387 */ /* 0x000fea0000100a00 */
[----:B------:R-:W-:Y:S04]  /*19450*/  STL.64 [R1+0x700], R76 ;  /* 0x0007004c01007387 */ /* 0x000fe80000100a00 */
[----:B------:R-:W-:Y:S01]  /*19460*/  STL.64 [R1+0x708], R78 ;  /* 0x0007084e01007387 */ /* 0x000fe20000100a00 */
[----:B-1----:R-:W-:Y:S01]  /*19470*/  HMMA.1688.F32.TF32 R100, R64, R58, R204 ;  /* 0x0000003a4064723c */ /* 0x002fe200000810cc */
[----:B------:R-:W-:-:S02]  /*19480*/  IMAD.MOV.U32 R236, RZ, RZ, R57 ;  /* 0x000000ffffec7224 */ /* 0x000fc400078e0039 */
[----:B------:R-:W-:Y:S01]  /*19490*/  IMAD.MOV.U32 R237, RZ, RZ, R56 ;  /* 0x000000ffffed7224 */ /* 0x000fe200078e0038 */
[----:B------:R-:W-:Y:S01]  /*194a0*/  LDS R24, [R0+0xc700] ;  /* 0x00c7000000187984 */ /* 0x000fe20000000800 */
[----:B------:R-:W-:Y:S02]  /*194b0*/  IMAD.MOV.U32 R238, RZ, RZ, R45 ;  /* 0x000000ffffee7224 */ /* 0x000fe400078e002d */
[----:B------:R-:W-:Y:S01]  /*194c0*/  IMAD.MOV.U32 R239, RZ, RZ, R44 ;  /* 0x000000ffffef7224 */ /* 0x000fe200078e002c */
[C---:B----4-:R-:W-:Y:S01]  /*194d0*/  HMMA.1688.F32.TF32 R88, R64.reuse, R50, R200 ;  /* 0x000000324058723c */ /* 0x050fe200000810c8 */
[----:B------:R-:W-:Y:S04]  /*194e0*/  STL.64 [R1+0x6f0], R68 ;  /* 0x0006f04401007387 */ /* 0x000fe80000100a00 */
[----:B------:R-:W-:Y:S04]  /*194f0*/  STL.64 [R1+0x6f8], R70 ;  /* 0x0006f84601007387 */ /* 0x000fe80000100a00 */
[----:B------:R-:W-:Y:S04]  /*19500*/  STL.64 [R1+0x6e0], R28 ;  /* 0x0006e01c01007387 */ /* 0x000fe80000100a00 */
[----:B------:R1:W-:Y:S01]  /*19510*/  STL.64 [R1+0x6e8], R30 ;  /* 0x0006e81e01007387 */ /* 0x0003e20000100a00 */
[----:B------:R-:W-:Y:S01]  /*19520*/  HMMA.1688.F32.TF32 R232, R64, R110, R128 ;  /* 0x0000006e40e8723c */ /* 0x000fe20000081080 */
[----:B------:R-:W-:-:S02]  /*19530*/  IMAD.MOV.U32 R176, RZ, RZ, R60 ;  /* 0x000000ffffb07224 */ /* 0x000fc400078e003c */
[----:B------:R-:W-:Y:S01]  /*19540*/  IMAD.MOV.U32 R177, RZ, RZ, R61 ;  /* 0x000000ffffb17224 */ /* 0x000fe200078e003d */
[----:B------:R-:W-:Y:S01]  /*19550*/  LDS R26, [R0+0xe700] ;  /* 0x00e70000001a7984 */ /* 0x000fe20000000800 */
[----:B------:R-:W-:Y:S02]  /*19560*/  IMAD.MOV.U32 R178, RZ, RZ, R92 ;  /* 0x000000ffffb27224 */ /* 0x000fe400078e005c */
[----:B------:R-:W-:Y:S02]  /*19570*/  IMAD.MOV.U32 R179, RZ, RZ, R93 ;  /* 0x000000ffffb37224 */ /* 0x000fe400078e005d */
[----:B------:R-:W-:Y:S02]  /*19580*/  IMAD.MOV.U32 R224, RZ, RZ, R252 ;  /* 0x000000ffffe07224 */ /* 0x000fe400078e00fc */
[----:B------:R-:W-:Y:S01]  /*19590*/  IMAD.MOV.U32 R225, RZ, RZ, R3 ;  /* 0x000000ffffe17224 */ /* 0x000fe200078e0003 */
[----:B-1----:R-:W-:Y:S01]  /*195a0*/  HMMA.1688.F32.TF32 R28, R64, R126, R244 ;  /* 0x0000007e401c723c */ /* 0x002fe200000810f4 */
[----:B------:R-:W-:Y:S01]  /*195b0*/  IMAD.MOV.U32 R226, RZ, RZ, R32 ;  /* 0x000000ffffe27224 */ /* 0x000fe200078e0020 */
[----:B------:R-:W-:Y:S01]  /*195c0*/  LDS R25, [R2+0xc700] ;  /* 0x00c7000002197984 */ /* 0x000fe20000000800 */
[----:B------:R-:W-:-:S02]  /*195d0*/  IMAD.MOV.U32 R227, RZ, RZ, R33 ;  /* 0x000000ffffe37224 */ /* 0x000fc400078e0021 */
[----:B------:R-:W-:Y:S01]  /*195e0*/  IMAD.MOV.U32 R218, RZ, RZ, R53 ;  /* 0x000000ffffda7224 */ /* 0x000fe200078e0035 */
[----:B------:R-:W1:Y:S02]  /*195f0*/  LDS R27, [R2+0xe700] ;  /* 0x00e70000021b7984 */ /* 0x000e640000000800 */
[C---:B------:R-:W-:Y:S02]  /*19600*/  HMMA.1688.F32.TF32 R68, R64.reuse, R62, R196 ;  /* 0x0000003e4044723c */ /* 0x040fe400000810c4 */
[----:B------:R-:W1:Y:S11]  /*19610*/  LDL.LU R196, [R1+0x4b0] ;  /* 0x0004b00001c47983 */ /* 0x000e760000300800 */
[----:B------:R-:W-:Y:S02]  /*19620*/  @!UPT UIADD3 URZ, URZ, URZ, URZ ;  /* 0x0000003f3f3ff290 */ /* 0x000fe4000fffe03f */
[----:B------:R-:W-:Y:S04]  /*19630*/  STL.64 [R1+0x40], R28 ;  /* 0x0000401c01007387 */ /* 0x000fe80000100a00 */
[----:B------:R-:W-:Y:S04]  /*19640*/  STL.64 [R1+0x48], R30 ;  /* 0x0000481e01007387 */ /* 0x000fe80000100a00 */
[----:B------:R-:W1:Y:S04]  /*19650*/  LDL.LU R197, [R1+0x4b4] ;  /* 0x0004b40001c57983 */ /* 0x000e680000300800 */
[----:B------:R-:W1:Y:S04]  /*19660*/  LDL.LU R198, [R1+0x4b8] ;  /* 0x0004b80001c67983 */ /* 0x000e680000300800 */
[----:B------:R-:W1:Y:S04]  /*19670*/  LDL.LU R199, [R1+0x4bc] ;  /* 0x0004bc0001c77983 */ /* 0x000e680000300800 */
        /* <DEDUP_REMOVED lines=20> */
[----:B------:R-:W4:Y:S04]  /*197c0*/  LDL.LU R57, [R1+0xf4c] ;  /* 0x000f4c0001397983 */ /* 0x000f280000300800 */
[----:B------:R-:W4:Y:S04]  /*197d0*/  LDL.LU R56, [R1+0xf48] ;  /* 0x000f480001387983 */ /* 0x000f280000300800 */
[----:B------:R-:W4:Y:S04]  /*197e0*/  LDL.LU R45, [R1+0xf44] ;  /* 0x000f4400012d7983 */ /* 0x000f280000300800 */
[----:B------:R-:W4:Y:S04]  /*197f0*/  LDL.LU R44, [R1+0xf40] ;  /* 0x000f4000012c7983 */ /* 0x000f280000300800 */
[----:B------:R-:W4:Y:S04]  /*19800*/  LDL.LU R244, [R1+0x1c0] ;  /* 0x0001c00001f47983 */ /* 0x000f280000300800 */
[----:B------:R-:W4:Y:S01]  /*19810*/  LDL.LU R245, [R1+0x1c4] ;  /* 0x0001c40001f57983 */ /* 0x000f220000300800 */
[----:B------:R-:W-:Y:S01]  /*19820*/  IMAD.MOV.U32 R219, RZ, RZ, R52 ;  /* 0x000000ffffdb7224 */ /* 0x000fe200078e0034 */
[C---:B------:R-:W-:Y:S08]  /*19830*/  HMMA.1688.F32.TF32 R96, R64.reuse, R54, R132 ;  /* 0x000000364060723c */ /* 0x040ff00000081084 */
[C---:B------:R-:W-:Y:S08]  /*19840*/  HMMA.1688.F32.TF32 R224, R64.reuse, R18, R224 ;  /* 0x0000001240e0723c */ /* 0x040ff000000810e0 */
[C---:B------:R-:W-:Y:S08]  /*19850*/  HMMA.1688.F32.TF32 R148, R64.reuse, R42, R208 ;  /* 0x0000002a4094723c */ /* 0x040ff000000810d0 */
[C---:B------:R-:W-:Y:S08]  /*19860*/  HMMA.1688.F32.TF32 R152, R64.reuse, R46, R152 ;  /* 0x0000002e4098723c */ /* 0x040ff00000081098 */
[C---:B------:R-:W-:Y:S08]  /*19870*/  HMMA.1688.F32.TF32 R144, R64.reuse, R38, R144 ;  /* 0x000000264090723c */ /* 0x040ff00000081090 */
[C---:B------:R-:W-:Y:S08]  /*19880*/  HMMA.1688.F32.TF32 R140, R64.reuse, R34, R140 ;  /* 0x00000022408c723c */ /* 0x040ff0000008108c */
[----:B------:R-:W-:Y:S08]  /*19890*/  HMMA.1688.F32.TF32 R208, R64, R94, R188 ;  /* 0x0000005e40d0723c */ /* 0x000ff000000810bc */
[C---:B------:R-:W-:Y:S08]  /*198a0*/  HMMA.1688.F32.TF32 R236, R172.reuse, R14, R236 ;  /* 0x0000000eacec723c */ /* 0x040ff000000810ec */
[----:B------:R-:W-:Y:S01]  /*198b0*/  HMMA.1688.F32.TF32 R180, R172, R18, R180 ;  /* 0x00000012acb4723c */ /* 0x000fe200000810b4 */
[----:B------:R-:W1:Y:S01]  /*198c0*/  S2R R12, SR_TID.X ;  /* 0x00000000000c7919 */ /* 0x000e620000002100 */
[----:B------:R-:W-:-:S03]  /*198d0*/  UIADD3 UR5, UR5, 0x1, URZ ;  /* 0x0000000105057890 */ /* 0x000fc6000fffe03f */
[----:B------:R-:W-:Y:S01]  /*198e0*/  BAR.SYNC.DEFER_BLOCKING 0x0 ;  /* 0x0000000000007b1d */ /* 0x000fe20000010000 */
[----:B--2---:R-:W-:Y:S02]  /*198f0*/  IMAD.MOV.U32 R247, RZ, RZ, R125 ;  /* 0x000000fffff77224 */ /* 0x004fe400078e007d */
[----:B---3--:R-:W-:-:S03]  /*19900*/  IMAD.MOV.U32 R246, RZ, RZ, R124 ;  /* 0x000000fffff67224 */ /* 0x008fc600078e007c */
[----:B------:R-:W2:Y:S04]  /*19910*/  LDL.LU R124, [R1+0xf3c] ;  /* 0x000f3c00017c7983 */ /* 0x000ea80000300800 */
        /* <DEDUP_REMOVED lines=30> */
[----:B----4-:R-:W-:-:S03]  /*19b00*/  IMAD.MOV.U32 R164, RZ, RZ, R44 ;  /* 0x000000ffffa47224 */ /* 0x010fc600078e002c */
[----:B------:R-:W3:Y:S01]  /*19b10*/  LDL.LU R61, [R1+0xf30] ;  /* 0x000f3000013d7983 */ /* 0x000ee20000300800 */
[----:B------:R-:W-:-:S03]  /*19b20*/  IMAD.MOV.U32 R165, RZ, RZ, R45 ;  /* 0x000000ffffa57224 */ /* 0x000fc600078e002d */
[----:B------:R-:W2:Y:S01]  /*19b30*/  LDL.LU R92, [R1+0xf2c] ;  /* 0x000f2c00015c7983 */ /* 0x000ea20000300800 */
[----:B------:R-:W-:Y:S02]  /*19b40*/  IMAD.MOV.U32 R166, RZ, RZ, R56 ;  /* 0x000000ffffa67224 */ /* 0x000fe400078e0038 */
[----:B------:R-:W-:Y:S01]  /*19b50*/  IMAD.MOV.U32 R167, RZ, RZ, R57 ;  /* 0x000000ffffa77224 */ /* 0x000fe200078e0039 */
[----:B------:R-:W2:Y:S01]  /*19b60*/  LDL.LU R93, [R1+0xf28] ;  /* 0x000f2800015d7983 */ /* 0x000ea20000300800 */
[----:B------:R-:W-:-:S03]  /*19b70*/  IMAD.MOV.U32 R168, RZ, RZ, R36 ;  /* 0x000000ffffa87224 */ /* 0x000fc600078e0024 */
[----:B------:R-:W2:Y:S01]  /*19b80*/  LDL.LU R252, [R1+0xf24] ;  /* 0x000f240001fc7983 */ /* 0x000ea20000300800 */
[----:B------:R-:W-:-:S03]  /*19b90*/  IMAD.MOV.U32 R169, RZ, RZ, R37 ;  /* 0x000000ffffa97224 */ /* 0x000fc600078e0025 */
[----:B------:R-:W2:Y:S01]  /*19ba0*/  LDL.LU R3, [R1+0xf20] ;  /* 0x000f200001037983 */ /* 0x000ea20000300800 */
[----:B------:R-:W-:-:S03]  /*19bb0*/  IMAD.MOV.U32 R170, RZ, RZ, R40 ;  /* 0x000000ffffaa7224 */ /* 0x000fc600078e0028 */
[----:B------:R-:W2:Y:S01]  /*19bc0*/  LDL.LU R32, [R1+0xf1c] ;  /* 0x000f1c0001207983 */ /* 0x000ea20000300800 */
[----:B------:R-:W-:-:S03]  /*19bd0*/  IMAD.MOV.U32 R171, RZ, RZ, R41 ;  /* 0x000000ffffab7224 */ /* 0x000fc600078e0029 */
[----:B------:R-:W2:Y:S01]  /*19be0*/  LDL.LU R33, [R1+0xf18] ;  /* 0x000f180001217983 */ /* 0x000ea20000300800 */
[----:B------:R-:W-:Y:S03]  /*19bf0*/  HMMA.1688.F32.TF32 R164, R64, R6, R164 ;  /* 0x0000000640a4723c */ /* 0x000fe600000810a4 */
[----:B------:R-:W2:Y:S01]  /*19c00*/  LDL.LU R36, [R1+0xf14] ;  /* 0x000f140001247983 */ /* 0x000ea20000300800 */
[----:B------:R-:W-:-:S03]  /*19c10*/  IMAD.MOV.U32 R216, RZ, RZ, R109 ;  /* 0x000000ffffd87224 */ /* 0x000fc600078e006d */
[----:B------:R-:W2:Y:S01]  /*19c20*/  LDL.LU R37, [R1+0xf10] ;  /* 0x000f100001257983 */ /* 0x000ea20000300800 */
[----:B------:R-:W-:-:S03]  /*19c30*/  IMAD.MOV.U32 R217, RZ, RZ, R108 ;  /* 0x000000ffffd97224 */ /* 0x000fc600078e006c */
[----:B------:R-:W2:Y:S04]  /*19c40*/  LDL.LU R40, [R1+0xf0c] ;  /* 0x000f0c0001287983 */ /* 0x000ea80000300800 */
[----:B------:R-:W2:Y:S01]  /*19c50*/  LDL.LU R41, [R1+0xf08] ;  /* 0x000f080001297983 */ /* 0x000ea20000300800 */
[C---:B------:R-:W-:Y:S03]  /*19c60*/  HMMA.1688.F32.TF32 R168, R64.reuse, R10, R168 ;  /* 0x0000000a40a8723c */ /* 0x040fe600000810a8 */
[----:B------:R-:W2:Y:S04]  /*19c70*/  LDL.LU R44, [R1+0xf04] ;  /* 0x000f0400012c7983 */ /* 0x000ea80000300800 */
[----:B------:R-:W2:Y:S04]  /*19c80*/  LDL.LU R45, [R1+0xf00] ;  /* 0x000f0000012d7983 */ /* 0x000ea80000300800 */
[----:B------:R-:W2:Y:S04]  /*19c90*/  LDL.LU R56, [R1+0xefc] ;  /* 0x000efc0001387983 */ /* 0x000ea80000300800 */
[----:B------:R-:W3:Y:S01]  /*19ca0*/  LDL.LU R57, [R1+0xef8] ;  /* 0x000ef80001397983 */ /* 0x000ee20000300800 */
[C---:B------:R-:W-:Y:S03]  /*19cb0*/  HMMA.1688.F32.TF32 R216, R64.reuse, R14, R216 ;  /* 0x0000000e40d8723c */ /* 0x040fe600000810d8 */
        /* <DEDUP_REMOVED lines=10> */
[----:B------:R-:W-:Y:S03]  /*19d60*/  HMMA.1688.F32.TF32 R64, R64, R22, R176 ;  /* 0x000000164040723c */ /* 0x000fe600000810b0 */
[----:B------:R-:W3:Y:S04]  /*19d70*/  LDL.LU R192, [R1+0x5e0] ;  /* 0x0005e00001c07983 */ /* 0x000ee80000300800 */
[----:B------:R-:W3:Y:S04]  /*19d80*/  LDL.LU R193, [R1+0x5e4] ;  /* 0x0005e40001c17983 */ /* 0x000ee80000300800 */
[----:B------:R-:W3:Y:S01]  /*19d90*/  LDL.LU R194, [R1+0x5e8] ;  /* 0x0005e80001c27983 */ /* 0x000ee20000300800 */
[----:B------:R-:W-:Y:S03]  /*19da0*/  HMMA.1688.F32.TF32 R244, R172, R6, R244 ;  /* 0x00000006acf4723c */ /* 0x000fe600000810f4 */
[----:B------:R-:W3:Y:S04]  /*19db0*/  LDL.LU R195, [R1+0x5ec] ;  /* 0x0005ec0001c37983 */ /* 0x000ee80000300800 */
[----:B------:R-:W3:Y:S04]  /*19dc0*/  LDL.LU R212, [R1+0x500] ;  /* 0x0005000001d47983 */ /* 0x000ee80000300800 */
[----:B------:R-:W3:Y:S04]  /*19dd0*/  LDL.LU R213, [R1+0x504] ;  /* 0x0005040001d57983 */ /* 0x000ee80000300800 */
[----:B------:R-:W3:Y:S04]  /*19de0*/  LDL.LU R214, [R1+0x508] ;  /* 0x0005080001d67983 */ /* 0x000ee80000300800 */
[----:B------:R-:W3:Y:S04]  /*19df0*/  LDL.LU R215, [R1+0x50c] ;  /* 0x00050c0001d77983 */ /* 0x000ee80000300800 */
[----:B------:R-:W-:Y:S04]  /*19e00*/  STL.64 [R1+0x270], R164 ;  /* 0x000270a401007387 */ /* 0x000fe80000100a00 */
[----:B------:R1:W-:Y:S04]  /*19e10*/  STL.64 [R1+0x278], R166 ;  /* 0x000278a601007387 */ /* 0x0003e80000100a00 */
[----:B-1----:R1:W5:Y:S04]  /*19e20*/  LDL.LU.64 R166, [R1+0xef0] ;  /* 0x000ef00001a67983 */ /* 0x0023680000300a00 */
[----:B------:R1:W5:Y:S04]  /*19e30*/  LDL.LU.64 R164, [R1+0xee8] ;  /* 0x000ee80001a47983 */ /* 0x0003680000300a00 */
        /* <DEDUP_REMOVED lines=12> */
[----:B------:R1:W5:Y:S04]  /*19f00*/  LDL.LU R178, [R1+0xeb0] ;  /* 0x000eb00001b27983 */ /* 0x0003680000300800 */
[----:B------:R1:W5:Y:S04]  /*19f10*/  LDL.LU.64 R176, [R1+0xea8] ;  /* 0x000ea80001b07983 */ /* 0x0003680000300a00 */
[----:B------:R-:W-:Y:S04]  /*19f20*/  STL.64 [R1+0x630], R64 ;  /* 0x0006304001007387 */ /* 0x000fe80000100a00 */
[----:B------:R-:W-:Y:S04]  /*19f30*/  STL.64 [R1+0x638], R66 ;  /* 0x0006384201007387 */ /* 0x000fe80000100a00 */
[----:B------:R-:W4:Y:S04]  /*19f40*/  LDL.LU R20, [R1+0x900] ;  /* 0x0009000001147983 */ /* 0x000f280000300800 */
[----:B------:R-:W-:Y:S04]  /*19f50*/  STL.64 [R1+0x30], R244 ;  /* 0x000030f401007387 */ /* 0x000fe80000100a00 */
[----:B------:R1:W-:Y:S04]  /*19f60*/  STL.64 [R1+0x38], R246 ;  /* 0x000038f601007387 */ /* 0x0003e80000100a00 */
[----:B-1----:R-:W4:Y:S04]  /*19f70*/  LDL.LU.64 R246, [R1+0xea0] ;  /* 0x000ea00001f67983 */ /* 0x002f280000300a00 */
[----:B------:R-:W4:Y:S01]  /*19f80*/  LDL.LU.64 R244, [R1+0xe98] ;  /* 0x000e980001f47983 */ /* 0x000f220000300a00 */
[----:B------:R-:W-:-:S02]  /*19f90*/  IMAD.MOV.U32 R28, RZ, RZ, R49 ;  /* 0x000000ffff1c7224 */ /* 0x000fc400078e0031 */
[----:B------:R-:W-:Y:S02]  /*19fa0*/  IMAD.MOV.U32 R29, RZ, RZ, R48 ;  /* 0x000000ffff1d7224 */ /* 0x000fe400078e0030 */
[----:B------:R-:W-:Y:S02]  /*19fb0*/  IMAD.MOV.U32 R30, RZ, RZ, R5 ;  /* 0x000000ffff1e7224 */ /* 0x000fe400078e0005 */
[----:B------:R-:W-:-:S07]  /*19fc0*/  IMAD.MOV.U32 R31, RZ, RZ, R4 ;  /* 0x000000ffff1f7224 */ /* 0x000fce00078e0004 */
[C---:B------:R-:W-:Y:S11]  /*19fd0*/  HMMA.1688.F32.TF32 R28, R172.reuse, R10, R28 ;  /* 0x0000000aac1c723c */ /* 0x040ff6000008101c */
[----:B------:R-:W-:Y:S11]  /*19fe0*/  @!UPT UIADD3 URZ, URZ, URZ, URZ ;  /* 0x0000003f3f3ff290 */ /* 0x000ff6000fffe03f */
[----:B------:R-:W-:Y:S01]  /*19ff0*/  @!UPT UIADD3 URZ, URZ, URZ, URZ ;  /* 0x0000003f3f3ff290 */ /* 0x000fe2000fffe03f */
        /* <DEDUP_REMOVED lines=8> */
[----:B--2---:R-:W-:-:S02]  /*1a080*/  IMAD.MOV.U32 R83, RZ, RZ, R56 ;  /* 0x000000ffff537224 */ /* 0x004fc400078e0038 */
[----:B---3--:R-:W-:Y:S01]  /*1a090*/  IMAD.MOV.U32 R82, RZ, RZ, R57 ;  /* 0x000000ffff527224 */ /* 0x008fe200078e0039 */
[----:B------:R2:W-:Y:S04]  /*1a0a0*/  STL.64 [R1+0x238], R30 ;  /* 0x0002381e01007387 */ /* 0x0005e80000100a00 */
[----:B------:R-:W3:Y:S04]  /*1a0b0*/  LDL R4, [R1+0xa24] ;  /* 0x000a240001047983 */ /* 0x000ee80000100800 */
[----:B-1----:R-:W3:Y:S01]  /*1a0c0*/  LDL R28, [R1+0xa08] ;  /* 0x000a0800011c7983 */ /* 0x002ee20000100800 */
[-C--:B------:R-:W-:Y:S08]  /*1a0d0*/  HMMA.1688.F32.TF32 R80, R172, R54.reuse, R80 ;  /* 0x00000036ac50723c */ /* 0x080ff00000081050 */
[----:B------:R-:W-:Y:S07]  /*1a0e0*/  HMMA.1688.F32.TF32 R52, R24, R54, R196 ;  /* 0x000000361834723c */ /* 0x000fee00000810c4 */
[----:B------:R-:W-:-:S02]  /*1a0f0*/  IMAD.MOV.U32 R197, RZ, RZ, R3 ;  /* 0x000000ffffc57224 */ /* 0x000fc400078e0003 */
[----:B----4-:R-:W-:Y:S02]  /*1a100*/  IMAD.MOV.U32 R196, RZ, RZ, R245 ;  /* 0x000000ffffc47224 */ /* 0x010fe400078e00f5 */
[----:B------:R-:W4:Y:S04]  /*1a110*/  LDL.LU R245, [R1+0xe94] ;  /* 0x000e940001f57983 */ /* 0x000f280000300800 */
[----:B------:R-:W3:Y:S01]  /*1a120*/  LDL.LU R3, [R1+0xe90] ;  /* 0x000e900001037983 */ /* 0x000ee20000300800 */
[----:B------:R-:W-:-:S03]  /*1a130*/  IMAD.MOV.U32 R198, RZ, RZ, R244 ;  /* 0x000000ffffc67224 */ /* 0x000fc600078e00f4 */
[----:B------:R-:W3:Y:S04]  /*1a140*/  LDL.LU R244, [R1+0xe8c] ;  /* 0x000e8c0001f47983 */ /* 0x000ee80000300800 */
[----:B------:R-:W3:Y:S04]  /*1a150*/  LDL R17, [R1+0xa20] ;  /* 0x000a200001117983 */ /* 0x000ee80000100800 */
[----:B------:R-:W3:Y:S04]  /*1a160*/  LDL R13, [R1+0xa0c] ;  /* 0x000a0c00010d7983 */ /* 0x000ee80000100800 */
[----:B------:R-:W3:Y:S04]  /*1a170*/  LDL R9, [R1+0xa1c] ;  /* 0x000a1c0001097983 */ /* 0x000ee80000100800 */
[----:B------:R-:W3:Y:S04]  /*1a180*/  LDL R2, [R1+0xa10] ;  /* 0x000a100001027983 */ /* 0x000ee80000100800 */
[----:B------:R-:W3:Y:S04]  /*1a190*/  LDL R108, [R1+0xa18] ;  /* 0x000a1800016c7983 */ /* 0x000ee80000100800 */
[----:B--2---:R-:W2:Y:S01]  /*1a1a0*/  LDL R31, [R1+0xa14] ;  /* 0x000a1400011f7983 */ /* 0x004ea20000100800 */
[----:B------:R-:W-:-:S02]  /*1a1b0*/  IMAD.MOV.U32 R199, RZ, RZ, R252 ;  /* 0x000000ffffc77224 */ /* 0x000fc400078e00fc */
[----:B------:R-:W-:Y:S01]  /*1a1c0*/  IMAD.MOV.U32 R252, RZ, RZ, 0x1f ;  /* 0x0000001ffffc7424 */ /* 0x000fe200078e00ff */
[----:B------:R-:W2:Y:S01]  /*1a1d0*/  LDL R16, [R1+0xa9c] ;  /* 0x000a9c0001107983 */ /* 0x000ea20000100800 */
[----:B------:R-:W-:Y:S02]  /*1a1e0*/  IMAD.MOV.U32 R64, RZ, RZ, R37 ;  /* 0x000000ffff407224 */ /* 0x000fe400078e0025 */
[----:B------:R-:W-:Y:S01]  /*1a1f0*/  IMAD.MOV.U32 R65, RZ, RZ, R36 ;  /* 0x000000ffff417224 */ /* 0x000fe200078e0024 */
[----:B------:R-:W-:Y:S01]  /*1a200*/  IADD3 R252, R252, c[0x0][0x180], RZ ;  /* 0x00006000fcfc7a10 */ /* 0x000fe20007ffe0ff */
[----:B------:R-:W-:Y:S01]  /*1a210*/  IMAD.MOV.U32 R66, RZ, RZ, R33 ;  /* 0x000000ffff427224 */ /* 0x000fe200078e0021 */
[C---:B------:R-:W-:Y:S01]  /*1a220*/  HMMA.1688.F32.TF32 R136, R172.reuse, R46, R136 ;  /* 0x0000002eac88723c */ /* 0x040fe20000081088 */
[----:B------:R-:W-:Y:S01]  /*1a230*/  IMAD.MOV.U32 R67, RZ, RZ, R32 ;  /* 0x000000ffff437224 */ /* 0x000fe200078e0020 */
[----:B------:R-:W-:Y:S01]  /*1a240*/  SHF.R.S32.HI R0, RZ, 0x1f, R252 ;  /* 0x0000001fff007819 */ /* 0x000fe200000114fc */
[----:B------:R-:W2:Y:S03]  /*1a250*/  LDL R30, [R1+0xaa0] ;  /* 0x000aa000011e7983 */ /* 0x000ea60000100800 */
[----:B------:R-:W-:Y:S01]  /*1a260*/  LEA.HI R0, R0, R252, RZ, 0x5 ;  /* 0x000000fc00007211 */ /* 0x000fe200078f28ff */
[----:B------:R-:W-:Y:S01]  /*1a270*/  UISETP.GT.AND UP0, UPT, UR5, 0x1, UPT ;  /* 0x000000010500788c */ /* 0x000fe2000bf04270 */
[----:B------:R-:W-:Y:S01]  /*1a280*/  HMMA.1688.F32.TF32 R132, R172, R42, R132 ;  /* 0x0000002aac84723c */ /* 0x000fe20000081084 */
[----:B------:R-:W2:Y:S01]  /*1a290*/  LDL R29, [R1+0xaac] ;  /* 0x000aac00011d7983 */ /* 0x000ea20000100800 */
[----:B------:R-:W-:-:S03]  /*1a2a0*/  SHF.R.S32.HI R0, RZ, 0x5, R0 ;  /* 0x00000005ff007819 */ /* 0x000fc60000011400 */
[----:B------:R-:W2:Y:S03]  /*1a2b0*/  LDL R109, [R1+0xb24] ;  /* 0x000b2400016d7983 */ /* 0x000ea60000100800 */
[C---:B------:R-:W-:Y:S01]  /*1a2c0*/  HMMA.1688.F32.TF32 R128, R172.reuse, R38, R128 ;  /* 0x00000026ac80723c */ /* 0x040fe20000081080 */
[----:B------:R-:W2:Y:S07]  /*1a2d0*/  LDL R179, [R1+0xc9c] ;  /* 0x000c9c0001b37983 */ /* 0x000eae0000100800 */
[C---:B------:R-:W-:Y:S08]  /*1a2e0*/  HMMA.1688.F32.TF32 R120, R172.reuse, R34, R120 ;  /* 0x00000022ac78723c */ /* 0x040ff00000081078 */
[C---:B------:R-:W-:Y:S08]  /*1a2f0*/  HMMA.1688.F32.TF32 R84, R172.reuse, R58, R84 ;  /* 0x0000003aac54723c */ /* 0x040ff00000081054 */
[C---:B------:R-:W-:Y:S08]  /*1a300*/  HMMA.1688.F32.TF32 R76, R172.reuse, R50, R76 ;  /* 0x00000032ac4c723c */ /* 0x040ff0000008104c */
[C---:B------:R-:W-:Y:S08]  /*1a310*/  HMMA.1688.F32.TF32 R64, R172.reuse, R62, R64 ;  /* 0x0000003eac40723c */ /* 0x040ff00000081040 */
[C---:B------:R-:W-:Y:S08]  /*1a320*/  HMMA.1688.F32.TF32 R200, R172.reuse, R94, R200 ;  /* 0x0000005eacc8723c */ /* 0x040ff000000810c8 */
[C---:B------:R-:W-:Y:S08]  /*1a330*/  HMMA.1688.F32.TF32 R228, R172.reuse, R110, R228 ;  /* 0x0000006eace4723c */ /* 0x040ff000000810e4 */
[----:B------:R-:W-:Y:S01]  /*1a340*/  HMMA.1688.F32.TF32 R240, R172, R126, R240 ;  /* 0x0000007eacf0723c */ /* 0x000fe200000810f0 */
[----:B------:R-:W2:Y:S01]  /*1a350*/  LDL R174, [R1+0xa94] ;  /* 0x000a940001ae7983 */ /* 0x000ea20000100800 */
[----:B------:R-:W-:-:S03]  /*1a360*/  IADD3 R0, R0, -0x2, RZ ;  /* 0xfffffffe00007810 */ /* 0x000fc60007ffe0ff */
[----:B------:R-:W2:Y:S01]  /*1a370*/  LDL R172, [R1+0xaa4] ;  /* 0x000aa40001ac7983 */ /* 0x000ea20000100800 */
[----:B------:R-:W-:Y:S01]  /*1a380*/  ISETP.GE.AND P5, PT, R20, R0, PT ;  /* 0x000000001400720c */ /* 0x000fe20003fa6270 */
[----:B------:R-:W-:Y:S01]  /*1a390*/  USEL UR5, UR5, URZ, !UP0 ;  /* 0x0000003f05057287 */ /* 0x000fe2000c000000 */
[----:B------:R-:W-:Y:S01]  /*1a3a0*/  LOP3.LUT R252, R12, 0x7f, RZ, 0xc0, !PT ;  /* 0x0000007f0cfc7812 */ /* 0x000fe200078ec0ff */
[----:B------:R-:W2:Y:S04]  /*1a3b0*/  LDL R175, [R1+0xb14] ;  /* 0x000b140001af7983 */ /* 0x000ea80000100800 */
[----:B------:R-:W-:Y:S01]  /*1a3c0*/  IMAD.SHL.U32 R173, R252, 0x4, RZ ;  /* 0x00000004fcad7824 */ /* 0x000fe200078e00ff */
[----:B----4-:R-:W-:-:S04]  /*1a3d0*/  ISETP.GT.AND P0, PT, R245, RZ, PT ;  /* 0x000000fff500720c */ /* 0x010fc80003f04270 */
[----:B------:R-:W-:-:S04]  /*1a3e0*/  SEL R0, RZ, 0x4, !P0 ;  /* 0x00000004ff007807 */ /* 0x000fc80004000000 */
[----:B------:R-:W-:-:S04]  /*1a3f0*/  SEL R0, R0, RZ, !P5 ;  /* 0x000000ff00007207 */ /* 0x000fc80006800000 */
[----:B------:R-:W-:Y:S01]  /*1a400*/  ISETP.NE.U32.AND P0, PT, R0, RZ, PT ;  /* 0x000000ff0000720c */ /* 0x000fe20003f05070 */
[----:B------:R-:W-:Y:S01]  /*1a410*/  IMAD.U32 R0, RZ, RZ, UR5 ;  /* 0x00000005ff007e24 */ /* 0x000fe2000f8e00ff */
[----:B---3--:R-:W-:-:S03]  /*1a420*/  IADD3 R4, P1, R3, R4, RZ ;  /* 0x0000000403047210 */ /* 0x008fc60007f3e0ff */
[----:B------:R-:W-:Y:S02]  /*1a430*/  IMAD R0, R0, 0x10000, R173 ;  /* 0x0001000000007824 */ /* 0x000fe400078e02ad */
[----:B------:R-:W-:Y:S02]  /*1a440*/  IMAD.X R5, R244, 0x1, R28, P1 ;  /* 0x00000001f4057824 */ /* 0x000fe400008e061c */
[----:B------:R-:W3:Y:S04]  /*1a450*/  LDL R28, [R1+0xaa8] ;  /* 0x000aa800011c7983 */ /* 0x000ee80000100800 */
[----:B------:R-:W-:Y:S01]  /*1a460*/  @!PT LDS RZ, [RZ] ;  /* 0x00000000fffff984 */ /* 0x000fe20000000800 */
[----:B------:R-:W-:Y:S01]  /*1a470*/  @!PT LDS RZ, [RZ] ;  /* 0x00000000fffff984 */ /* 0x000fe20000000800 */
[----:B------:R-:W-:Y:S01]  /*1a480*/  @!PT LDS RZ, [RZ] ;  /* 0x00000000fffff984 */ /* 0x000fe20000000800 */
[----:B------:R1:W-:Y:S02]  /*1a490*/  LDGSTS.E [R0], [R4.64], P0 ;  /* 0x0000000004007fae */ /* 0x0003e40008121848 */
[----:B-1----:R-:W-:-:S02]  /*1a4a0*/  IADD3 R4, P1, R3, R17, RZ ;  /* 0x0000001103047210 */ /* 0x002fc40007f3e0ff */
[----:B------:R-:W4:Y:S03]  /*1a4b0*/  LDL R17, [R1+0xab0] ;  /* 0x000ab00001117983 */ /* 0x000f260000100800 */
[----:B------:R-:W-:Y:S02]  /*1a4c0*/  IMAD.X R5, R244, 0x1, R13, P1 ;  /* 0x00000001f4057824 */ /* 0x000fe400008e060d */
[----:B------:R-:W4:Y:S04]  /*1a4d0*/  LDL R13, [R1+0xab8] ;  /* 0x000ab800010d7983 */ /* 0x000f280000100800 */
[----:B------:R1:W-:Y:S02]  /*1a4e0*/  LDGSTS.E [R0+0x200], [R4.64], P0 ;  /* 0x0020000004007fae */ /* 0x0003e40008121848 */
[----:B-1----:R-:W-:-:S02]  /*1a4f0*/  IADD3 R4, P1, R3, R9, RZ ;  /* 0x0000000903047210 */ /* 0x002fc40007f3e0ff */
[----:B------:R-:W4:Y:S03]  /*1a500*/  LDL R9, [R1+0xb1c] ;  /* 0x000b1c0001097983 */ /* 0x000f260000100800 */
[----:B------:R-:W-:-:S05]  /*1a510*/  IMAD.X R5, R244, 0x1, R2, P1 ;  /* 0x00000001f4057824 */ /* 0x000fca00008e0602 */
[----:B------:R1:W-:Y:S01]  /*1a520*/  LDGSTS.E [R0+0x400], [R4.64], P0 ;  /* 0x0040000004007fae */ /* 0x0003e20008121848 */
[----:B------:R-:W-:Y:S02]  /*1a530*/  ISETP.GT.AND P1, PT, R245, 0x4, PT ;  /* 0x00000004f500780c */ /* 0x000fe40003f24270 */
[----:B-1----:R-:W-:Y:S02]  /*1a540*/  IADD3 R4, P2, R3, R108, RZ ;  /* 0x0000006c03047210 */ /* 0x002fe40007f5e0ff */
[----:B------:R-:W4:Y:S03]  /*1a550*/  LDL R108, [R1+0xb20] ;  /* 0x000b2000016c7983 */ /* 0x000f260000100800 */
[----:B--2---:R-:W-:Y:S01]  /*1a560*/  IMAD.X R5, R244, 0x1, R31, P2 ;  /* 0x00000001f4057824 */ /* 0x004fe200010e061f */
[----:B------:R-:W-:Y:S01]  /*1a570*/  SEL R2, RZ, 0x4, !P1 ;  /* 0x00000004ff027807 */ /* 0x000fe20004800000 */
[----:B------:R-:W2:Y:S04]  /*1a580*/  LDL R31, [R1+0xb2c] ;  /* 0x000b2c00011f7983 */ /* 0x000ea80000100800 */
[----:B------:R1:W-:Y:S01]  /*1a590*/  LDGSTS.E [R0+0x600], [R4.64], P0 ;  /* 0x0060000004007fae */ /* 0x0003e20008121848 */
[----:B------:R-:W-:-:S04]  /*1a5a0*/  SEL R2, R2, RZ, !P5 ;  /* 0x000000ff02027207 */ /* 0x000fc80006800000 */
[----:B------:R-:W-:Y:S02]  /*1a5b0*/  ISETP.NE.U32.AND P1, PT, R2, RZ, PT ;  /* 0x000000ff0200720c */ /* 0x000fe40003f25070 */
[C---:B-1----:R-:W-:Y:S02]  /*1a5c0*/  IADD3 R4, P0, R3.reuse, R16, RZ ;  /* 0x0000001003047210 */ /* 0x042fe40007f1e0ff */
[----:B------:R-:W2:Y:S03]  /*1a5d0*/  LDL R16, [R1+0xb28] ;  /* 0x000b280001107983 */ /* 0x000ea60000100800 */
[----:B------:R-:W-:Y:S02]  /*1a5e0*/  IMAD.X R5, R244, 0x1, R174, P0 ;  /* 0x00000001f4057824 */ /* 0x000fe400000e06ae */
[----:B------:R-:W2:Y:S04]  /*1a5f0*/  LDL R174, [R1+0xba4] ;  /* 0x000ba40001ae7983 */ /* 0x000ea80000100800 */
[----:B------:R1:W-:Y:S02]  /*1a600*/  LDGSTS.E [R0+0x2000], [R4.64], P1 ;  /* 0x0200000004007fae */ /* 0x0003e40008921848 */
[----:B-1----:R-:W-:-:S02]  /*1a610*/  IADD3 R4, P0, R3, R172, RZ ;  /* 0x000000ac03047210 */ /* 0x002fc40007f1e0ff */
[----:B------:R-:W2:Y:S03]  /*1a620*/  LDL R172, [R1+0xba0] ;  /* 0x000ba00001ac7983 */ /* 0x000ea60000100800 */
[----:B------:R-:W-:Y:S02]  /*1a630*/  IMAD.X R5, R244, 0x1, R30, P0 ;  /* 0x00000001f4057824 */ /* 0x000fe400000e061e */
[----:B------:R-:W2:Y:S04]  /*1a640*/  LDL R30, [R1+0xb38] ;  /* 0x000b3800011e7983 */ /* 0x000ea80000100800 */
[----:B------:R1:W-:Y:S02]  /*1a650*/  LDGSTS.E [R0+0x2200], [R4.64], P1 ;  /* 0x0220000004007fae */ /* 0x0003e40008921848 */
[----:B-1----:R-:W-:-:S02]  /*1a660*/  IADD3 R4, P0, R3, R29, RZ ;  /* 0x0000001d03047210 */ /* 0x002fc40007f1e0ff */
[----:B------:R-:W2:Y:S03]  /*1a670*/  LDL R29, [R1+0xb30] ;  /* 0x000b3000011d7983 */ /* 0x000ea60000100800 */
[----:B---3--:R-:W-:Y:S02]  /*1a680*/  IMAD.X R5, R244, 0x1, R28, P0 ;  /* 0x00000001f4057824 */ /* 0x008fe400000e061c */
[----:B------:R-:W3:Y:S04]  /*1a690*/  LDL R28, [R1+0xb9c] ;  /* 0x000b9c00011c7983 */ /* 0x000ee80000100800 */
[----:B------:R4:W-:Y:S02]  /*1a6a0*/  LDGSTS.E [R0+0x2400], [R4.64], P1 ;  /* 0x0240000004007fae */ /* 0x0009e40008921848 */
[----:B----4-:R-:W-:-:S02]  /*1a6b0*/  IADD3 R4, P2, R3, R13, RZ ;  /* 0x0000000d03047210 */ /* 0x010fc40007f5e0ff */
[----:B------:R-:W4:Y:S01]  /*1a6c0*/  LDL R13, [R1+0xb94] ;  /* 0x000b9400010d7983 */ /* 0x000f220000100800 */
[----:B------:R-:W-:Y:S02]  /*1a6d0*/  ISETP.GT.AND P0, PT, R245, 0x8, PT ;  /* 0x00000008f500780c */ /* 0x000fe40003f04270 */
[----:B------:R-:W-:Y:S02]  /*1a6e0*/  IMAD.X R5, R244, 0x1, R17, P2 ;  /* 0x00000001f4057824 */ /* 0x000fe400010e0611 */
[----:B------:R-:W4:Y:S01]  /*1a6f0*/  LDL R17, [R1+0xbac] ;  /* 0x000bac0001117983 */ /* 0x000f220000100800 */
[----:B------:R-:W-:-:S03]  /*1a700*/  SEL R2, RZ, 0x4, !P0 ;  /* 0x00000004ff027807 */ /* 0x000fc60004000000 */
[----:B------:R1:W-:Y:S01]  /*1a710*/  LDGSTS.E [R0+0x2600], [R4.64], P1 ;  /* 0x0260000004007fae */ /* 0x0003e20008921848 */
[----:B------:R-:W-:-:S04]  /*1a720*/  SEL R2, R2, RZ, !P5 ;  /* 0x000000ff02027207 */ /* 0x000fc80006800000 */
[----:B------:R-:W-:Y:S02]  /*1a730*/  ISETP.NE.U32.AND P0, PT, R2, RZ, PT ;  /* 0x000000ff0200720c */ /* 0x000fe40003f05070 */
[C---:B-1----:R-:W-:Y:S02]  /*1a740*/  IADD3 R4, P1, R3.reuse, R9, RZ ;  /* 0x0000000903047210 */ /* 0x042fe40007f3e0ff */
[----:B------:R-:W4:Y:S03]  /*1a750*/  LDL R9, [R1+0xba8] ;  /* 0x000ba80001097983 */ /* 0x000f260000100800 */
[----:B------:R-:W-:Y:S02]  /*1a760*/  IMAD.X R5, R244, 0x1, R175, P1 ;  /* 0x00000001f4057824 */ /* 0x000fe400008e06af */
[----:B------:R-:W4:Y:S04]  /*1a770*/  LDL R175, [R1+0xc94] ;  /* 0x000c940001af7983 */ /* 0x000f280000100800 */
[----:B------:R1:W-:Y:S02]  /*1a780*/  LDGSTS.E [R0+0x4000], [R4.64], P0 ;  /* 0x0400000004007fae */ /* 0x0003e40008121848 */
[----:B-1----:R-:W-:-:S02]  /*1a790*/  IADD3 R4, P1, R3, R109, RZ ;  /* 0x0000006d03047210 */ /* 0x002fc40007f3e0ff */
[----:B------:R-:W4:Y:S03]  /*1a7a0*/  LDL R109, [R1+0xbb8] ;  /* 0x000bb800016d7983 */ /* 0x000f260000100800 */
[----:B------:R-:W-:Y:S02]  /*1a7b0*/  IMAD.X R5, R244, 0x1, R108, P1 ;  /* 0x00000001f4057824 */ /* 0x000fe400008e066c */
[----:B------:R-:W4:Y:S04]  /*1a7c0*/  LDL R108, [R1+0xbb0] ;  /* 0x000bb000016c7983 */ /* 0x000f280000100800 */
[----:B------:R2:W-:Y:S02]  /*1a7d0*/  LDGSTS.E [R0+0x4200], [R4.64], P0 ;  /* 0x0420000004007fae */ /* 0x0005e40008121848 */
[----:B--2---:R-:W-:-:S02]  /*1a7e0*/  IADD3 R4, P1, R3, R31, RZ ;  /* 0x0000001f03047210 */ /* 0x004fc40007f3e0ff */
        /* <DEDUP_REMOVED lines=9> */
[----:B---3--:R-:W-:-:S02]  /*1a880*/  IADD3 R4, P0, R3, R28, RZ ;  /* 0x0000001c03047210 */ /* 0x008fc40007f1e0ff */
[----:B------:R-:W3:Y:S03]  /*1a890*/  LDL R28, [R1+0xc2c] ;  /* 0x000c2c00011c7983 */ /* 0x000ee60000100800 */
[----:B----4-:R-:W-:Y:S02]  /*1a8a0*/  IMAD.X R5, R244, 0x1, R13, P0 ;  /* 0x00000001f4057824 */ /* 0x010fe400000e060d */
[----:B------:R-:W4:Y:S01]  /*1a8b0*/  LDL R13, [R1+0xc28] ;  /* 0x000c2800010d7983 */ /* 0x000f220000100800 */
[----:B------:R-:W-:-:S04]  /*1a8c0*/  ISETP.GT.AND P1, PT, R245, 0xc, PT ;  /* 0x0000000cf500780c */ /* 0x000fc80003f24270 */
[----:B------:R-:W-:-:S04]  /*1a8d0*/  SEL R2, RZ, 0x4, !P1 ;  /* 0x00000004ff027807 */ /* 0x000fc80004800000 */
[----:B------:R-:W-:-:S04]  /*1a8e0*/  SEL R2, R2, RZ, !P5 ;  /* 0x000000ff02027207 */ /* 0x000fc80006800000 */
[----:B------:R-:W-:Y:S11]  /*1a8f0*/  ISETP.NE.U32.AND P1, PT, R2, RZ, PT ;  /* 0x000000ff0200720c */ /* 0x000ff60003f25070 */
[----:B------:R-:W-:Y:S02]  /*1a900*/  @!UPT UIADD3 URZ, URZ, URZ, URZ ;  /* 0x0000003f3f3ff290 */ /* 0x000fe4000fffe03f */
[----:B------:R1:W-:Y:S02]  /*1a910*/  LDGSTS.E [R0+0x6000], [R4.64], P1 ;  /* 0x0600000004007fae */ /* 0x0003e40008921848 */
        /* <DEDUP_REMOVED lines=9> */
[----:B------:R1:W-:Y:S01]  /*1a9b0*/  LDGSTS.E [R0+0x6400], [R4.64], P1 ;  /* 0x0640000004007fae */ /* 0x0003e20008921848 */
[----:B------:R-:W-:-:S02]  /*1a9c0*/  ISETP.GT.AND P0, PT, R245, 0x10, PT ;  /* 0x00000010f500780c */ /* 0x000fc40003f04270 */
[----:B-1----:R-:W-:Y:S02]  /*1a9d0*/  IADD3 R4, P2, R3, R109, RZ ;  /* 0x0000006d03047210 */ /* 0x002fe40007f5e0ff */
[----:B------:R-:W4:Y:S03]  /*1a9e0*/  LDL R109, [R1+0xcac] ;  /* 0x000cac00016d7983 */ /* 0x000f260000100800 */
[----:B------:R-:W-:Y:S01]  /*1a9f0*/  IMAD.X R5, R244, 0x1, R108, P2 ;  /* 0x00000001f4057824 */ /* 0x000fe200010e066c */
[----:B------:R-:W-:Y:S01]  /*1aa00*/  SEL R2, RZ, 0x4, !P0 ;  /* 0x00000004ff027807 */ /* 0x000fe20004000000 */
[----:B------:R-:W4:Y:S04]  /*1aa10*/  LDL R108, [R1+0xcb8] ;  /* 0x000cb800016c7983 */ /* 0x000f280000100800 */
[----:B------:R2:W-:Y:S01]  /*1aa20*/  LDGSTS.E [R0+0x6600], [R4.64], P1 ;  /* 0x0660000004007fae */ /* 0x0005e20008921848 */
[----:B------:R-:W-:-:S02]  /*1aa30*/  SEL R2, R2, RZ, !P5 ;  /* 0x000000ff02027207 */ /* 0x000fc40006800000 */
[C---:B--2---:R-:W-:Y:S02]  /*1aa40*/  IADD3 R4, P1, R3.reuse, R16, RZ ;  /* 0x0000001003047210 */ /* 0x044fe40007f3e0ff */
[----:B------:R-:W2:Y:S01]  /*1aa50*/  LDL R16, [R1+0xca8] ;  /* 0x000ca80001107983 */ /* 0x000ea20000100800 */
[----:B------:R-:W-:Y:S02]  /*1aa60*/  ISETP.NE.U32.AND P0, PT, R2, RZ, PT ;  /* 0x000000ff0200720c */ /* 0x000fe40003f05070 */
[----:B------:R-:W-:Y:S02]  /*1aa70*/  IMAD.X R5, R244, 0x1, R31, P1 ;  /* 0x00000001f4057824 */ /* 0x000fe400008e061f */
[----:B------:R-:W2:Y:S09]  /*1aa80*/  LDL R31, [R1+0xcb0] ;  /* 0x000cb000011f7983 */ /* 0x000eb20000100800 */
        /* <DEDUP_REMOVED lines=10> */
[----:B------:R-:W-:-:S03]  /*1ab30*/  ISETP.GT.AND P1, PT, R245, 0x14, PT ;  /* 0x00000014f500780c */ /* 0x000fc60003f24270 */
[----:B------:R1:W-:Y:S01]  /*1ab40*/  LDGSTS.E [R0+0x8400], [R4.64], P0 ;  /* 0x0840000004007fae */ /* 0x0003e20008121848 */
[----:B------:R-:W-:-:S04]  /*1ab50*/  SEL R2, RZ, 0x4, !P1 ;  /* 0x00000004ff027807 */ /* 0x000fc80004800000 */
[----:B------:R-:W-:-:S04]  /*1ab60*/  SEL R2, R2, RZ, !P5 ;  /* 0x000000ff02027207 */ /* 0x000fc80006800000 */
[----:B------:R-:W-:Y:S02]  /*1ab70*/  ISETP.NE.U32.AND P1, PT, R2, RZ, PT ;  /* 0x000000ff0200720c */ /* 0x000fe40003f25070 */
[C---:B-1----:R-:W-:Y:S02]  /*1ab80*/  IADD3 R4, P2, R3.reuse, R17, RZ ;  /* 0x0000001103047210 */ /* 0x042fe40007f5e0ff */
[----:B------:R-:W3:Y:S03]  /*1ab90*/  LDL R17, [R1+0xd2c] ;  /* 0x000d2c0001117983 */ /* 0x000ee60000100800 */
[----:B------:R-:W-:Y:S02]  /*1aba0*/  IMAD.X R5, R244, 0x1, R9, P2 ;  /* 0x00000001f4057824 */ /* 0x000fe400010e0609 */
[----:B------:R-:W3:Y:S04]  /*1abb0*/  LDL R9, [R1+0xd28] ;  /* 0x000d280001097983 */ /* 0x000ee80000100800 */
[----:B------:R1:W-:Y:S02]  /*1abc0*/  LDGSTS.E [R0+0x8600], [R4.64], P0 ;  /* 0x0860000004007fae */ /* 0x0003e40008121848 */
[----:B-1----:R-:W-:-:S05]  /*1abd0*/  IADD3 R4, P0, R3, R179, RZ ;  /* 0x000000b303047210 */ /* 0x002fca0007f1e0ff */
[----:B------:R-:W-:-:S05]  /*1abe0*/  IMAD.X R5, R244, 0x1, R175, P0 ;  /* 0x00000001f4057824 */ /* 0x000fca00000e06af */
[----:B------:R1:W-:Y:S02]  /*1abf0*/  LDGSTS.E [R0+0xa000], [R4.64], P1 ;  /* 0x0a00000004007fae */ /* 0x0003e40008921848 */
[----:B-1----:R-:W-:-:S05]  /*1ac00*/  IADD3 R4, P0, R3, R174, RZ ;  /* 0x000000ae03047210 */ /* 0x002fca0007f1e0ff */
[----:B------:R-:W-:-:S05]  /*1ac10*/  IMAD.X R5, R244, 0x1, R172, P0 ;  /* 0x00000001f4057824 */ /* 0x000fca00000e06ac */
[----:B------:R1:W-:Y:S02]  /*1ac20*/  LDGSTS.E [R0+0xa200], [R4.64], P1 ;  /* 0x0a20000004007fae */ /* 0x0003e40008921848 */
[C---:B-1----:R-:W-:Y:S02]  /*1ac30*/  IADD3 R4, P0, R3.reuse, R109, RZ ;  /* 0x0000006d03047210 */ /* 0x042fe40007f1e0ff */
[----:B------:R-:W3:Y:S03]  /*1ac40*/  LDL R109, [R1+0xd30] ;  /* 0x000d3000016d7983 */ /* 0x000ee60000100800 */
[----:B--2---:R-:W-:Y:S02]  /*1ac50*/  IMAD.X R5, R244, 0x1, R16, P0 ;  /* 0x00000001f4057824 */ /* 0x004fe400000e0610 */
[----:B------:R-:W2:Y:S04]  /*1ac60*/  LDL R16, [R1+0xd38] ;  /* 0x000d380001107983 */ /* 0x000ea80000100800 */
[----:B------:R1:W-:Y:S02]  /*1ac70*/  LDGSTS.E [R0+0xa400], [R4.64], P1 ;  /* 0x0a40000004007fae */ /* 0x0003e40008921848 */
[----:B-1----:R-:W-:-:S02]  /*1ac80*/  IADD3 R4, P2, R3, R108, RZ ;  /* 0x0000006c03047210 */ /* 0x002fc40007f5e0ff */
[----:B------:R-:W-:Y:S01]  /*1ac90*/  ISETP.GT.AND P0, PT, R245, 0x18, PT ;  /* 0x00000018f500780c */ /* 0x000fe20003f04270 */
[----:B------:R-:W2:Y:S02]  /*1aca0*/  LDL R108, [R1+0xd94] ;  /* 0x000d9400016c7983 */ /* 0x000ea40000100800 */
[----:B------:R-:W-:Y:S01]  /*1acb0*/  IMAD.X R5, R244, 0x1, R31, P2 ;  /* 0x00000001f4057824 */ /* 0x000fe200010e061f */
[----:B------:R-:W-:Y:S01]  /*1acc0*/  SEL R2, RZ, 0x4, !P0 ;  /* 0x00000004ff027807 */ /* 0x000fe20004000000 */
[----:B------:R-:W2:Y:S04]  /*1acd0*/  LDL R31, [R1+0xda0] ;  /* 0x000da000011f7983 */ /* 0x000ea80000100800 */
[----:B------:R1:W-:Y:S01]  /*1ace0*/  LDGSTS.E [R0+0xa600], [R4.64], P1 ;  /* 0x0a60000004007fae */ /* 0x0003e20008921848 */
[----:B------:R-:W-:-:S02]  /*1acf0*/  SEL R2, R2, RZ, !P5 ;  /* 0x000000ff02027207 */ /* 0x000fc40006800000 */
[C---:B-1----:R-:W-:Y:S02]  /*1ad00*/  IADD3 R4, P1, R3.reuse, R30, RZ ;  /* 0x0000001e03047210 */ /* 0x042fe40007f3e0ff */
[----:B------:R-:W-:Y:S01]  /*1ad10*/  ISETP.NE.U32.AND P0, PT, R2, RZ, PT ;  /* 0x000000ff0200720c */ /* 0x000fe20003f05070 */
[----:B------:R-:W2:Y:S02]  /*1ad20*/  LDL R30, [R1+0xdac] ;  /* 0x000dac00011e7983 */ /* 0x000ea40000100800 */
[----:B------:R-:W-:Y:S02]  /*1ad30*/  IMAD.X R5, R244, 0x1, R29, P1 ;  /* 0x00000001f4057824 */ /* 0x000fe400008e061d */
[----:B------:R-:W2:Y:S08]  /*1ad40*/  LDL R29, [R1+0xd9c] ;  /* 0x000d9c00011d7983 */ /* 0x000eb00000100800 */
[----:B------:R4:W-:Y:S02]  /*1ad50*/  LDGSTS.E [R0+0xc000], [R4.64], P0 ;  /* 0x0c00000004007fae */ /* 0x0009e40008121848 */
[----:B----4-:R-:W-:-:S02]  /*1ad60*/  IADD3 R4, P1, R3, R13, RZ ;  /* 0x0000000d03047210 */ /* 0x010fc40007f3e0ff */
[----:B------:R-:W4:Y:S03]  /*1ad70*/  LDL R13, [R1+0xda4] ;  /* 0x000da400010d7983 */ /* 0x000f260000100800 */
[----:B---3--:R-:W-:Y:S02]  /*1ad80*/  IMAD.X R5, R244, 0x1, R28, P1 ;  /* 0x00000001f4057824 */ /* 0x008fe400008e061c */
[----:B------:R-:W3:Y:S04]  /*1ad90*/  LDL R28, [R1+0xda8] ;  /* 0x000da800011c7983 */ /* 0x000ee80000100800 */
[----:B------:R1:W-:Y:S01]  /*1ada0*/  LDGSTS.E [R0+0xc200], [R4.64], P0 ;  /* 0x0c20000004007fae */ /* 0x0003e20008121848 */
[----:B------:R-:W-:-:S02]  /*1adb0*/  IMAD.MOV.U32 R188, RZ, RZ, R45 ;  /* 0x000000ffffbc7224 */ /* 0x000fc400078e002d */
[----:B------:R-:W-:Y:S02]  /*1adc0*/  IMAD.MOV.U32 R189, RZ, RZ, R44 ;  /* 0x000000ffffbd7224 */ /* 0x000fe400078e002c */
[----:B------:R-:W-:Y:S02]  /*1add0*/  IMAD.MOV.U32 R190, RZ, RZ, R41 ;  /* 0x000000ffffbe7224 */ /* 0x000fe400078e0029 */
[----:B------:R-:W-:-:S07]  /*1ade0*/  IMAD.MOV.U32 R191, RZ, RZ, R40 ;  /* 0x000000ffffbf7224 */ /* 0x000fce00078e0028 */
[----:B------:R-:W-:Y:S07]  /*1adf0*/  HMMA.1688.F32.TF32 R48, R24, R50, R188 ;  /* 0x000000321830723c */ /* 0x000fee00000810bc */
[----:B------:R-:W-:Y:S01]  /*1ae00*/  IMAD.MOV.U32 R188, RZ, RZ, R93 ;  /* 0x000000ffffbc7224 */ /* 0x000fe200078e005d */
[----:B-1----:R-:W-:Y:S02]  /*1ae10*/  IADD3 R4, P1, R3, R17, RZ ;  /* 0x0000001103047210 */ /* 0x002fe40007f3e0ff */
[----:B------:R-:W3:Y:S03]  /*1ae20*/  LDL R17, [R1+0xdb8] ;  /* 0x000db80001117983 */ /* 0x000ee60000100800 */
[----:B------:R-:W-:-:S02]  /*1ae30*/  IMAD.X R5, R244, 0x1, R9, P1 ;  /* 0x00000001f4057824 */ /* 0x000fc400008e0609 */
[----:B------:R-:W3:Y:S01]  /*1ae40*/  LDL R9, [R1+0xdb0] ;  /* 0x000db00001097983 */ /* 0x000ee20000100800 */
[----:B------:R-:W-:Y:S02]  /*1ae50*/  IMAD.MOV.U32 R189, RZ, RZ, R92 ;  /* 0x000000ffffbd7224 */ /* 0x000fe400078e005c */
[----:B------:R-:W-:Y:S01]  /*1ae60*/  IMAD.MOV.U32 R190, RZ, RZ, R61 ;  /* 0x000000ffffbe7224 */ /* 0x000fe200078e003d */
[----:B------:R2:W-:Y:S01]  /*1ae70*/  LDGSTS.E [R0+0xc400], [R4.64], P0 ;  /* 0x0c40000004007fae */ /* 0x0005e20008121848 */
[----:B------:R-:W-:Y:S02]  /*1ae80*/  IMAD.MOV.U32 R191, RZ, RZ, R60 ;  /* 0x000000ffffbf7224 */ /* 0x000fe400078e003c */
[C---:B------:R-:W-:Y:S01]  /*1ae90*/  HMMA.1688.F32.TF32 R60, R24.reuse, R62, R196 ;  /* 0x0000003e183c723c */ /* 0x040fe200000810c4 */
[----:B------:R-:W3:Y:S04]  /*1aea0*/  LDL.LU R196, [R1+0x520] ;  /* 0x0005200001c47983 */ /* 0x000ee80000300800 */
[----:B------:R-:W3:Y:S03]  /*1aeb0*/  LDL.LU R197, [R1+0x524] ;  /* 0x0005240001c57983 */ /* 0x000ee60000300800 */
[----:B------:R-:W-:Y:S01]  /*1aec0*/  HMMA.1688.F32.TF32 R92, R24, R94, R188 ;  /* 0x0000005e185c723c */ /* 0x000fe200000810bc */
[----:B------:R-:W3:Y:S04]  /*1aed0*/  LDL.LU R198, [R1+0x528] ;  /* 0x0005280001c67983 */ /* 0x000ee80000300800 */
[----:B------:R-:W3:Y:S04]  /*1aee0*/  LDL.LU R199, [R1+0x52c] ;  /* 0x00052c0001c77983 */ /* 0x000ee80000300800 */
[----:B------:R-:W3:Y:S04]  /*1aef0*/  LDL.LU R188, [R1+0x340] ;  /* 0x0003400001bc7983 */ /* 0x000ee80000300800 */
[----:B------:R-:W3:Y:S01]  /*1af00*/  LDL.LU R189, [R1+0x344] ;  /* 0x0003440001bd7983 */ /* 0x000ee20000300800 */
[----:B------:R-:W-:-:S03]  /*1af10*/  ISETP.GT.AND P1, PT, R245, 0x1c, PT ;  /* 0x0000001cf500780c */ /* 0x000fc60003f24270 */
[----:B------:R-:W3:Y:S01]  /*1af20*/  LDL R174, [R1+0xdfc] ;  /* 0x000dfc0001ae7983 */ /* 0x000ee20000100800 */
[----:B------:R-:W-:-:S03]  /*1af30*/  SEL R2, RZ, 0x4, !P1 ;  /* 0x00000004ff027807 */ /* 0x000fc60004800000 */
[----:B------:R-:W3:Y:S01]  /*1af40*/  LDL R172, [R1+0xe00] ;  /* 0x000e000001ac7983 */ /* 0x000ee20000100800 */
[----:B--2---:R-:W-:Y:S01]  /*1af50*/  IADD3 R4, P2, R3, R16, RZ ;  /* 0x0000001003047210 */ /* 0x004fe20007f5e0ff */
[----:B------:R-:W-:Y:S02]  /*1af60*/  IMAD.MOV.U32 R190, RZ, RZ, R125 ;  /* 0x000000ffffbe7224 */ /* 0x000fe400078e007d */
[----:B------:R-:W2:Y:S02]  /*1af70*/  LDL R16, [R1+0xdf8] ;  /* 0x000df80001107983 */ /* 0x000ea40000100800 */
[----:B------:R-:W-:Y:S02]  /*1af80*/  IMAD.X R5, R244, 0x1, R109, P2 ;  /* 0x00000001f4057824 */ /* 0x000fe400010e066d */
[----:B------:R-:W2:Y:S04]  /*1af90*/  LDL R175, [R1+0xac4] ;  /* 0x000ac40001af7983 */ /* 0x000ea80000100800 */
[----:B------:R1:W-:Y:S01]  /*1afa0*/  LDGSTS.E [R0+0xc600], [R4.64], P0 ;  /* 0x0c60000004007fae */ /* 0x0003e20008121848 */
[----:B------:R-:W-:-:S03]  /*1afb0*/  SEL R2, R2, RZ, !P5 ;  /* 0x000000ff02027207 */ /* 0x000fc60006800000 */
[----:B------:R-:W2:Y:S01]  /*1afc0*/  LDL R180, [R1+0xb34] ;  /* 0x000b340001b47983 */ /* 0x000ea20000100800 */
[----:B------:R-:W-:-:S03]  /*1afd0*/  ISETP.NE.U32.AND P1, PT, R2, RZ, PT ;  /* 0x000000ff0200720c */ /* 0x000fc60003f25070 */
[----:B------:R-:W2:Y:S04]  /*1afe0*/  LDL R2, [R1+0xa4c] ;  /* 0x000a4c0001027983 */ /* 0x000ea80000100800 */
[----:B------:R-:W2:Y:S01]  /*1aff0*/  LDL R179, [R1+0xbc4] ;  /* 0x000bc40001b37983 */ /* 0x000ea20000100800 */
[----:B-1----:R-:W-:-:S03]  /*1b000*/  IADD3 R4, P0, R3, R29, RZ ;  /* 0x0000001d03047210 */ /* 0x002fc60007f1e0ff */
[----:B------:R-:W2:Y:S02]  /*1b010*/  LDL R29, [R1+0xa44] ;  /* 0x000a4400011d7983 */ /* 0x000ea40000100800 */
[----:B------:R-:W-:-:S05]  /*1b020*/  IMAD.X R5, R244, 0x1, R108, P0 ;  /* 0x00000001f4057824 */ /* 0x000fca00000e066c */
[----:B------:R4:W-:Y:S02]  /*1b030*/  LDGSTS.E [R0+0xe000], [R4.64], P1 ;  /* 0x0e00000004007fae */ /* 0x0009e40008921848 */
[C---:B----4-:R-:W-:Y:S02]  /*1b040*/  IADD3 R4, P0, R3.reuse, R13, RZ ;  /* 0x0000000d03047210 */ /* 0x050fe40007f1e0ff */
[----:B------:R-:W4:Y:S03]  /*1b050*/  LDL R13, [R1+0xa48] ;  /* 0x000a4800010d7983 */ /* 0x000f260000100800 */
[----:B------:R-:W-:Y:S02]  /*1b060*/  IMAD.X R5, R244, 0x1, R31, P0 ;  /* 0x00000001f4057824 */ /* 0x000fe400000e061f */
[----:B------:R-:W4:Y:S04]  /*1b070*/  LDL R31, [R1+0xabc] ;  /* 0x000abc00011f7983 */ /* 0x000f280000100800 */
[----:B------:R1:W-:Y:S02]  /*1b080*/  LDGSTS.E [R0+0xe200], [R4.64], P1 ;  /* 0x0e20000004007fae */ /* 0x0003e40008921848 */
[----:B-1----:R-:W-:-:S02]  /*1b090*/  IADD3 R4, P0, R3, R30, RZ ;  /* 0x0000001e03047210 */ /* 0x002fc40007f1e0ff */
[----:B------:R-:W4:Y:S03]  /*1b0a0*/  LDL R30, [R1+0xab4] ;  /* 0x000ab400011e7983 */ /* 0x000f260000100800 */
[----:B---3--:R-:W-:Y:S02]  /*1b0b0*/  IMAD.X R5, R244, 0x1, R28, P0 ;  /* 0x00000001f4057824 */ /* 0x008fe400000e061c */
[----:B------:R-:W3:Y:S04]  /*1b0c0*/  LDL R28, [R1+0xe04] ;  /* 0x000e0400011c7983 */ /* 0x000ee80000100800 */
[----:B------:R1:W-:Y:S02]  /*1b0d0*/  LDGSTS.E [R0+0xe400], [R4.64], P1 ;  /* 0x0e40000004007fae */ /* 0x0003e40008921848 */
[----:B-1----:R-:W-:-:S05]  /*1b0e0*/  IADD3 R4, P0, R3, R17, RZ ;  /* 0x0000001103047210 */ /* 0x002fca0007f1e0ff */
[----:B------:R-:W-:Y:S02]  /*1b0f0*/  IMAD.X R5, R244, 0x1, R9, P0 ;  /* 0x00000001f4057824 */ /* 0x000fe400000e0609 */
[----:B------:R-:W3:Y:S04]  /*1b100*/  LDL R9, [R1+0xa50] ;  /* 0x000a500001097983 */ /* 0x000ee80000100800 */
[----:B------:R-:W1:Y:S04]  /*1b110*/  S2R R125, SR_TID.X ;  /* 0x00000000007d7919 */ /* 0x000e680000002100 */
[----:B------:R1:W-:Y:S01]  /*1b120*/  LDGSTS.E [R0+0xe600], [R4.64], P1 ;  /* 0x0e60000004007fae */ /* 0x0003e20008921848 */
[----:B------:R-:W-:-:S04]  /*1b130*/  ISETP.GT.AND P0, PT, R245, 0x1, PT ;  /* 0x00000001f500780c */ /* 0x000fc80003f04270 */
[----:B-1----:R-:W-:Y:S02]  /*1b140*/  SEL R0, RZ, 0x4, !P0 ;  /* 0x00000004ff007807 */ /* 0x002fe40004000000 */
[----:B------:R-:W-:Y:S02]  /*1b150*/  LOP3.LUT R125, R125, 0x7f, RZ, 0xc0, !PT ;  /* 0x0000007f7d7d7812 */ /* 0x000fe400078ec0ff */
[----:B------:R-:W-:-:S03]  /*1b160*/  SEL R0, R0, RZ, !P5 ;  /* 0x000000ff00007207 */ /* 0x000fc60006800000 */
[----:B------:R-:W-:Y:S01]  /*1b170*/  IMAD.SHL.U32 R17, R125, 0x4, RZ ;  /* 0x000000047d117824 */ /* 0x000fe200078e00ff */
[----:B------:R-:W-:Y:S02]  /*1b180*/  ISETP.NE.U32.AND P0, PT, R0, RZ, PT ;  /* 0x000000ff0000720c */ /* 0x000fe40003f05070 */
[----:B--2---:R-:W-:Y:S02]  /*1b190*/  IADD3 R4, P1, R3, R16, RZ ;  /* 0x0000001003047210 */ /* 0x004fe40007f3e0ff */
[----:B------:R-:W2:Y:S01]  /*1b1a0*/  LDL R16, [R1+0xac0] ;  /* 0x000ac00001107983 */ /* 0x000ea20000100800 */
[----:B------:R-:W-:Y:S01]  /*1b1b0*/  LOP3.LUT R17, R17, 0x20, RZ, 0x3c, !PT ;  /* 0x0000002011117812 */ /* 0x000fe200078e3cff */
[----:B------:R-:W-:-:S04]  /*1b1c0*/  IMAD.U32 R0, RZ, RZ, UR5 ;  /* 0x00000005ff007e24 */ /* 0x000fc8000f8e00ff */
[----:B------:R-:W-:Y:S02]  /*1b1d0*/  IMAD R0, R0, 0x10000, R17 ;  /* 0x0001000000007824 */ /* 0x000fe400078e0211 */
[----:B------:R-:W2:Y:S01]  /*1b1e0*/  LDL R17, [R1+0xac8] ;  /* 0x000ac80001117983 */ /* 0x000ea20000100800 */
[----:B------:R-:W-:-:S03]  /*1b1f0*/  IMAD.X R5, R244, 0x1, R29, P1 ;  /* 0x00000001f4057824 */ /* 0x000fc600008e061d */
[----:B------:R-:W2:Y:S04]  /*1b200*/  LDL R29, [R1+0xacc] ;  /* 0x000acc00011d7983 */ /* 0x000ea80000100800 */
[----:B------:R1:W-:Y:S02]  /*1b210*/  LDGSTS.E [R0+0x800], [R4.64], P0 ;  /* 0x0080000004007fae */ /* 0x0003e40008121848 */
[----:B-1----:R-:W-:Y:S02]  /*1b220*/  IADD3 R4, P1, R3, R174, RZ ;  /* 0x000000ae03047210 */ /* 0x002fe40007f3e0ff */
[----:B------:R-:W2:Y:S03]  /*1b230*/  LDL R174, [R1+0xb44] ;  /* 0x000b440001ae7983 */ /* 0x000ea60000100800 */
[----:B----4-:R-:W-:-:S02]  /*1b240*/  IMAD.X R5, R244, 0x1, R13, P1 ;  /* 0x00000001f4057824 */ /* 0x010fc400008e060d */
[----:B------:R-:W4:Y:S04]  /*1b250*/  LDL R13, [R1+0xad8] ;  /* 0x000ad800010d7983 */ /* 0x000f280000100800 */
[----:B------:R1:W-:Y:S02]  /*1b260*/  LDGSTS.E [R0+0xa00], [R4.64], P0 ;  /* 0x00a0000004007fae */ /* 0x0003e40008121848 */
[----:B-1----:R-:W-:Y:S02]  /*1b270*/  IADD3 R4, P1, R3, R172, RZ ;  /* 0x000000ac03047210 */ /* 0x002fe40007f3e0ff */
[----:B------:R-:W4:Y:S03]  /*1b280*/  LDL R172, [R1+0xad0] ;  /* 0x000ad00001ac7983 */ /* 0x000f260000100800 */
[----:B------:R-:W-:Y:S01]  /*1b290*/  IMAD.X R5, R244, 0x1, R2, P1 ;  /* 0x00000001f4057824 */ /* 0x000fe200008e0602 */
[----:B------:R-:W-:-:S04]  /*1b2a0*/  ISETP.GT.AND P1, PT, R245, 0x5, PT ;  /* 0x00000005f500780c */ /* 0x000fc80003f24270 */
[----:B------:R3:W-:Y:S01]  /*1b2b0*/  LDGSTS.E [R0+0xc00], [R4.64], P0 ;  /* 0x00c0000004007fae */ /* 0x0007e20008121848 */
[----:B------:R-:W-:Y:S02]  /*1b2c0*/  SEL R2, RZ, 0x4, !P1 ;  /* 0x00000004ff027807 */ /* 0x000fe40004800000 */
[----:B---3--:R-:W-:Y:S02]  /*1b2d0*/  IADD3 R4, P1, R3, R28, RZ ;  /* 0x0000001c03047210 */ /* 0x008fe40007f3e0ff */
[----:B------:R-:W3:Y:S01]  /*1b2e0*/  LDL R28, [R1+0xb3c] ;  /* 0x000b3c00011c7983 */ /* 0x000ee20000100800 */
[----:B------:R-:W-:Y:S02]  /*1b2f0*/  SEL R2, R2, RZ, !P5 ;  /* 0x000000ff02027207 */ /* 0x000fe40006800000 */
[----:B------:R-:W-:Y:S02]  /*1b300*/  IMAD.X R5, R244, 0x1, R9, P1 ;  /* 0x00000001f4057824 */ /* 0x000fe400008e0609 */
[----:B------:R-:W3:Y:S01]  /*1b310*/  LDL R9, [R1+0xb40] ;  /* 0x000b400001097983 */ /* 0x000ee20000100800 */
[----:B------:R-:W-:-:S03]  /*1b320*/  ISETP.NE.U32.AND P1, PT, R2, RZ, PT ;  /* 0x000000ff0200720c */ /* 0x000fc60003f25070 */
[----:B------:R1:W-:Y:S02]  /*1b330*/  LDGSTS.E [R0+0xe00], [R4.64], P0 ;  /* 0x00e0000004007fae */ /* 0x0003e40008121848 */
[C---:B-1----:R-:W-:Y:S02]  /*1b340*/  IADD3 R4, P0, R3.reuse, R31, RZ ;  /* 0x0000001f03047210 */ /* 0x042fe40007f1e0ff */
[----:B------:R-:W3:Y:S03]  /*1b350*/  LDL R31, [R1+0xb4c] ;  /* 0x000b4c00011f7983 */ /* 0x000ee60000100800 */
[----:B------:R-:W-:Y:S02]  /*1b360*/  IMAD.X R5, R244, 0x1, R30, P0 ;  /* 0x00000001f4057824 */ /* 0x000fe400000e061e */
[----:B------:R-:W3:Y:S04]  /*1b370*/  LDL R30, [R1+0xb48] ;  /* 0x000b4800011e7983 */ /* 0x000ee80000100800 */
[----:B------:R1:W-:Y:S02]  /*1b380*/  LDGSTS.E [R0+0x2800], [R4.64], P1 ;  /* 0x0280000004007fae */ /* 0x0003e40008921848 */
[----:B-1----:R-:W-:-:S02]  /*1b390*/  IADD3 R4, P0, R3, R175, RZ ;  /* 0x000000af03047210 */ /* 0x002fc40007f1e0ff */
[----:B------:R-:W3:Y:S03]  /*1b3a0*/  LDL R175, [R1+0xbc0] ;  /* 0x000bc00001af7983 */ /* 0x000ee60000100800 */
[----:B--2---:R-:W-:Y:S02]  /*1b3b0*/  IMAD.X R5, R244, 0x1, R16, P0 ;  /* 0x00000001f4057824 */ /* 0x004fe400000e0610 */
[----:B------:R-:W2:Y:S04]  /*1b3c0*/  LDL R16, [R1+0xb58] ;  /* 0x000b580001107983 */ /* 0x000ea80000100800 */
[----:B------:R1:W-:Y:S02]  /*1b3d0*/  LDGSTS.E [R0+0x2a00], [R4.64], P1 ;  /* 0x02a0000004007fae */ /* 0x0003e40008921848 */
[----:B-1----:R-:W-:-:S02]  /*1b3e0*/  IADD3 R4, P0, R3, R29, RZ ;  /* 0x0000001d03047210 */ /* 0x002fc40007f1e0ff */
[----:B------:R-:W2:Y:S03]  /*1b3f0*/  LDL R29, [R1+0xb50] ;  /* 0x000b5000011d7983 */ /* 0x000ea60000100800 */
[----:B------:R-:W-:Y:S02]  /*1b400*/  IMAD.X R5, R244, 0x1, R17, P0 ;  /* 0x00000001f4057824 */ /* 0x000fe400000e0611 */
[----:B------:R-:W2:Y:S01]  /*1b410*/  LDL R17, [R1+0xbbc] ;  /* 0x000bbc0001117983 */ /* 0x000ea20000100800 */
[----:B------:R-:W-:-:S03]  /*1b420*/  ISETP.GT.AND P0, PT, R245, 0x9, PT ;  /* 0x00000009f500780c */ /* 0x000fc60003f04270 */
[----:B------:R4:W-:Y:S01]  /*1b430*/  LDGSTS.E [R0+0x2c00], [R4.64], P1 ;  /* 0x02c0000004007fae */ /* 0x0009e20008921848 */
[----:B------:R-:W-:Y:S02]  /*1b440*/  SEL R2, RZ, 0x4, !P0 ;  /* 0x00000004ff027807 */ /* 0x000fe40004000000 */
[C---:B----4-:R-:W-:Y:S02]  /*1b450*/  IADD3 R4, P0, R3.reuse, R13, RZ ;  /* 0x0000000d03047210 */ /* 0x050fe40007f1e0ff */
[----:B------:R-:W4:Y:S01]  /*1b460*/  LDL R13, [R1+0xbb4] ;  /* 0x000bb400010d7983 */ /* 0x000f220000100800 */
[----:B------:R-:W-:Y:S02]  /*1b470*/  SEL R2, R2, RZ, !P5 ;  /* 0x000000ff02027207 */ /* 0x000fe40006800000 */
[----:B------:R-:W-:Y:S02]  /*1b480*/  IMAD.X R5, R244, 0x1, R172, P0 ;  /* 0x00000001f4057824 */ /* 0x000fe400000e06ac */
[----:B------:R-:W-:Y:S01]  /*1b490*/  ISETP.NE.U32.AND P0, PT, R2, RZ, PT ;  /* 0x000000ff0200720c */ /* 0x000fe20003f05070 */
[----:B------:R-:W4:Y:S04]  /*1b4a0*/  LDL R172, [R1+0xbcc] ;  /* 0x000bcc0001ac7983 */ /* 0x000f280000100800 */
[----:B------:R3:W-:Y:S02]  /*1b4b0*/  LDGSTS.E [R0+0x2e00], [R4.64], P1 ;  /* 0x02e0000004007fae */ /* 0x0007e40008921848 */
[----:B---3--:R-:W-:-:S02]  /*1b4c0*/  IADD3 R4, P1, R3, R28, RZ ;  /* 0x0000001c03047210 */ /* 0x008fc40007f3e0ff */
[----:B------:R-:W3:Y:S03]  /*1b4d0*/  LDL R28, [R1+0xbc8] ;  /* 0x000bc800011c7983 */ /* 0x000ee60000100800 */
[----:B------:R-:W-:Y:S02]  /*1b4e0*/  IMAD.X R5, R244, 0x1, R180, P1 ;  /* 0x00000001f4057824 */ /* 0x000fe400008e06b4 */
[----:B------:R-:W3:Y:S04]  /*1b4f0*/  LDL R180, [R1+0xcb4] ;  /* 0x000cb40001b47983 */ /* 0x000ee80000100800 */
[----:B------:R1:W-:Y:S02]  /*1b500*/  LDGSTS.E [R0+0x4800], [R4.64], P0 ;  /* 0x0480000004007fae */ /* 0x0003e40008121848 */
[----:B-1----:R-:W-:-:S02]  /*1b510*/  IADD3 R4, P1, R3, R174, RZ ;  /* 0x000000ae03047210 */ /* 0x002fc40007f3e0ff */
[----:B------:R-:W3:Y:S03]  /*1b520*/  LDL R174, [R1+0xc3c] ;  /* 0x000c3c0001ae7983 */ /* 0x000ee60000100800 */
[----:B------:R-:W-:Y:S02]  /*1b530*/  IMAD.X R5, R244, 0x1, R9, P1 ;  /* 0x00000001f4057824 */ /* 0x000fe400008e0609 */
[----:B------:R-:W3:Y:S04]  /*1b540*/  LDL R9, [R1+0xbd8] ;  /* 0x000bd80001097983 */ /* 0x000ee80000100800 */
[----:B------:R1:W-:Y:S02]  /*1b550*/  LDGSTS.E [R0+0x4a00], [R4.64], P0 ;  /* 0x04a0000004007fae */ /* 0x0003e40008121848 */
[----:B-1----:R-:W-:-:S02]  /*1b560*/  IADD3 R4, P1, R3, R31, RZ ;  /* 0x0000001f03047210 */ /* 0x002fc40007f3e0ff */
[----:B------:R-:W3:Y:S03]  /*1b570*/  LDL R31, [R1+0xbd0] ;  /* 0x000bd000011f7983 */ /* 0x000ee60000100800 */
[----:B------:R-:W-:Y:S01]  /*1b580*/  IMAD.X R5, R244, 0x1, R30, P1 ;  /* 0x00000001f4057824 */ /* 0x000fe200008e061e */
[----:B------:R-:W-:Y:S01]  /*1b590*/  ISETP.GT.AND P1, PT, R245, 0xd, PT ;  /* 0x0000000df500780c */ /* 0x000fe20003f24270 */
[----:B------:R-:W3:Y:S03]  /*1b5a0*/  LDL R30, [R1+0xc44] ;  /* 0x000c4400011e7983 */ /* 0x000ee60000100800 */
[----:B------:R-:W-:Y:S01]  /*1b5b0*/  SEL R2, RZ, 0x4, !P1 ;  /* 0x00000004ff027807 */ /* 0x000fe20004800000 */
        /* <DEDUP_REMOVED lines=8> */
[----:B----4-:R-:W-:Y:S02]  /*1b640*/  IMAD.X R5, R244, 0x1, R13, P0 ;  /* 0x00000001f4057824 */ /* 0x010fe400000e060d */
[----:B------:R-:W4:Y:S01]  /*1b650*/  LDL R13, [R1+0xc48] ;  /* 0x000c4800010d7983 */ /* 0x000f220000100800 */
        /* <DEDUP_REMOVED lines=11> */
[----:B---3--:R-:W-:Y:S02]  /*1b710*/  IMAD.X R5, R244, 0x1, R28, P0 ;  /* 0x00000001f4057824 */ /* 0x008fe400000e061c */
[----:B------:R-:W3:Y:S01]  /*1b720*/  LDL R28, [R1+0xc50] ;  /* 0x000c5000011c7983 */ /* 0x000ee20000100800 */
[----:B------:R-:W-:-:S03]  /*1b730*/  ISETP.GT.AND P0, PT, R245, 0x11, PT ;  /* 0x00000011f500780c */ /* 0x000fc60003f04270 */
[----:B------:R1:W-:Y:S01]  /*1b740*/  LDGSTS.E [R0+0x6c00], [R4.64], P1 ;  /* 0x06c0000004007fae */ /* 0x0003e20008921848 */
[----:B------:R-:W-:Y:S02]  /*1b750*/  SEL R2, RZ, 0x4, !P0 ;  /* 0x00000004ff027807 */ /* 0x000fe40004000000 */
[C---:B-1----:R-:W-:Y:S02]  /*1b760*/  IADD3 R4, P0, R3.reuse, R9, RZ ;  /* 0x0000000903047210 */ /* 0x042fe40007f1e0ff */
[----:B------:R-:W3:Y:S03]  /*1b770*/  LDL R9, [R1+0xcbc] ;  /* 0x000cbc0001097983 */ /* 0x000ee60000100800 */
[----:B------:R-:W-:Y:S02]  /*1b780*/  IMAD.X R5, R244, 0x1, R31, P0 ;  /* 0x00000001f4057824 */ /* 0x000fe400000e061f */
[----:B------:R-:W3:Y:S04]  /*1b790*/  LDL R31, [R1+0xcc0] ;  /* 0x000cc000011f7983 */ /* 0x000ee80000100800 */
[----:B------:R1:W-:Y:S02]  /*1b7a0*/  LDGSTS.E [R0+0x6e00], [R4.64], P1 ;  /* 0x06e0000004007fae */ /* 0x0003e40008921848 */
[----:B-1----:R-:W-:-:S02]  /*1b7b0*/  IADD3 R4, P1, R3, R174, RZ ;  /* 0x000000ae03047210 */ /* 0x002fc40007f3e0ff */
[----:B------:R-:W-:Y:S01]  /*1b7c0*/  SEL R2, R2, RZ, !P5 ;  /* 0x000000ff02027207 */ /* 0x000fe20006800000 */
[----:B------:R-:W3:Y:S03]  /*1b7d0*/  LDL R174, [R1+0xcc8] ;  /* 0x000cc80001ae7983 */ /* 0x000ee60000100800 */
[----:B------:R-:W-:Y:S01]  /*1b7e0*/  ISETP.NE.U32.AND P0, PT, R2, RZ, PT ;  /* 0x000000ff0200720c */ /* 0x000fe20003f05070 */
[----:B--2---:R-:W-:Y:S02]  /*1b7f0*/  IMAD.X R5, R244, 0x1, R16, P1 ;  /* 0x00000001f4057824 */ /* 0x004fe400008e0610 */
[----:B------:R-:W2:Y:S10]  /*1b800*/  LDL R16, [R1+0xccc] ;  /* 0x000ccc0001107983 */ /* 0x000eb40000100800 */
        /* <DEDUP_REMOVED lines=10> */
[----:B------:R-:W-:-:S03]  /*1b8b0*/  ISETP.GT.AND P1, PT, R245, 0x15, PT ;  /* 0x00000015f500780c */ /* 0x000fc60003f24270 */
[----:B------:R1:W-:Y:S01]  /*1b8c0*/  LDGSTS.E [R0+0x8c00], [R4.64], P0 ;  /* 0x08c0000004007fae */ /* 0x0003e20008121848 */
[----:B------:R-:W-:-:S04]  /*1b8d0*/  SEL R2, RZ, 0x4, !P1 ;  /* 0x00000004ff027807 */ /* 0x000fc80004800000 */
[----:B------:R-:W-:Y:S02]  /*1b8e0*/  SEL R2, R2, RZ, !P5 ;  /* 0x000000ff02027207 */ /* 0x000fe40006800000 */
[----:B-1----:R-:W-:Y:S02]  /*1b8f0*/  IADD3 R4, P1, R3, R172, RZ ;  /* 0x000000ac03047210 */ /* 0x002fe40007f3e0ff */
[----:B------:R-:W4:Y:S03]  /*1b900*/  LDL R172, [R1+0xd4c] ;  /* 0x000d4c0001ac7983 */ /* 0x000f260000100800 */
[----:B---3--:R-:W-:Y:S02]  /*1b910*/  IMAD.X R5, R244, 0x1, R28, P1 ;  /* 0x00000001f4057824 */ /* 0x008fe400008e061c */
[----:B------:R-:W3:Y:S04]  /*1b920*/  LDL R28, [R1+0xd44] ;  /* 0x000d4400011c7983 */ /* 0x000ee80000100800 */
[----:B------:R1:W-:Y:S01]  /*1b930*/  LDGSTS.E [R0+0x8e00], [R4.64], P0 ;  /* 0x08e0000004007fae */ /* 0x0003e20008121848 */
[----:B------:R-:W-:-:S02]  /*1b940*/  ISETP.NE.U32.AND P1, PT, R2, RZ, PT ;  /* 0x000000ff0200720c */ /* 0x000fc40003f25070 */
[----:B-1----:R-:W-:Y:S02]  /*1b950*/  IADD3 R4, P0, R3, R9, RZ ;  /* 0x0000000903047210 */ /* 0x002fe40007f1e0ff */
[----:B------:R-:W3:Y:S03]  /*1b960*/  LDL R9, [R1+0xd48] ;  /* 0x000d480001097983 */ /* 0x000ee60000100800 */
[----:B------:R-:W-:-:S06]  /*1b970*/  IMAD.X R5, R244, 0x1, R180, P0 ;  /* 0x00000001f4057824 */ /* 0x000fcc00000e06b4 */
[----:B------:R1:W-:Y:S02]  /*1b980*/  LDGSTS.E [R0+0xa800], [R4.64], P1 ;  /* 0x0a80000004007fae */ /* 0x0003e40008921848 */
[----:B-1----:R-:W-:-:S05]  /*1b990*/  IADD3 R4, P0, R3, R179, RZ ;  /* 0x000000b303047210 */ /* 0x002fca0007f1e0ff */
[C---:B------:R-:W-:Y:S02]  /*1b9a0*/  IMAD.X R5, R244.reuse, 0x1, R31, P0 ;  /* 0x00000001f4057824 */ /* 0x040fe400000e061f */
[----:B------:R-:W3:Y:S04]  /*1b9b0*/  LDL R31, [R1+0xd58] ;  /* 0x000d5800011f7983 */ /* 0x000ee80000100800 */
[----:B------:R2:W-:Y:S02]  /*1b9c0*/  LDGSTS.E [R0+0xaa00], [R4.64], P1 ;  /* 0x0aa0000004007fae */ /* 0x0005e40008921848 */
[----:B--2---:R-:W-:Y:S02]  /*1b9d0*/  IADD3 R4, P0, R3, R16, RZ ;  /* 0x0000001003047210 */ /* 0x004fe40007f1e0ff */
[----:B------:R-:W2:Y:S03]  /*1b9e0*/  LDL R16, [R1+0xd50] ;  /* 0x000d500001107983 */ /* 0x000ea60000100800 */
[----:B------:R-:W-:Y:S01]  /*1b9f0*/  IMAD.X R5, R244, 0x1, R174, P0 ;  /* 0x00000001f4057824 */ /* 0x000fe200000e06ae */
[----:B------:R-:W-:Y:S01]  /*1ba00*/  ISETP.GT.AND P0, PT, R245, 0x19, PT ;  /* 0x00000019f500780c */ /* 0x000fe20003f04270 */
[----:B------:R-:W2:Y:S03]  /*1ba10*/  LDL R174, [R1+0xdbc] ;  /* 0x000dbc0001ae7983 */ /* 0x000ea60000100800 */
[----:B------:R-:W-:Y:S01]  /*1ba20*/  SEL R2, RZ, 0x4, !P0 ;  /* 0x00000004ff027807 */ /* 0x000fe20004000000 */
        /* <DEDUP_REMOVED lines=14> */
[----:B---3--:R-:W-:Y:S02]  /*1bb10*/  IADD3 R4, P1, R3, R28, RZ ;  /* 0x0000001c03047210 */ /* 0x008fe40007f3e0ff */
[----:B------:R-:W3:Y:S03]  /*1bb20*/  LDL R28, [R1+0xdc8] ;  /* 0x000dc800011c7983 */ /* 0x000ee60000100800 */
[----:B------:R-:W-:-:S05]  /*1bb30*/  IMAD.X R5, R244, 0x1, R175, P1 ;  /* 0x00000001f4057824 */ /* 0x000fca00008e06af */
[----:B------:R1:W-:Y:S02]  /*1bb40*/  LDGSTS.E [R0+0xca00], [R4.64], P0 ;  /* 0x0ca0000004007fae */ /* 0x0003e40008121848 */
[----:B-1----:R-:W-:Y:S02]  /*1bb50*/  IADD3 R4, P1, R3, R172, RZ ;  /* 0x000000ac03047210 */ /* 0x002fe40007f3e0ff */
[----:B------:R-:W3:Y:S03]  /*1bb60*/  LDL R172, [R1+0xdd0] ;  /* 0x000dd00001ac7983 */ /* 0x000ee60000100800 */
[----:B------:R-:W-:Y:S02]  /*1bb70*/  IMAD.X R5, R244, 0x1, R9, P1 ;  /* 0x00000001f4057824 */ /* 0x000fe400008e0609 */
[----:B------:R-:W3:Y:S01]  /*1bb80*/  LDL R9, [R1+0xdd8] ;  /* 0x000dd80001097983 */ /* 0x000ee20000100800 */
[----:B------:R-:W-:-:S03]  /*1bb90*/  ISETP.GT.AND P1, PT, R245, 0x1d, PT ;  /* 0x0000001df500780c */ /* 0x000fc60003f24270 */
[----:B------:R1:W-:Y:S01]  /*1bba0*/  LDGSTS.E [R0+0xcc00], [R4.64], P0 ;  /* 0x0cc0000004007fae */ /* 0x0003e20008121848 */
[----:B------:R-:W-:Y:S02]  /*1bbb0*/  SEL R2, RZ, 0x4, !P1 ;  /* 0x00000004ff027807 */ /* 0x000fe40004800000 */
[----:B-1----:R-:W-:Y:S02]  /*1bbc0*/  IADD3 R4, P1, R3, R31, RZ ;  /* 0x0000001f03047210 */ /* 0x002fe40007f3e0ff */
[----:B------:R-:W-:-:S03]  /*1bbd0*/  SEL R2, R2, RZ, !P5 ;  /* 0x000000ff02027207 */ /* 0x000fc60006800000 */
[----:B--2---:R-:W-:Y:S02]  /*1bbe0*/  IMAD.X R5, R244, 0x1, R16, P1 ;  /* 0x00000001f4057824 */ /* 0x004fe400008e0610 */
[----:B------:R-:W2:Y:S01]  /*1bbf0*/  LDL R16, [R1+0xa58] ;  /* 0x000a580001107983 */ /* 0x000ea20000100800 */
[----:B------:R-:W-:Y:S01]  /*1bc00*/  ISETP.NE.U32.AND P1, PT, R2, RZ, PT ;  /* 0x000000ff0200720c */ /* 0x000fe20003f25070 */
[----:B------:R-:W-:Y:S02]  /*1bc10*/  IMAD.MOV.U32 R191, RZ, RZ, R124 ;  /* 0x000000ffffbf7224 */ /* 0x000fe400078e007c */
[----:B------:R1:W-:Y:S05]  /*1bc20*/  LDGSTS.E [R0+0xce00], [R4.64], P0 ;  /* 0x0ce0000004007fae */ /* 0x0003ea0008121848 */
[----:B------:R-:W-:Y:S01]  /*1bc30*/  HMMA.1688.F32.TF32 R124, R24, R126, R188 ;  /* 0x0000007e187c723c */ /* 0x000fe200000810bc */
[----:B------:R-:W2:Y:S04]  /*1bc40*/  LDL.LU R188, [R1+0x320] ;  /* 0x0003200001bc7983 */ /* 0x000ea80000300800 */
[----:B------:R-:W2:Y:S01]  /*1bc50*/  LDL.LU R189, [R1+0x324] ;  /* 0x0003240001bd7983 */ /* 0x000ea20000300800 */
[----:B-1----:R-:W-:-:S03]  /*1bc60*/  IADD3 R4, P0, R3, R174, RZ ;  /* 0x000000ae03047210 */ /* 0x002fc60007f1e0ff */
[----:B------:R-:W2:Y:S04]  /*1bc70*/  LDL.LU R190, [R1+0x328] ;  /* 0x0003280001be7983 */ /* 0x000ea80000300800 */
[----:B------:R-:W2:Y:S04]  /*1bc80*/  LDL.LU R191, [R1+0x32c] ;  /* 0x00032c0001bf7983 */ /* 0x000ea80000300800 */
[----:B------:R-:W2:Y:S04]  /*1bc90*/  LDL R179, [R1+0xa60] ;  /* 0x000a600001b37983 */ /* 0x000ea80000100800 */
[----:B------:R-:W2:Y:S04]  /*1bca0*/  LDL R31, [R1+0xa54] ;  /* 0x000a5400011f7983 */ /* 0x000ea80000100800 */
[----:B------:R-:W2:Y:S04]  /*1bcb0*/  LDL R175, [R1+0xadc] ;  /* 0x000adc0001af7983 */ /* 0x000ea80000100800 */
[----:B------:R-:W2:Y:S01]  /*1bcc0*/  LDL R174, [R1+0xae4] ;  /* 0x000ae40001ae7983 */ /* 0x000ea20000100800 */
[----:B------:R-:W-:Y:S03]  /*1bcd0*/  HMMA.1688.F32.TF32 R32, R24, R34, R212 ;  /* 0x000000221820723c */ /* 0x000fe600000810d4 */
[----:B------:R-:W2:Y:S04]  /*1bce0*/  LDL R182, [R1+0xcf8] ;  /* 0x000cf80001b67983 */ /* 0x000ea80000100800 */
[----:B------:R-:W2:Y:S04]  /*1bcf0*/  LDL R181, [R1+0xcf0] ;  /* 0x000cf00001b57983 */ /* 0x000ea80000100800 */
[----:B------:R-:W2:Y:S01]  /*1bd00*/  LDL R180, [R1+0xd64] ;  /* 0x000d640001b47983 */ /* 0x000ea20000100800 */
[----:B------:R-:W-:-:S03]  /*1bd10*/  IMAD.X R5, R244, 0x1, R17, P0 ;  /* 0x00000001f4057824 */ /* 0x000fc600000e0611 */
[----:B------:R-:W2:Y:S04]  /*1bd20*/  LDL R17, [R1+0xa5c] ;  /* 0x000a5c0001117983 */ /* 0x000ea80000100800 */
[----:B------:R1:W-:Y:S02]  /*1bd30*/  LDGSTS.E [R0+0xe800], [R4.64], P1 ;  /* 0x0e80000004007fae */ /* 0x0003e40008921848 */
[----:B-1----:R-:W-:Y:S02]  /*1bd40*/  IADD3 R4, P0, R3, R30, RZ ;  /* 0x0000001e03047210 */ /* 0x002fe40007f1e0ff */
[----:B------:R-:W2:Y:S03]  /*1bd50*/  LDL R30, [R1+0xa78] ;  /* 0x000a7800011e7983 */ /* 0x000ea60000100800 */
[----:B------:R-:W-:-:S02]  /*1bd60*/  IMAD.X R5, R244, 0x1, R29, P0 ;  /* 0x00000001f4057824 */ /* 0x000fc400000e061d */
[----:B------:R-:W2:Y:S04]  /*1bd70*/  LDL R29, [R1+0xa64] ;  /* 0x000a6400011d7983 */ /* 0x000ea80000100800 */
[----:B------:R4:W-:Y:S02]  /*1bd80*/  LDGSTS.E [R0+0xea00], [R4.64], P1 ;  /* 0x0ea0000004007fae */ /* 0x0009e40008921848 */
[----:B----4-:R-:W-:Y:S02]  /*1bd90*/  IADD3 R4, P0, R3, R13, RZ ;  /* 0x0000000d03047210 */ /* 0x010fe40007f1e0ff */
[----:B------:R-:W4:Y:S03]  /*1bda0*/  LDL R13, [R1+0xa68] ;  /* 0x000a6800010d7983 */ /* 0x000f260000100800 */
[----:B---3--:R-:W-:Y:S01]  /*1bdb0*/  IMAD.X R5, R244, 0x1, R28, P0 ;  /* 0x00000001f4057824 */ /* 0x008fe200000e061c */
[----:B------:R-:W-:Y:S01]  /*1bdc0*/  ISETP.GT.AND P0, PT, R245, 0x2, PT ;  /* 0x00000002f500780c */ /* 0x000fe20003f04270 */
[----:B------:R-:W3:Y:S03]  /*1bdd0*/  LDL R28, [R1+0xa6c] ;  /* 0x000a6c00011c7983 */ /* 0x000ee60000100800 */
[----:B------:R-:W-:Y:S01]  /*1bde0*/  SEL R2, RZ, 0x4, !P0 ;  /* 0x00000004ff027807 */ /* 0x000fe20004000000 */
[----:B------:R1:W-:Y:S02]  /*1bdf0*/  LDGSTS.E [R0+0xec00], [R4.64], P1 ;  /* 0x0ec0000004007fae */ /* 0x0003e40008921848 */
[----:B-1----:R-:W-:-:S02]  /*1be00*/  IADD3 R4, P0, R3, R9, RZ ;  /* 0x0000000903047210 */ /* 0x002fc40007f1e0ff */
[----:B------:R-:W1:Y:S03]  /*1be10*/  S2R R9, SR_TID.X ;  /* 0x0000000000097919 */ /* 0x000e660000002100 */
[----:B------:R-:W-:Y:S02]  /*1be20*/  IMAD.X R5, R244, 0x1, R172, P0 ;  /* 0x00000001f4057824 */ /* 0x000fe400000e06ac */
[----:B------:R-:W3:Y:S04]  /*1be30*/  LDL R172, [R1+0xad4] ;  /* 0x000ad40001ac7983 */ /* 0x000ee80000100800 */
[----:B------:R1:W-:Y:S02]  /*1be40*/  LDGSTS.E [R0+0xee00], [R4.64], P1 ;  /* 0x0ee0000004007fae */ /* 0x0003e40008921848 */
[----:B-1----:R-:W-:-:S05]  /*1be50*/  LOP3.LUT R9, R9, 0x7f, RZ, 0xc0, !PT ;  /* 0x0000007f09097812 */ /* 0x002fca00078ec0ff */
[----:B------:R-:W-:Y:S02]  /*1be60*/  IMAD.SHL.U32 R9, R9, 0x4, RZ ;  /* 0x0000000409097824 */ /* 0x000fe400078e00ff */
[----:B------:R-:W-:-:S03]  /*1be70*/  IMAD.U32 R0, RZ, RZ, UR5 ;  /* 0x00000005ff007e24 */ /* 0x000fc6000f8e00ff */
[----:B------:R-:W-:-:S05]  /*1be80*/  LOP3.LUT R9, R9, 0x40, RZ, 0x3c, !PT ;  /* 0x0000004009097812 */ /* 0x000fca00078e3cff */
[----:B------:R-:W-:Y:S02]  /*1be90*/  IMAD R0, R0, 0x10000, R9 ;  /* 0x0001000000007824 */ /* 0x000fe400078e0209 */
[----:B------:R-:W3:Y:S01]  /*1bea0*/  LDL R9, [R1+0xaec] ;  /* 0x000aec0001097983 */ /* 0x000ee20000100800 */
[----:B--2---:R-:W-:-:S03]  /*1beb0*/  IADD3 R4, P1, R3, R16, RZ ;  /* 0x0000001003047210 */ /* 0x004fc60007f3e0ff */
[----:B------:R-:W2:Y:S01]  /*1bec0*/  LDL R16, [R1+0xae0] ;  /* 0x000ae00001107983 */ /* 0x000ea20000100800 */
[----:B------:R-:W-:-:S04]  /*1bed0*/  SEL R2, R2, RZ, !P5 ;  /* 0x000000ff02027207 */ /* 0x000fc80006800000 */
[----:B------:R-:W-:Y:S01]  /*1bee0*/  ISETP.NE.U32.AND P0, PT, R2, RZ, PT ;  /* 0x000000ff0200720c */ /* 0x000fe20003f05070 */
[----:B------:R-:W-:Y:S07]  /*1bef0*/  HMMA.1688.F32.TF32 R212, R24, R6, R188 ;  /* 0x0000000618d4723c */ /* 0x000fee00000810bc */
[----:B------:R-:W-:Y:S01]  /*1bf00*/  IADD3 R6, P2, R3, R179, RZ ;  /* 0x000000b303067210 */ /* 0x000fe20007f5e0ff */
[C---:B------:R-:W-:Y:S01]  /*1bf10*/  IMAD.X R5, R244.reuse, 0x1, R31, P1 ;  /* 0x00000001f4057824 */ /* 0x040fe200008e061f */
[----:B------:R-:W-:Y:S01]  /*1bf20*/  ISETP.GT.AND P1, PT, R245, 0x6, PT ;  /* 0x00000006f500780c */ /* 0x000fe20003f24270 */
[----:B------:R-:W2:Y:S03]  /*1bf30*/  LDL R31, [R1+0xaf8] ;  /* 0x000af800011f7983 */ /* 0x000ea60000100800 */
[----:B------:R-:W-:Y:S01]  /*1bf40*/  SEL R2, RZ, 0x4, !P1 ;  /* 0x00000004ff027807 */ /* 0x000fe20004800000 */
[----:B------:R1:W-:Y:S04]  /*1bf50*/  LDGSTS.E [R0+0x1000], [R4.64], P0 ;  /* 0x0100000004007fae */ /* 0x0003e80008121848 */
[----:B------:R-:W2:Y:S01]  /*1bf60*/  LDL R179, [R1+0xb5c] ;  /* 0x000b5c0001b37983 */ /* 0x000ea20000100800 */
[----:B------:R-:W-:-:S03]  /*1bf70*/  IMAD.X R7, R244, 0x1, R17, P2 ;  /* 0x00000001f4077824 */ /* 0x000fc600010e0611 */
[----:B------:R-:W2:Y:S04]  /*1bf80*/  LDL R17, [R1+0xae8] ;  /* 0x000ae80001117983 */ /* 0x000ea80000100800 */
[----:B------:R4:W-:Y:S02]  /*1bf90*/  LDGSTS.E [R0+0x1200], [R6.64], P0 ;  /* 0x0120000006007fae */ /* 0x0009e40008121848 */
[C---:B----4-:R-:W-:Y:S02]  /*1bfa0*/  IADD3 R6, P1, R3.reuse, R13, RZ ;  /* 0x0000000d03067210 */ /* 0x050fe40007f3e0ff */
[----:B------:R-:W4:Y:S01]  /*1bfb0*/  LDL R13, [R1+0xaf0] ;  /* 0x000af000010d7983 */ /* 0x000f220000100800 */
[----:B-1----:R-:W-:Y:S02]  /*1bfc0*/  IADD3 R4, P2, R3, R30, RZ ;  /* 0x0000001e03047210 */ /* 0x002fe40007f5e0ff */
[----:B------:R-:W-:Y:S01]  /*1bfd0*/  SEL R2, R2, RZ, !P5 ;  /* 0x000000ff02027207 */ /* 0x000fe20006800000 */
[----:B------:R-:W-:Y:S01]  /*1bfe0*/  IMAD.X R7, R244, 0x1, R29, P1 ;  /* 0x00000001f4077824 */ /* 0x000fe200008e061d */
[----:B------:R-:W4:Y:S02]  /*1bff0*/  LDL R30, [R1+0xb64] ;  /* 0x000b6400011e7983 */ /* 0x000f240000100800 */
[----:B------:R-:W-:-:S02]  /*1c000*/  ISETP.NE.U32.AND P1, PT, R2, RZ, PT ;  /* 0x000000ff0200720c */ /* 0x000fc40003f25070 */
[----:B------:R-:W4:Y:S04]  /*1c010*/  LDL R29, [R1+0xb54] ;  /* 0x000b5400011d7983 */ /* 0x000f280000100800 */
[----:B------:R1:W-:Y:S01]  /*1c020*/  LDGSTS.E [R0+0x1400], [R6.64], P0 ;  /* 0x0140000006007fae */ /* 0x0003e20008121848 */
[----:B---3--:R-:W-:Y:S01]  /*1c030*/  IMAD.X R5, R244, 0x1, R28, P2 ;  /* 0x00000001f4057824 */ /* 0x008fe200010e061c */
[----:B-1----:R-:W-:Y:S02]  /*1c040*/  IADD3 R6, P2, R3, R175, RZ ;  /* 0x000000af03067210 */ /* 0x002fe40007f5e0ff */
[----:B------:R-:W3:Y:S04]  /*1c050*/  LDL R28, [R1+0xb60] ;  /* 0x000b6000011c7983 */ /* 0x000ee80000100800 */
[----:B------:R1:W-:Y:S01]  /*1c060*/  LDGSTS.E [R0+0x1600], [R4.64], P0 ;  /* 0x0160000004007fae */ /* 0x0003e20008121848 */
[----:B------:R-:W-:-:S03]  /*1c070*/  ISETP.GT.AND P0, PT, R245, 0xa, PT ;  /* 0x0000000af500780c */ /* 0x000fc60003f04270 */
[----:B------:R-:W3:Y:S01]  /*1c080*/  LDL R175, [R1+0xb6c] ;  /* 0x000b6c0001af7983 */ /* 0x000ee20000100800 */
[----:B-1----:R-:W-:Y:S02]  /*1c090*/  IADD3 R4, P3, R3, R174, RZ ;  /* 0x000000ae03047210 */ /* 0x002fe40007f7e0ff */
[----:B------:R-:W-:Y:S01]  /*1c0a0*/  SEL R2, RZ, 0x4, !P0 ;  /* 0x00000004ff027807 */ /* 0x000fe20004000000 */
[----:B------:R-:W3:Y:S01]  /*1c0b0*/  LDL R174, [R1+0xb68] ;  /* 0x000b680001ae7983 */ /* 0x000ee20000100800 */
[----:B------:R-:W-:-:S03]  /*1c0c0*/  IMAD.X R7, R244, 0x1, R172, P2 ;  /* 0x00000001f4077824 */ /* 0x000fc600010e06ac */
[----:B------:R-:W3:Y:S04]  /*1c0d0*/  LDL R172, [R1+0xbdc] ;  /* 0x000bdc0001ac7983 */ /* 0x000ee80000100800 */
[----:B------:R1:W-:Y:S02]  /*1c0e0*/  LDGSTS.E [R0+0x3000], [R6.64], P1 ;  /* 0x0300000006007fae */ /* 0x0003e40008921848 */
[----:B-1----:R-:W-:Y:S02]  /*1c0f0*/  IADD3 R6, P0, R3, R9, RZ ;  /* 0x0000000903067210 */ /* 0x002fe40007f1e0ff */
[----:B------:R-:W3:Y:S01]  /*1c100*/  LDL R9, [R1+0xb70] ;  /* 0x000b700001097983 */ /* 0x000ee20000100800 */
[----:B--2---:R-:W-:-:S03]  /*1c110*/  IMAD.X R5, R244, 0x1, R16, P3 ;  /* 0x00000001f4057824 */ /* 0x004fc600018e0610 */
[----:B------:R-:W2:Y:S04]  /*1c120*/  LDL R16, [R1+0xb78] ;  /* 0x000b780001107983 */ /* 0x000ea80000100800 */
[----:B------:R1:W-:Y:S02]  /*1c130*/  LDGSTS.E [R0+0x3200], [R4.64], P1 ;  /* 0x0320000004007fae */ /* 0x0003e40008921848 */
[----:B-1----:R-:W-:Y:S02]  /*1c140*/  IADD3 R4, P2, R3, R31, RZ ;  /* 0x0000001f03047210 */ /* 0x002fe40007f5e0ff */
[----:B------:R-:W-:Y:S01]  /*1c150*/  SEL R2, R2, RZ, !P5 ;  /* 0x000000ff02027207 */ /* 0x000fe20006800000 */
[----:B------:R-:W2:Y:S01]  /*1c160*/  LDL R31, [R1+0xbd4] ;  /* 0x000bd400011f7983 */ /* 0x000ea20000100800 */
[----:B------:R-:W-:-:S03]  /*1c170*/  IMAD.X R7, R244, 0x1, R17, P0 ;  /* 0x00000001f4077824 */ /* 0x000fc600000e0611 */
[----:B------:R-:W2:Y:S01]  /*1c180*/  LDL R17, [R1+0xbe4] ;  /* 0x000be40001117983 */ /* 0x000ea20000100800 */
[----:B----4-:R-:W-:-:S03]  /*1c190*/  IMAD.X R5, R244, 0x1, R13, P2 ;  /* 0x00000001f4057824 */ /* 0x010fc600010e060d */
[----:B------:R1:W-:Y:S04]  /*1c1a0*/  LDGSTS.E [R0+0x3400], [R6.64], P1 ;  /* 0x0340000006007fae */ /* 0x0003e80008921848 */
[----:B------:R-:W4:Y:S01]  /*1c1b0*/  LDL R13, [R1+0xbe0] ;  /* 0x000be000010d7983 */ /* 0x000f220000100800 */
[----:B------:R-:W-:-:S03]  /*1c1c0*/  ISETP.NE.U32.AND P0, PT, R2, RZ, PT ;  /* 0x000000ff0200720c */ /* 0x000fc60003f05070 */
[----:B------:R1:W-:Y:S02]  /*1c1d0*/  LDGSTS.E [R0+0x3600], [R4.64], P1 ;  /* 0x0360000004007fae */ /* 0x0003e40008921848 */
[C---:B-1----:R-:W-:Y:S02]  /*1c1e0*/  IADD3 R6, P2, R3.reuse, R179, RZ ;  /* 0x000000b303067210 */ /* 0x042fe40007f5e0ff */
[----:B------:R-:W-:-:S03]  /*1c1f0*/  IADD3 R4, P3, R3, R30, RZ ;  /* 0x0000001e03047210 */ /* 0x000fc60007f7e0ff */
[----:B------:R-:W-:Y:S01]  /*1c200*/  IMAD.X R7, R244, 0x1, R29, P2 ;  /* 0x00000001f4077824 */ /* 0x000fe200010e061d */
[----:B------:R-:W4:Y:S04]  /*1c210*/  LDL R30, [R1+0xbec] ;  /* 0x000bec00011e7983 */ /* 0x000f280000100800 */
[----:B------:R-:W4:Y:S01]  /*1c220*/  LDL R29, [R1+0xbf8] ;  /* 0x000bf800011d7983 */ /* 0x000f220000100800 */
[----:B------:R-:W-:-:S03]  /*1c230*/  ISETP.GT.AND P1, PT, R245, 0xe, PT ;  /* 0x0000000ef500780c */ /* 0x000fc60003f24270 */
[----:B------:R-:W4:Y:S01]  /*1c240*/  LDL R179, [R1+0xbf0] ;  /* 0x000bf00001b37983 */ /* 0x000f220000100800 */
[----:B------:R-:W-:-:S03]  /*1c250*/  SEL R2, RZ, 0x4, !P1 ;  /* 0x00000004ff027807 */ /* 0x000fc60004800000 */
[----:B------:R1:W-:Y:S01]  /*1c260*/  LDGSTS.E [R0+0x5000], [R6.64], P0 ;  /* 0x0500000006007fae */ /* 0x0003e20008121848 */
[----:B---3--:R-:W-:-:S03]  /*1c270*/  IMAD.X R5, R244, 0x1, R28, P3 ;  /* 0x00000001f4057824 */ /* 0x008fc600018e061c */
[----:B------:R-:W3:Y:S04]  /*1c280*/  LDL R28, [R1+0xbe8] ;  /* 0x000be800011c7983 */ /* 0x000ee80000100800 */
[----:B------:R2:W-:Y:S01]  /*1c290*/  LDGSTS.E [R0+0x5200], [R4.64], P0 ;  /* 0x0520000004007fae */ /* 0x0005e20008121848 */
[----:B-1----:R-:W-:-:S03]  /*1c2a0*/  IADD3 R6, P1, R3, R175, RZ ;  /* 0x000000af03067210 */ /* 0x002fc60007f3e0ff */
[----:B------:R-:W3:Y:S02]  /*1c2b0*/  LDL R175, [R1+0xc64] ;  /* 0x000c640001af7983 */ /* 0x000ee40000100800 */
[----:B------:R-:W-:Y:S02]  /*1c2c0*/  IMAD.X R7, R244, 0x1, R174, P1 ;  /* 0x00000001f4077824 */ /* 0x000fe400008e06ae */
[----:B------:R-:W3:Y:S04]  /*1c2d0*/  LDL R174, [R1+0xc54] ;  /* 0x000c540001ae7983 */ /* 0x000ee80000100800 */
[----:B------:R1:W-:Y:S01]  /*1c2e0*/  LDGSTS.E [R0+0x5400], [R6.64], P0 ;  /* 0x0540000006007fae */ /* 0x0003e20008121848 */
[----:B--2---:R-:W-:-:S03]  /*1c2f0*/  IADD3 R4, P2, R3, R16, RZ ;  /* 0x0000001003047210 */ /* 0x004fc60007f5e0ff */
[----:B------:R-:W2:Y:S02]  /*1c300*/  LDL R16, [R1+0xc5c] ;  /* 0x000c5c0001107983 */ /* 0x000ea40000100800 */
        /* <DEDUP_REMOVED lines=8> */
[----:B------:R-:W-:Y:S02]  /*1c390*/  ISETP.NE.U32.AND P1, PT, R2, RZ, PT ;  /* 0x000000ff0200720c */ /* 0x000fe40003f25070 */
[----:B------:R-:W-:Y:S02]  /*1c3a0*/  IADD3 R6, P2, R3, R172, RZ ;  /* 0x000000ac03067210 */ /* 0x000fe40007f5e0ff */
[----:B------:R-:W-:Y:S01]  /*1c3b0*/  ISETP.GT.AND P0, PT, R245, 0x12, PT ;  /* 0x00000012f500780c */ /* 0x000fe20003f04270 */
[----:B------:R-:W4:Y:S02]  /*1c3c0*/  LDL R172, [R1+0xc78] ;  /* 0x000c780001ac7983 */ /* 0x000f240000100800 */
[----:B------:R-:W-:Y:S01]  /*1c3d0*/  IMAD.X R7, R244, 0x1, R31, P2 ;  /* 0x00000001f4077824 */ /* 0x000fe200010e061f */
[----:B------:R-:W-:Y:S01]  /*1c3e0*/  SEL R2, RZ, 0x4, !P0 ;  /* 0x00000004ff027807 */ /* 0x000fe20004000000 */
[----:B------:R-:W4:Y:S04]  /*1c3f0*/  LDL R31, [R1+0xc70] ;  /* 0x000c7000011f7983 */ /* 0x000f280000100800 */
[----:B------:R1:W-:Y:S04]  /*1c400*/  LDGSTS.E [R0+0x7000], [R6.64], P1 ;  /* 0x0700000006007fae */ /* 0x0003e80008921848 */
[----:B------:R1:W-:Y:S02]  /*1c410*/  LDGSTS.E [R0+0x7200], [R4.64], P1 ;  /* 0x0720000004007fae */ /* 0x0003e40008921848 */
[----:B-1----:R-:W-:-:S02]  /*1c420*/  IADD3 R6, P0, R3, R30, RZ ;  /* 0x0000001e03067210 */ /* 0x002fc40007f1e0ff */
[----:B------:R-:W4:Y:S01]  /*1c430*/  LDL R30, [R1+0xcdc] ;  /* 0x000cdc00011e7983 */ /* 0x000f220000100800 */
[----:B------:R-:W-:-:S03]  /*1c440*/  IADD3 R4, P2, R3, R29, RZ ;  /* 0x0000001d03047210 */ /* 0x000fc60007f5e0ff */
[----:B------:R-:W4:Y:S02]  /*1c450*/  LDL R29, [R1+0xce4] ;  /* 0x000ce400011d7983 */ /* 0x000f240000100800 */
[----:B------:R-:W-:Y:S01]  /*1c460*/  IMAD.X R5, R244, 0x1, R179, P2 ;  /* 0x00000001f4057824 */ /* 0x000fe200010e06b3 */
[----:B------:R-:W-:Y:S01]  /*1c470*/  SEL R2, R2, RZ, !P5 ;  /* 0x000000ff02027207 */ /* 0x000fe20006800000 */
[----:B------:R-:W4:Y:S01]  /*1c480*/  LDL R179, [R1+0xd54] ;  /* 0x000d540001b37983 */ /* 0x000f220000100800 */
[----:B---3--:R-:W-:-:S03]  /*1c490*/  IMAD.X R7, R244, 0x1, R28, P0 ;  /* 0x00000001f4077824 */ /* 0x008fc600000e061c */
[----:B------:R-:W3:Y:S04]  /*1c4a0*/  LDL R28, [R1+0xcd4] ;  /* 0x000cd400011c7983 */ /* 0x000ee80000100800 */
[----:B------:R2:W-:Y:S04]  /*1c4b0*/  LDGSTS.E [R0+0x7400], [R6.64], P1 ;  /* 0x0740000006007fae */ /* 0x0005e80008921848 */
[----:B------:R1:W-:Y:S02]  /*1c4c0*/  LDGSTS.E [R0+0x7600], [R4.64], P1 ;  /* 0x0760000004007fae */ /* 0x0003e40008921848 */
[----:B-1----:R-:W-:-:S02]  /*1c4d0*/  IADD3 R4, P3, R3, R175, RZ ;  /* 0x000000af03047210 */ /* 0x002fc40007f7e0ff */
[----:B------:R-:W-:Y:S01]  /*1c4e0*/  ISETP.NE.U32.AND P0, PT, R2, RZ, PT ;  /* 0x000000ff0200720c */ /* 0x000fe20003f05070 */
[----:B------:R-:W3:Y:S01]  /*1c4f0*/  LDL R175, [R1+0xd60] ;  /* 0x000d600001af7983 */ /* 0x000ee20000100800 */
[----:B------:R-:W-:Y:S02]  /*1c500*/  ISETP.GT.AND P1, PT, R245, 0x16, PT ;  /* 0x00000016f500780c */ /* 0x000fe40003f24270 */
[----:B--2---:R-:W-:Y:S02]  /*1c510*/  IADD3 R6, P2, R3, R16, RZ ;  /* 0x0000001003067210 */ /* 0x004fe40007f5e0ff */
[----:B------:R-:W2:Y:S01]  /*1c520*/  LDL R16, [R1+0xce0] ;  /* 0x000ce00001107983 */ /* 0x000ea20000100800 */
[----:B------:R-:W-:-:S03]  /*1c530*/  IMAD.X R5, R244, 0x1, R9, P3 ;  /* 0x00000001f4057824 */ /* 0x000fc600018e0609 */
[----:B------:R-:W2:Y:S01]  /*1c540*/  LDL R9, [R1+0xcec] ;  /* 0x000cec0001097983 */ /* 0x000ea20000100800 */
[----:B------:R-:W-:Y:S01]  /*1c550*/  IMAD.X R7, R244, 0x1, R174, P2 ;  /* 0x00000001f4077824 */ /* 0x000fe200010e06ae */
[----:B------:R-:W-:Y:S02]  /*1c560*/  SEL R2, RZ, 0x4, !P1 ;  /* 0x00000004ff027807 */ /* 0x000fe40004800000 */
[----:B------:R-:W2:Y:S04]  /*1c570*/  LDL R174, [R1+0xd6c] ;  /* 0x000d6c0001ae7983 */ /* 0x000ea80000100800 */
[----:B------:R1:W-:Y:S04]  /*1c580*/  LDGSTS.E [R0+0x9000], [R6.64], P0 ;  /* 0x0900000006007fae */ /* 0x0003e80008121848 */
[----:B------:R1:W-:Y:S02]  /*1c590*/  LDGSTS.E [R0+0x9200], [R4.64], P0 ;  /* 0x0920000004007fae */ /* 0x0003e40008121848 */
[----:B-1----:R-:W-:-:S02]  /*1c5a0*/  IADD3 R6, P1, R3, R17, RZ ;  /* 0x0000001103067210 */ /* 0x002fc40007f3e0ff */
[----:B------:R-:W2:Y:S03]  /*1c5b0*/  LDL R17, [R1+0xce8] ;  /* 0x000ce80001117983 */ /* 0x000ea60000100800 */
[----:B----4-:R-:W-:Y:S02]  /*1c5c0*/  IMAD.X R7, R244, 0x1, R13, P1 ;  /* 0x00000001f4077824 */ /* 0x010fe400008e060d */
[----:B------:R-:W4:Y:S01]  /*1c5d0*/  LDL R13, [R1+0xd5c] ;  /* 0x000d5c00010d7983 */ /* 0x000f220000100800 */
[----:B------:R-:W-:-:S03]  /*1c5e0*/  SEL R2, R2, RZ, !P5 ;  /* 0x000000ff02027207 */ /* 0x000fc60006800000 */
[----:B------:R1:W-:Y:S01]  /*1c5f0*/  LDGSTS.E [R0+0x9400], [R6.64], P0 ;  /* 0x0940000006007fae */ /* 0x0003e20008121848 */
[----:B------:R-:W-:-:S03]  /*1c600*/  IADD3 R4, P2, R3, R172, RZ ;  /* 0x000000ac03047210 */ /* 0x000fc60007f5e0ff */
[----:B------:R-:W4:Y:S01]  /*1c610*/  LDL R172, [R1+0xd78] ;  /* 0x000d780001ac7983 */ /* 0x000f220000100800 */
[----:B------:R-:W-:Y:S01]  /*1c620*/  ISETP.NE.U32.AND P1, PT, R2, RZ, PT ;  /* 0x000000ff0200720c */ /* 0x000fe20003f25070 */
[----:B------:R-:W-:Y:S02]  /*1c630*/  IMAD.X R5, R244, 0x1, R31, P2 ;  /* 0x00000001f4057824 */ /* 0x000fe400010e061f */
[----:B------:R-:W4:Y:S04]  /*1c640*/  LDL R31, [R1+0xd68] ;  /* 0x000d6800011f7983 */ /* 0x000f280000100800 */
[----:B------:R1:W-:Y:S01]  /*1c650*/  LDGSTS.E [R0+0x9600], [R4.64], P0 ;  /* 0x0960000004007fae */ /* 0x0003e20008121848 */
[----:B------:R-:W-:Y:S02]  /*1c660*/  ISETP.GT.AND P0, PT, R245, 0x1a, PT ;  /* 0x0000001af500780c */ /* 0x000fe40003f04270 */
[----:B-1----:R-:W-:-:S02]  /*1c670*/  IADD3 R6, P2, R3, R30, RZ ;  /* 0x0000001e03067210 */ /* 0x002fc40007f5e0ff */
[----:B------:R-:W4:Y:S01]  /*1c680*/  LDL R30, [R1+0xd70] ;  /* 0x000d7000011e7983 */ /* 0x000f220000100800 */
[----:B------:R-:W-:-:S03]  /*1c690*/  IADD3 R4, P3, R3, R29, RZ ;  /* 0x0000001d03047210 */ /* 0x000fc60007f7e0ff */
[----:B------:R-:W4:Y:S01]  /*1c6a0*/  LDL R29, [R1+0xde4] ;  /* 0x000de400011d7983 */ /* 0x000f220000100800 */
[----:B------:R-:W-:Y:S01]  /*1c6b0*/  SEL R2, RZ, 0x4, !P0 ;  /* 0x00000004ff027807 */ /* 0x000fe20004000000 */
[C---:B---3--:R-:W-:Y:S02]  /*1c6c0*/  IMAD.X R7, R244.reuse, 0x1, R28, P2 ;  /* 0x00000001f4077824 */ /* 0x048fe400010e061c */
[----:B------:R-:W3:Y:S04]  /*1c6d0*/  LDL R28, [R1+0xdd4] ;  /* 0x000dd400011c7983 */ /* 0x000ee80000100800 */
[----:B------:R1:W-:Y:S01]  /*1c6e0*/  LDGSTS.E [R0+0xb000], [R6.64], P1 ;  /* 0x0b00000006007fae */ /* 0x0003e20008921848 */
[----:B--2---:R-:W-:-:S03]  /*1c6f0*/  IMAD.X R5, R244, 0x1, R16, P3 ;  /* 0x00000001f4057824 */ /* 0x004fc600018e0610 */
[----:B------:R-:W2:Y:S01]  /*1c700*/  LDL R16, [R1+0xddc] ;  /* 0x000ddc0001107983 */ /* 0x000ea20000100800 */
[----:B-1----:R-:W-:-:S03]  /*1c710*/  IADD3 R6, P0, R3, R9, RZ ;  /* 0x0000000903067210 */ /* 0x002fc60007f1e0ff */
[----:B------:R1:W-:Y:S04]  /*1c720*/  LDGSTS.E [R0+0xb200], [R4.64], P1 ;  /* 0x0b20000004007fae */ /* 0x0003e80008921848 */
[----:B------:R-:W3:Y:S01]  /*1c730*/  LDL R9, [R1+0xde0] ;  /* 0x000de00001097983 */ /* 0x000ee20000100800 */
[----:B-1----:R-:W-:-:S05]  /*1c740*/  IADD3 R4, P2, R3, R182, RZ ;  /* 0x000000b603047210 */ /* 0x002fca0007f5e0ff */
[C---:B------:R-:W-:Y:S02]  /*1c750*/  IMAD.X R5, R244.reuse, 0x1, R181, P2 ;  /* 0x00000001f4057824 */ /* 0x040fe400010e06b5 */
[----:B------:R-:W-:Y:S02]  /*1c760*/  IMAD.X R7, R244, 0x1, R17, P0 ;  /* 0x00000001f4077824 */ /* 0x000fe400000e0611 */
[----:B------:R-:W3:Y:S04]  /*1c770*/  LDL R17, [R1+0xdec] ;  /* 0x000dec0001117983 */ /* 0x000ee80000100800 */
[----:B------:R4:W-:Y:S01]  /*1c780*/  LDGSTS.E [R0+0xb400], [R6.64], P1 ;  /* 0x0b40000006007fae */ /* 0x0009e20008921848 */
[----:B------:R-:W-:-:S03]  /*1c790*/  SEL R2, R2, RZ, !P5 ;  /* 0x000000ff02027207 */ /* 0x000fc60006800000 */
[----:B------:R1:W-:Y:S01]  /*1c7a0*/  LDGSTS.E [R0+0xb600], [R4.64], P1 ;  /* 0x0b60000004007fae */ /* 0x0003e20008921848 */
[----:B----4-:R-:W-:-:S03]  /*1c7b0*/  IADD3 R6, P2, R3, R13, RZ ;  /* 0x0000000d03067210 */ /* 0x010fc60007f5e0ff */
[----:B------:R-:W4:Y:S01]  /*1c7c0*/  LDL R13, [R1+0xde8] ;  /* 0x000de800010d7983 */ /* 0x000f220000100800 */
[----:B------:R-:W-:Y:S02]  /*1c7d0*/  ISETP.NE.U32.AND P0, PT, R2, RZ, PT ;  /* 0x000000ff0200720c */ /* 0x000fe40003f05070 */
[----:B-1----:R-:W-:Y:S01]  /*1c7e0*/  IADD3 R4, P3, R3, R180, RZ ;  /* 0x000000b403047210 */ /* 0x002fe20007f7e0ff */
[----:B------:R-:W-:Y:S01]  /*1c7f0*/  IMAD.X R7, R244, 0x1, R179, P2 ;  /* 0x00000001f4077824 */ /* 0x000fe200010e06b3 */
[----:B------:R-:W-:-:S03]  /*1c800*/  ISETP.GT.AND P1, PT, R245, 0x1e, PT ;  /* 0x0000001ef500780c */ /* 0x000fc60003f24270 */
[----:B------:R-:W-:Y:S01]  /*1c810*/  IMAD.X R5, R244, 0x1, R175, P3 ;  /* 0x00000001f4057824 */ /* 0x000fe200018e06af */
[----:B------:R-:W-:-:S05]  /*1c820*/  SEL R2, RZ, 0x4, !P1 ;  /* 0x00000004ff027807 */ /* 0x000fca0004800000 */
[----:B------:R1:W-:Y:S04]  /*1c830*/  LDGSTS.E [R0+0xd000], [R6.64], P0 ;  /* 0x0d00000006007fae */ /* 0x0003e80008121848 */
[----:B------:R1:W-:Y:S02]  /*1c840*/  LDGSTS.E [R0+0xd200], [R4.64], P0 ;  /* 0x0d20000004007fae */ /* 0x0003e40008121848 */
[C---:B-1----:R-:W-:Y:S02]  /*1c850*/  IADD3 R6, P1, R3.reuse, R174, RZ ;  /* 0x000000ae03067210 */ /* 0x042fe40007f3e0ff */
[----:B------:R-:W-:Y:S01]  /*1c860*/  SEL R2, R2, RZ, !P5 ;  /* 0x000000ff02027207 */ /* 0x000fe20006800000 */
[----:B------:R-:W4:Y:S01]  /*1c870*/  LDL R174, [R1+0xa70] ;  /* 0x000a700001ae7983 */ /* 0x000f220000100800 */
[----:B------:R-:W-:Y:S01]  /*1c880*/  IADD3 R4, P3, R3, R172, RZ ;  /* 0x000000ac03047210 */ /* 0x000fe20007f7e0ff */
[----:B------:R-:W-:-:S04]  /*1c890*/  IMAD.X R7, R244, 0x1, R31, P1 ;  /* 0x00000001f4077824 */ /* 0x000fc800008e061f */
[----:B------:R-:W-:Y:S01]  /*1c8a0*/  IMAD.X R5, R244, 0x1, R30, P3 ;  /* 0x00000001f4057824 */ /* 0x000fe200018e061e */
[----:B------:R2:W-:Y:S04]  /*1c8b0*/  LDGSTS.E [R0+0xd400], [R6.64], P0 ;  /* 0x0d40000006007fae */ /* 0x0005e80008121848 */
[----:B------:R1:W-:Y:S01]  /*1c8c0*/  LDGSTS.E [R0+0xd600], [R4.64], P0 ;  /* 0x0d60000004007fae */ /* 0x0003e20008121848 */
[----:B------:R-:W-:-:S03]  /*1c8d0*/  ISETP.NE.U32.AND P2, PT, R2, RZ, PT ;  /* 0x000000ff0200720c */ /* 0x000fc60003f45070 */
[----:B------:R-:W4:Y:S01]  /*1c8e0*/  LDL R30, [R1+0xa7c] ;  /* 0x000a7c00011e7983 */ /* 0x000f220000100800 */
[----:B-1----:R-:W-:Y:S02]  /*1c8f0*/  IADD3 R4, P3, R3, R29, RZ ;  /* 0x0000001d03047210 */ /* 0x002fe40007f7e0ff */
[----:B------:R-:W-:Y:S01]  /*1c900*/  ISETP.GT.AND P0, PT, R245, 0x3, PT ;  /* 0x00000003f500780c */ /* 0x000fe20003f04270 */
[----:B------:R-:W-:-:S03]  /*1c910*/  IMAD.MOV.U32 R191, RZ, RZ, R8 ;  /* 0x000000ffffbf7224 */ /* 0x000fc600078e0008 */
[----:B------:R-:W-:Y:S02]  /*1c920*/  SEL R2, RZ, 0x4, !P0 ;  /* 0x00000004ff027807 */ /* 0x000fe40004000000 */
[----:B--2---:R-:W-:Y:S02]  /*1c930*/  IADD3 R6, P1, R3, R16, RZ ;  /* 0x0000001003067210 */ /* 0x004fe40007f3e0ff */
[----:B------:R-:W2:Y:S01]  /*1c940*/  LDL R16, [R1+0xe08] ;  /* 0x000e080001107983 */ /* 0x000ea20000100800 */
[----:B---3--:R-:W-:-:S03]  /*1c950*/  IMAD.X R5, R244, 0x1, R9, P3 ;  /* 0x00000001f4057824 */ /* 0x008fc600018e0609 */
[----:B------:R-:W3:Y:S01]  /*1c960*/  LDL R9, [R1+0xdf0] ;  /* 0x000df00001097983 */ /* 0x000ee20000100800 */
[----:B------:R-:W-:-:S05]  /*1c970*/  IMAD.X R7, R244, 0x1, R28, P1 ;  /* 0x00000001f4077824 */ /* 0x000fca00008e061c */
[----:B------:R1:W-:Y:S04]  /*1c980*/  LDGSTS.E [R0+0xf000], [R6.64], P2 ;  /* 0x0f00000006007fae */ /* 0x0003e80009121848 */
[----:B------:R1:W-:Y:S04]  /*1c990*/  LDGSTS.E [R0+0xf200], [R4.64], P2 ;  /* 0x0f20000004007fae */ /* 0x0003e80009121848 */
[----:B-1----:R-:W3:Y:S04]  /*1c9a0*/  LDL R7, [R1+0xa84] ;  /* 0x000a840001077983 */ /* 0x002ee80000100800 */
[----:B------:R-:W3:Y:S04]  /*1c9b0*/  LDL.LU R188, [R1+0x250] ;  /* 0x0002500001bc7983 */ /* 0x000ee80000300800 */
[----:B------:R-:W3:Y:S04]  /*1c9c0*/  LDL.LU R189, [R1+0x254] ;  /* 0x0002540001bd7983 */ /* 0x000ee80000300800 */
[----:B------:R-:W3:Y:S04]  /*1c9d0*/  LDL.LU R190, [R1+0x258] ;  /* 0x0002580001be7983 */ /* 0x000ee80000300800 */
[----:B------:R-:W3:Y:S04]  /*1c9e0*/  LDL R8, [R1+0xa8c] ;  /* 0x000a8c0001087983 */ /* 0x000ee80000100800 */
[----:B------:R-:W3:Y:S04]  /*1c9f0*/  LDL R31, [R1+0xa80] ;  /* 0x000a8000011f7983 */ /* 0x000ee80000100800 */
[----:B------:R-:W3:Y:S04]  /*1ca00*/  LDL R29, [R1+0xa98] ;  /* 0x000a9800011d7983 */ /* 0x000ee80000100800 */
[----:B------:R-:W3:Y:S01]  /*1ca10*/  LDL R28, [R1+0xa88] ;  /* 0x000a8800011c7983 */ /* 0x000ee20000100800 */
[----:B------:R-:W-:-:S02]  /*1ca20*/  SEL R2, R2, RZ, !P5 ;  /* 0x000000ff02027207 */ /* 0x000fc40006800000 */
[----:B------:R-:W-:Y:S01]  /*1ca30*/  ISETP.GT.AND P1, PT, R245, 0x7, PT ;  /* 0x00000007f500780c */ /* 0x000fe20003f24270 */
[----:B------:R-:W3:Y:S01]  /*1ca40*/  LDL R172, [R1+0xaf4] ;  /* 0x000af40001ac7983 */ /* 0x000ee20000100800 */
[----:B------:R-:W-:-:S03]  /*1ca50*/  IADD3 R4, P0, R3, R17, RZ ;  /* 0x0000001103047210 */ /* 0x000fc60007f1e0ff */
[----:B------:R-:W3:Y:S02]  /*1ca60*/  LDL R17, [R1+0xa90] ;  /* 0x000a900001117983 */ /* 0x000ee40000100800 */
[----:B----4-:R-:W-:Y:S02]  /*1ca70*/  IMAD.X R5, R244, 0x1, R13, P0 ;  /* 0x00000001f4057824 */ /* 0x010fe400000e060d */
[----:B------:R-:W4:Y:S04]  /*1ca80*/  LDL R13, [R1+0xafc] ;  /* 0x000afc00010d7983 */ /* 0x000f280000100800 */
[----:B------:R2:W-:Y:S01]  /*1ca90*/  LDGSTS.E [R0+0xf400], [R4.64], P2 ;  /* 0x0f40000004007fae */ /* 0x0005e20009121848 */
[----:B------:R-:W-:Y:S02]  /*1caa0*/  ISETP.NE.U32.AND P0, PT, R2, RZ, PT ;  /* 0x000000ff0200720c */ /* 0x000fe40003f05070 */
[----:B------:R-:W-:-:S02]  /*1cab0*/  SEL R2, RZ, 0x4, !P1 ;  /* 0x00000004ff027807 */ /* 0x000fc40004800000 */
[C---:B------:R-:W-:Y:S02]  /*1cac0*/  ISETP.GT.AND P1, PT, R245.reuse, 0xb, PT ;  /* 0x0000000bf500780c */ /* 0x040fe40003f24270 */
[----:B------:R-:W-:Y:S02]  /*1cad0*/  SEL R2, R2, RZ, !P5 ;  /* 0x000000ff02027207 */ /* 0x000fe40006800000 */
[----:B------:R-:W-:Y:S02]  /*1cae0*/  SEL R6, RZ, 0x4, !P1 ;  /* 0x00000004ff067807 */ /* 0x000fe40004800000 */
[----:B------:R-:W-:Y:S02]  /*1caf0*/  ISETP.GT.AND P1, PT, R245, 0xf, PT ;  /* 0x0000000ff500780c */ /* 0x000fe40003f24270 */
[----:B------:R-:W-:Y:S02]  /*1cb00*/  ISETP.NE.U32.AND P4, PT, R2, RZ, PT ;  /* 0x000000ff0200720c */ /* 0x000fe40003f85070 */
[----:B------:R-:W-:-:S02]  /*1cb10*/  SEL R2, R6, RZ, !P5 ;  /* 0x000000ff06027207 */ /* 0x000fc40006800000 */
[----:B------:R-:W-:Y:S02]  /*1cb20*/  SEL R6, RZ, 0x4, !P1 ;  /* 0x00000004ff067807 */ /* 0x000fe40004800000 */
[----:B------:R-:W-:Y:S02]  /*1cb30*/  ISETP.NE.U32.AND P1, PT, R2, RZ, PT ;  /* 0x000000ff0200720c */ /* 0x000fe40003f25070 */
[----:B------:R-:W-:-:S04]  /*1cb40*/  SEL R2, R6, RZ, !P5 ;  /* 0x000000ff06027207 */ /* 0x000fc80006800000 */
[----:B------:R-:W-:Y:S02]  /*1cb50*/  ISETP.NE.U32.AND P6, PT, R2, RZ, PT ;  /* 0x000000ff0200720c */ /* 0x000fe40003fc5070 */
[----:B------:R-:W4:Y:S01]  /*1cb60*/  LDL R2, [R1+0xb0c] ;  /* 0x000b0c0001027983 */ /* 0x000f220000100800 */
[----:B--2---:R-:W-:-:S03]  /*1cb70*/  IADD3 R4, P3, R3, R16, RZ ;  /* 0x0000001003047210 */ /* 0x004fc60007f7e0ff */
[----:B------:R-:W2:Y:S02]  /*1cb80*/  LDL R16, [R1+0xb04] ;  /* 0x000b040001107983 */ /* 0x000ea40000100800 */
[----:B---3--:R-:W-:Y:S02]  /*1cb90*/  IMAD.X R5, R244, 0x1, R9, P3 ;  /* 0x00000001f4057824 */ /* 0x008fe400018e0609 */
[----:B------:R-:W1:Y:S04]  /*1cba0*/  S2R R9, SR_TID.X ;  /* 0x0000000000097919 */ /* 0x000e680000002100 */
[----:B------:R3:W-:Y:S01]  /*1cbb0*/  LDGSTS.E [R0+0xf600], [R4.64], P2 ;  /* 0x0f60000004007fae */ /* 0x0007e20009121848 */
[----:B------:R-:W-:Y:S01]  /*1cbc0*/  HMMA.1688.F32.TF32 R180, R24, R10, R188 ;  /* 0x0000000a18b4723c */ /* 0x000fe200000810bc */
[----:B-1----:R-:W-:-:S05]  /*1cbd0*/  LOP3.LUT R9, R9, 0x7f, RZ, 0xc0, !PT ;  /* 0x0000007f09097812 */ /* 0x002fca00078ec0ff */
[----:B------:R-:W-:Y:S01]  /*1cbe0*/  IMAD.SHL.U32 R9, R9, 0x4, RZ ;  /* 0x0000000409097824 */ /* 0x000fe200078e00ff */
[C---:B---3--:R-:W-:Y:S01]  /*1cbf0*/  IADD3 R4, P2, R3.reuse, R30, RZ ;  /* 0x0000001e03047210 */ /* 0x048fe20007f5e0ff */
[----:B------:R-:W-:Y:S01]  /*1cc00*/  IMAD.U32 R0, RZ, RZ, UR5 ;  /* 0x00000005ff007e24 */ /* 0x000fe2000f8e00ff */
[----:B------:R-:W-:Y:S01]  /*1cc10*/  IADD3 R6, P3, R3, R7, RZ ;  /* 0x0000000703067210 */ /* 0x000fe20007f7e0ff */
[----:B------:R-:W3:Y:S01]  /*1cc20*/  LDL R30, [R1+0xb00] ;  /* 0x000b0000011e7983 */ /* 0x000ee20000100800 */
[----:B------:R-:W-:Y:S01]  /*1cc30*/  LOP3.LUT R9, R9, 0x60, RZ, 0x3c, !PT ;  /* 0x0000006009097812 */ /* 0x000fe200078e3cff */
[C---:B------:R-:W-:Y:S01]  /*1cc40*/  IMAD.X R5, R244.reuse, 0x1, R174, P2 ;  /* 0x00000001f4057824 */ /* 0x040fe200010e06ae */
[----:B------:R-:W-:Y:S01]  /*1cc50*/  IADD3 R8, P2, R3, R8, RZ ;  /* 0x0000000803087210 */ /* 0x000fe20007f5e0ff */
[----:B------:R-:W-:Y:S02]  /*1cc60*/  IMAD.X R7, R244, 0x1, R31, P3 ;  /* 0x00000001f4077824 */ /* 0x000fe400018e061f */
[----:B------:R-:W-:-:S02]  /*1cc70*/  IMAD R0, R0, 0x10000, R9 ;  /* 0x0001000000007824 */ /* 0x000fc400078e0209 */
[----:B------:R-:W-:-:S03]  /*1cc80*/  IMAD.X R9, R244, 0x1, R28, P2 ;  /* 0x00000001f4097824 */ /* 0x000fc600010e061c */
[----:B------:R1:W-:Y:S04]  /*1cc90*/  LDGSTS.E [R0+0x1800], [R4.64], P0 ;  /* 0x0180000004007fae */ /* 0x0003e80008121848 */
[----:B------:R-:W-:Y:S04]  /*1cca0*/  STL.64 [R1+0x1d0], R180 ;  /* 0x0001d0b401007387 */ /* 0x000fe80000100a00 */
[----:B------:R2:W-:Y:S04]  /*1ccb0*/  STL.64 [R1+0x1d8], R182 ;  /* 0x0001d8b601007387 */ /* 0x0005e80000100a00 */
[----:B------:R-:W3:Y:S01]  /*1ccc0*/  LDL R174, [R1+0xb18] ;  /* 0x000b180001ae7983 */ /* 0x000ee20000100800 */
[----:B-1----:R-:W-:-:S03]  /*1ccd0*/  IADD3 R4, P3, R3, R29, RZ ;  /* 0x0000001d03047210 */ /* 0x002fc60007f7e0ff */
[----:B------:R-:W3:Y:S04]  /*1cce0*/  LDL R29, [R1+0xb08] ;  /* 0x000b0800011d7983 */ /* 0x000ee80000100800 */
[----:B------:R4:W-:Y:S01]  /*1ccf0*/  LDGSTS.E [R0+0x1a00], [R6.64], P0 ;  /* 0x01a0000006007fae */ /* 0x0009e20008121848 */
[----:B------:R-:W-:-:S03]  /*1cd00*/  IMAD.X R5, R244, 0x1, R17, P3 ;  /* 0x00000001f4057824 */ /* 0x000fc600018e0611 */
[----:B------:R-:W3:Y:S04]  /*1cd10*/  LDL R28, [R1+0xb7c] ;  /* 0x000b7c00011c7983 */ /* 0x000ee80000100800 */
[----:B------:R-:W3:Y:S04]  /*1cd20*/  LDL R31, [R1+0xb84] ;  /* 0x000b8400011f7983 */ /* 0x000ee80000100800 */
[----:B------:R-:W3:Y:S04]  /*1cd30*/  LDL R17, [R1+0xb74] ;  /* 0x000b740001117983 */ /* 0x000ee80000100800 */
[----:B------:R2:W-:Y:S04]  /*1cd40*/  LDGSTS.E [R0+0x1c00], [R8.64], P0 ;  /* 0x01c0000008007fae */ /* 0x0005e80008121848 */
[----:B------:R1:W-:Y:S01]  /*1cd50*/  LDGSTS.E [R0+0x1e00], [R4.64], P0 ;  /* 0x01e0000004007fae */ /* 0x0003e20008121848 */
[----:B----4-:R-:W-:-:S03]  /*1cd60*/  IADD3 R6, P2, R3, R13, RZ ;  /* 0x0000000d03067210 */ /* 0x010fc60007f5e0ff */
[----:B------:R-:W4:Y:S04]  /*1cd70*/  LDL R13, [R1+0xb10] ;  /* 0x000b1000010d7983 */ /* 0x000f280000100800 */
[----:B------:R-:W4:Y:S04]  /*1cd80*/  LDL.LU R188, [R1+0x280] ;  /* 0x0002800001bc7983 */ /* 0x000f280000300800 */
[----:B------:R-:W4:Y:S04]  /*1cd90*/  LDL.LU R189, [R1+0x284] ;  /* 0x0002840001bd7983 */ /* 0x000f280000300800 */
[----:B------:R-:W4:Y:S04]  /*1cda0*/  LDL.LU R190, [R1+0x288] ;  /* 0x0002880001be7983 */ /* 0x000f280000300800 */
[----:B------:R-:W4:Y:S01]  /*1cdb0*/  LDL.LU R191, [R1+0x28c] ;  /* 0x00028c0001bf7983 */ /* 0x000f220000300800 */
[----:B------:R-:W-:Y:S01]  /*1cdc0*/  IMAD.X R7, R244, 0x1, R172, P2 ;  /* 0x00000001f4077824 */ /* 0x000fe200010e06ac */
[----:B------:R-:W-:-:S02]  /*1cdd0*/  ISETP.GT.AND P0, PT, R245, 0x13, PT ;  /* 0x00000013f500780c */ /* 0x000fc40003f04270 */
[----:B------:R-:W-:Y:S01]  /*1cde0*/  ISETP.GT.AND P2, PT, R245, 0x17, PT ;  /* 0x00000017f500780c */ /* 0x000fe20003f44270 */
[----:B------:R-:W4:Y:S01]  /*1cdf0*/  LDL R11, [R1+0xb80] ;  /* 0x000b8000010b7983 */ /* 0x000f220000100800 */
[----:B-1----:R-:W-:-:S03]  /*1ce00*/  SEL R5, RZ, 0x4, !P0 ;  /* 0x00000004ff057807 */ /* 0x002fc60004000000 */
[----:B------:R1:W-:Y:S01]  /*1ce10*/  LDGSTS.E [R0+0x3800], [R6.64], P4 ;  /* 0x0380000006007fae */ /* 0x0003e2000a121848 */
[----:B------:R-:W-:-:S03]  /*1ce20*/  SEL R5, R5, RZ, !P5 ;  /* 0x000000ff05057207 */ /* 0x000fc60006800000 */
[----:B------:R-:W4:Y:S04]  /*1ce30*/  LDL R172, [R1+0xb88] ;  /* 0x000b880001ac7983 */ /* 0x000f280000100800 */
[----:B------:R-:W4:Y:S01]  /*1ce40*/  LDL R10, [R1+0xb98] ;  /* 0x000b9800010a7983 */ /* 0x000f220000100800 */
[C---:B-1----:R-:W-:Y:S02]  /*1ce50*/  IADD3 R6, P0, R3.reuse, R2, RZ ;  /* 0x0000000203067210 */ /* 0x042fe40007f1e0ff */
[----:B------:R-:W-:Y:S02]  /*1ce60*/  SEL R2, RZ, 0x4, !P2 ;  /* 0x00000004ff027807 */ /* 0x000fe40005000000 */
[C---:B--2---:R-:W-:Y:S02]  /*1ce70*/  IADD3 R8, P3, R3.reuse, R16, RZ ;  /* 0x0000001003087210 */ /* 0x044fe40007f7e0ff */
[----:B------:R-:W2:Y:S01]  /*1ce80*/  LDL R16, [R1+0xb8c] ;  /* 0x000b8c0001107983 */ /* 0x000ea20000100800 */
[----:B---3--:R-:W-:Y:S01]  /*1ce90*/  IADD3 R4, P2, R3, R174, RZ ;  /* 0x000000ae03047210 */ /* 0x008fe20007f5e0ff */
[C---:B------:R-:W-:Y:S01]  /*1cea0*/  IMAD.X R7, R244.reuse, 0x1, R29, P0 ;  /* 0x00000001f4077824 */ /* 0x040fe200000e061d */
[----:B------:R-:W-:Y:S01]  /*1ceb0*/  ISETP.NE.U32.AND P0, PT, R5, RZ, PT ;  /* 0x000000ff0500720c */ /* 0x000fe20003f05070 */
[C---:B------:R-:W-:Y:S01]  /*1cec0*/  IMAD.X R9, R244.reuse, 0x1, R30, P3 ;  /* 0x00000001f4097824 */ /* 0x040fe200018e061e */
[----:B------:R-:W3:Y:S04]  /*1ced0*/  LDL R29, [R1+0xc04] ;  /* 0x000c0400011d7983 */ /* 0x000ee80000100800 */
[----:B------:R-:W3:Y:S04]  /*1cee0*/  LDL R30, [R1+0xb90] ;  /* 0x000b9000011e7983 */ /* 0x000ee80000100800 */
[----:B------:R2:W-:Y:S04]  /*1cef0*/  LDGSTS.E [R0+0x3a00], [R8.64], P4 ;  /* 0x03a0000008007fae */ /* 0x0005e8000a121848 */
[----:B------:R1:W-:Y:S01]  /*1cf00*/  LDGSTS.E [R0+0x3c00], [R6.64], P4 ;  /* 0x03c0000006007fae */ /* 0x0003e2000a121848 */
[----:B----4-:R-:W-:-:S03]  /*1cf10*/  IMAD.X R5, R244, 0x1, R13, P2 ;  /* 0x00000001f4057824 */ /* 0x010fc600010e060d */
[----:B------:R-:W4:Y:S01]  /*1cf20*/  LDL R13, [R1+0xbfc] ;  /* 0x000bfc00010d7983 */ /* 0x000f220000100800 */
[C---:B------:R-:W-:Y:S01]  /*1cf30*/  HMMA.1688.F32.TF32 R180, R24.reuse, R14, R188 ;  /* 0x0000000e18b4723c */ /* 0x040fe200000810bc */
[----:B-1----:R-:W-:Y:S02]  /*1cf40*/  IADD3 R6, P2, R3, R28, RZ ;  /* 0x0000001c03067210 */ /* 0x002fe40007f5e0ff */
[----:B------:R1:W-:Y:S04]  /*1cf50*/  LDGSTS.E [R0+0x3e00], [R4.64], P4 ;  /* 0x03e0000004007fae */ /* 0x0003e8000a121848 */
[----:B------:R-:W3:Y:S01]  /*1cf60*/  LDL R28, [R1+0xbf4] ;  /* 0x000bf400011c7983 */ /* 0x000ee20000100800 */
[----:B------:R-:W-:Y:S01]  /*1cf70*/  IMAD.X R7, R244, 0x1, R17, P2 ;  /* 0x00000001f4077824 */ /* 0x000fe200010e0611 */
[----:B------:R-:W-:Y:S01]  /*1cf80*/  HMMA.1688.F32.TF32 R108, R24, R110, R196 ;  /* 0x0000006e186c723c */ /* 0x000fe200000810c4 */
[----:B------:R-:W-:-:S03]  /*1cf90*/  SEL R2, R2, RZ, !P5 ;  /* 0x000000ff02027207 */ /* 0x000fc60006800000 */
[----:B------:R2:W-:Y:S01]  /*1cfa0*/  LDGSTS.E [R0+0x5800], [R6.64], P1 ;  /* 0x0580000006007fae */ /* 0x0005e20008921848 */
[----:B-1----:R-:W-:-:S09]  /*1cfb0*/  IADD3 R4, P4, R3, R31, RZ ;  /* 0x0000001f03047210 */ /* 0x002fd20007f9e0ff */
[----:B------:R-:W-:Y:S04]  /*1cfc0*/  STL.64 [R1+0x1c0], R180 ;  /* 0x0001c0b401007387 */ /* 0x000fe80000100a00 */
[----:B------:R1:W-:Y:S04]  /*1cfd0*/  STL.64 [R1+0x1c8], R182 ;  /* 0x0001c8b601007387 */ /* 0x0003e80000100a00 */
[----:B------:R-:W3:Y:S04]  /*1cfe0*/  LDL R31, [R1+0xc0c] ;  /* 0x000c0c00011f7983 */ /* 0x000ee80000100800 */
[----:B------:R-:W3:Y:S04]  /*1cff0*/  LDL R17, [R1+0xc00] ;  /* 0x000c000001117983 */ /* 0x000ee80000100800 */
[----:B------:R-:W3:Y:S01]  /*1d000*/  LDL R15, [R1+0xc08] ;  /* 0x000c0800010f7983 */ /* 0x000ee20000100800 */
[----:B------:R-:W-:Y:S01]  /*1d010*/  IMAD.X R5, R244, 0x1, R11, P4 ;  /* 0x00000001f4057824 */ /* 0x000fe200020e060b */
[----:B------:R-:W-:-:S04]  /*1d020*/  ISETP.NE.U32.AND P3, PT, R2, RZ, PT ;  /* 0x000000ff0200720c */ /* 0x000fc80003f65070 */
[----:B------:R4:W-:Y:S01]  /*1d030*/  LDGSTS.E [R0+0x5a00], [R4.64], P1 ;  /* 0x05a0000004007fae */ /* 0x0009e20008921848 */
[----:B--2---:R-:W-:-:S03]  /*1d040*/  IADD3 R8, P2, R3, R16, RZ ;  /* 0x0000001003087210 */ /* 0x004fc60007f5e0ff */
[----:B------:R-:W2:Y:S04]  /*1d050*/  LDL R16, [R1+0xc18] ;  /* 0x000c180001107983 */ /* 0x000ea80000100800 */
[----:B------:R-:W1:Y:S04]  /*1d060*/  LDL.LU R196, [R1+0x410] ;  /* 0x0004100001c47983 */ /* 0x000e680000300800 */
[----:B------:R-:W1:Y:S04]  /*1d070*/  LDL.LU R197, [R1+0x414] ;  /* 0x0004140001c57983 */ /* 0x000e680000300800 */
[----:B------:R-:W1:Y:S04]  /*1d080*/  LDL.LU R198, [R1+0x418] ;  /* 0x0004180001c67983 */ /* 0x000e680000300800 */
[----:B------:R-:W1:Y:S04]  /*1d090*/  LDL.LU R199, [R1+0x41c] ;  /* 0x00041c0001c77983 */ /* 0x000e680000300800 */
[----:B------:R-:W2:Y:S01]  /*1d0a0*/  LDL R14, [R1+0xc10] ;  /* 0x000c1000010e7983 */ /* 0x000ea20000100800 */
[----:B------:R-:W-:Y:S01]  /*1d0b0*/  IMAD.X R9, R244, 0x1, R172, P2 ;  /* 0x00000001f4097824 */ /* 0x000fe200010e06ac */
[----:B------:R-:W-:-:S04]  /*1d0c0*/  ISETP.GT.AND P2, PT, R245, 0x1b, PT ;  /* 0x0000001bf500780c */ /* 0x000fc80003f44270 */
[----:B------:R-:W-:Y:S01]  /*1d0d0*/  SEL R2, RZ, 0x4, !P2 ;  /* 0x00000004ff027807 */ /* 0x000fe20005000000 */
[----:B------:R3:W-:Y:S01]  /*1d0e0*/  LDGSTS.E [R0+0x5c00], [R8.64], P1 ;  /* 0x05c0000008007fae */ /* 0x0007e20008921848 */
[----:B----4-:R-:W-:-:S03]  /*1d0f0*/  IADD3 R4, P2, R3, R13, RZ ;  /* 0x0000000d03047210 */ /* 0x010fc60007f5e0ff */
[----:B------:R-:W4:Y:S01]  /*1d100*/  LDL R13, [R1+0xc7c] ;  /* 0x000c7c00010d7983 */ /* 0x000f220000100800 */
[----:B------:R-:W-:-:S05]  /*1d110*/  IADD3 R10, P4, R3, R10, RZ ;  /* 0x0000000a030a7210 */ /* 0x000fca0007f9e0ff */
[----:B---3--:R-:W-:Y:S01]  /*1d120*/  IMAD.X R11, R244, 0x1, R30, P4 ;  /* 0x00000001f40b7824 */ /* 0x008fe200020e061e */
[----:B------:R-:W-:Y:S01]  /*1d130*/  IADD3 R6, P4, R3, R29, RZ ;  /* 0x0000001d03067210 */ /* 0x000fe20007f9e0ff */
[----:B------:R-:W3:Y:S04]  /*1d140*/  LDL R30, [R1+0xc84] ;  /* 0x000c8400011e7983 */ /* 0x000ee80000100800 */
[----:B------:R-:W3:Y:S04]  /*1d150*/  LDL R29, [R1+0xc74] ;  /* 0x000c7400011d7983 */ /* 0x000ee80000100800 */
[----:B------:R-:W3:Y:S04]  /*1d160*/  LDL.LU R188, [R1+0x3a0] ;  /* 0x0003a00001bc7983 */ /* 0x000ee80000300800 */
[----:B------:R2:W-:Y:S01]  /*1d170*/  LDGSTS.E [R0+0x5e00], [R10.64], P1 ;  /* 0x05e000000a007fae */ /* 0x0005e20008921848 */
[----:B------:R-:W-:-:S02]  /*1d180*/  ISETP.GT.AND P1, PT, R245, 0x1f, PT ;  /* 0x0000001ff500780c */ /* 0x000fc40003f24270 */
[----:B------:R-:W-:Y:S02]  /*1d190*/  SEL R2, R2, RZ, !P5 ;  /* 0x000000ff02027207 */ /* 0x000fe40006800000 */
[----:B------:R-:W-:Y:S01]  /*1d1a0*/  SEL R7, RZ, 0x4, !P1 ;  /* 0x00000004ff077807 */ /* 0x000fe20004800000 */
[----:B------:R-:W-:Y:S01]  /*1d1b0*/  IMAD.X R5, R244, 0x1, R28, P2 ;  /* 0x00000001f4057824 */ /* 0x000fe200010e061c */
[----:B------:R-:W-:Y:S01]  /*1d1c0*/  ISETP.NE.U32.AND P2, PT, R2, RZ, PT ;  /* 0x000000ff0200720c */ /* 0x000fe20003f45070 */
[----:B------:R-:W-:Y:S01]  /*1d1d0*/  IMAD.MOV.U32 R189, RZ, RZ, R246 ;  /* 0x000000ffffbd7224 */ /* 0x000fe200078e00f6 */
[----:B------:R-:W-:Y:S01]  /*1d1e0*/  SEL R2, R7, RZ, !P5 ;  /* 0x000000ff07027207 */ /* 0x000fe20006800000 */
[----:B------:R-:W3:Y:S01]  /*1d1f0*/  LDL.LU R246, [R1+0xe88] ;  /* 0x000e880001f67983 */ /* 0x000ee20000300800 */
[----:B------:R-:W-:Y:S01]  /*1d200*/  IMAD.MOV.U32 R190, RZ, RZ, R247 ;  /* 0x000000ffffbe7224 */ /* 0x000fe200078e00f7 */
[----:B------:R-:W-:Y:S01]  /*1d210*/  LOP3.LUT R12, R12, 0x1f, RZ, 0xc0, !PT ;  /* 0x0000001f0c0c7812 */ /* 0x000fe200078ec0ff */
[----:B------:R-:W-:Y:S01]  /*1d220*/  IMAD.MOV.U32 R191, RZ, RZ, R21 ;  /* 0x000000ffffbf7224 */ /* 0x000fe200078e0015 */
[----:B------:R-:W3:Y:S04]  /*1d230*/  LDL.LU R247, [R1+0xe84] ;  /* 0x000e840001f77983 */ /* 0x000ee80000300800 */
[----:B------:R-:W3:Y:S04]  /*1d240*/  LDL R21, [R1+0xc80] ;  /* 0x000c800001157983 */ /* 0x000ee80000100800 */
[----:B------:R-:W3:Y:S01]  /*1d250*/  LDL R28, [R1+0xc8c] ;  /* 0x000c8c00011c7983 */ /* 0x000ee20000100800 */
[----:B------:R-:W-:-:S03]  /*1d260*/  IADD3 R8, P1, R3, R31, RZ ;  /* 0x0000001f03087210 */ /* 0x000fc60007f3e0ff */
[----:B------:R4:W-:Y:S01]  /*1d270*/  LDGSTS.E [R0+0x7800], [R4.64], P6 ;  /* 0x0780000004007fae */ /* 0x0009e2000b121848 */
[----:B------:R-:W-:-:S03]  /*1d280*/  IMAD.X R7, R244, 0x1, R17, P4 ;  /* 0x00000001f4077824 */ /* 0x000fc600020e0611 */
[----:B------:R-:W3:Y:S01]  /*1d290*/  LDL R17, [R1+0xc98] ;  /* 0x000c980001117983 */ /* 0x000ee20000100800 */
[----:B------:R-:W-:Y:S01]  /*1d2a0*/  IMAD.X R9, R244, 0x1, R15, P1 ;  /* 0x00000001f4097824 */ /* 0x000fe200008e060f */
[----:B------:R-:W-:Y:S01]  /*1d2b0*/  ISETP.NE.U32.AND P1, PT, R2, RZ, PT ;  /* 0x000000ff0200720c */ /* 0x000fe20003f25070 */
[C---:B------:R-:W-:Y:S01]  /*1d2c0*/  HMMA.1688.F32.TF32 R44, R24.reuse, R46, R192 ;  /* 0x0000002e182c723c */ /* 0x040fe200000810c0 */
[----:B------:R1:W-:Y:S04]  /*1d2d0*/  LDGSTS.E [R0+0x7a00], [R6.64], P6 ;  /* 0x07a0000006007fae */ /* 0x0003e8000b121848 */
[----:B------:R1:W-:Y:S03]  /*1d2e0*/  LDGSTS.E [R0+0x7c00], [R8.64], P6 ;  /* 0x07c0000008007fae */ /* 0x0003e6000b121848 */
[----:B-1----:R-:W-:Y:S01]  /*1d2f0*/  HMMA.1688.F32.TF32 R180, R24, R18, R196 ;  /* 0x0000001218b4723c */ /* 0x002fe200000810c4 */
[----:B--2---:R-:W-:-:S05]  /*1d300*/  IADD3 R10, P4, R3, R16, RZ ;  /* 0x00000010030a7210 */ /* 0x004fca0007f9e0ff */
[----:B------:R-:W-:Y:S01]  /*1d310*/  IMAD.X R11, R244, 0x1, R14, P4 ;  /* 0x00000001f40b7824 */ /* 0x000fe200020e060e */
[----:B------:R-:W-:Y:S11]  /*1d320*/  ISETP.GE.AND P4, PT, R12, R245, PT ;  /* 0x000000f50c00720c */ /* 0x000ff60003f86270 */
[----:B------:R-:W-:Y:S05]  /*1d330*/  @!UPT UIADD3 URZ, URZ, URZ, URZ ;  /* 0x0000003f3f3ff290 */ /* 0x000fea000fffe03f */
[----:B------:R-:W-:Y:S04]  /*1d340*/  STL.64 [R1+0x1b0], R180 ;  /* 0x0001b0b401007387 */ /* 0x000fe80000100a00 */
[----:B------:R-:W-:Y:S04]  /*1d350*/  STL.64 [R1+0x1b8], R182 ;  /* 0x0001b8b601007387 */ /* 0x000fe80000100a00 */
[----:B------:R-:W2:Y:S04]  /*1d360*/  LDL R16, [R1+0xc88] ;  /* 0x000c880001107983 */ /* 0x000ea80000100800 */
[----:B------:R-:W2:Y:S04]  /*1d370*/  LDL R12, [R1+0xc90] ;  /* 0x000c9000010c7983 */ /* 0x000ea80000100800 */
[----:B------:R-:W2:Y:S04]  /*1d380*/  LDL R15, [R1+0xcfc] ;  /* 0x000cfc00010f7983 */ /* 0x000ea80000100800 */
[----:B------:R-:W2:Y:S01]  /*1d390*/  LDL R14, [R1+0xd04] ;  /* 0x000d0400010e7983 */ /* 0x000ea20000100800 */
[----:B------:R-:W-:Y:S01]  /*1d3a0*/  SEL R2, RZ, 0x4, P4 ;  /* 0x00000004ff027807 */ /* 0x000fe20002000000 */
[----:B------:R-:W-:Y:S02]  /*1d3b0*/  HMMA.1688.F32.TF32 R40, R24, R42, R220 ;  /* 0x0000002a1828723c */ /* 0x000fe400000810dc */
[----:B------:R1:W-:Y:S01]  /*1d3c0*/  LDGSTS.E [R0+0x7e00], [R10.64], P6 ;  /* 0x07e000000a007fae */ /* 0x0003e2000b121848 */
[----:B----4-:R-:W-:-:S05]  /*1d3d0*/  IADD3 R4, P4, R3, R13, RZ ;  /* 0x0000000d03047210 */ /* 0x010fca0007f9e0ff */
[C---:B------:R-:W-:Y:S01]  /*1d3e0*/  HMMA.1688.F32.TF32 R36, R24.reuse, R38, R248 ;  /* 0x000000261824723c */ /* 0x040fe200000810f8 */
[----:B------:R-:W4:Y:S07]  /*1d3f0*/  LDL R13, [R1+0xcf4] ;  /* 0x000cf400010d7983 */ /* 0x000f2e0000100800 */
[C---:B------:R-:W-:Y:S01]  /*1d400*/  HMMA.1688.F32.TF32 R56, R24.reuse, R58, R204 ;  /* 0x0000003a1838723c */ /* 0x040fe200000810cc */
[----:B------:R-:W-:Y:S01]  /*1d410*/  SEL R2, R2, RZ, !P5 ;  /* 0x000000ff02027207 */ /* 0x000fe20006800000 */
[----:B-1----:R-:W4:Y:S04]  /*1d420*/  LDL R11, [R1+0xd0c] ;  /* 0x000d0c00010b7983 */ /* 0x002f280000100800 */
[----:B------:R-:W4:Y:S02]  /*1d430*/  LDL R10, [R1+0xd00] ;  /* 0x000d0000010a7983 */ /* 0x000f240000100800 */
[----:B---3--:R-:W-:Y:S01]  /*1d440*/  HMMA.1688.F32.TF32 R24, R24, R22, R188 ;  /* 0x000000161818723c */ /* 0x008fe200000810bc */
[----:B------:R-:W-:Y:S01]  /*1d450*/  IMAD.X R5, R244, 0x1, R29, P4 ;  /* 0x00000001f4057824 */ /* 0x000fe200020e061d */
[----:B------:R-:W-:-:S02]  /*1d460*/  ISETP.NE.U32.AND P4, PT, R2, RZ, PT ;  /* 0x000000ff0200720c */ /* 0x000fc40003f85070 */
[C---:B------:R-:W-:Y:S02]  /*1d470*/  IADD3 R6, P5, R3.reuse, R30, RZ ;  /* 0x0000001e03067210 */ /* 0x040fe40007fbe0ff */
[----:B------:R1:W-:Y:S11]  /*1d480*/  LDGSTS.E [R0+0x9800], [R4.64], P0 ;  /* 0x0980000004007fae */ /* 0x0003f60008121848 */
[----:B------:R-:W-:Y:S06]  /*1d490*/  @!UPT UIADD3 URZ, URZ, URZ, URZ ;  /* 0x0000003f3f3ff290 */ /* 0x000fec000fffe03f */
[----:B------:R3:W-:Y:S04]  /*1d4a0*/  STL.64 [R1+0x170], R24 ;  /* 0x0001701801007387 */ /* 0x0007e80000100a00 */
[----:B------:R1:W-:Y:S04]  /*1d4b0*/  STL.64 [R1+0x178], R26 ;  /* 0x0001781a01007387 */ /* 0x0003e80000100a00 */
[----:B------:R-:W4:Y:S04]  /*1d4c0*/  LDL R2, [R1+0xd08] ;  /* 0x000d080001027983 */ /* 0x000f280000100800 */
[----:B---3--:R-:W3:Y:S04]  /*1d4d0*/  LDL R25, [R1+0xd10] ;  /* 0x000d100001197983 */ /* 0x008ee80000100800 */
[----:B-1----:R-:W3:Y:S04]  /*1d4e0*/  LDL R27, [R1+0xd18] ;  /* 0x000d1800011b7983 */ /* 0x002ee80000100800 */
[----:B------:R-:W3:Y:S04]  /*1d4f0*/  LDL R26, [R1+0xd7c] ;  /* 0x000d7c00011a7983 */ /* 0x000ee80000100800 */
[----:B------:R-:W3:Y:S04]  /*1d500*/  LDL R24, [R1+0xd84] ;  /* 0x000d840001187983 */ /* 0x000ee80000100800 */
[----:B------:R-:W3:Y:S01]  /*1d510*/  LDL R23, [R1+0xd74] ;  /* 0x000d740001177983 */ /* 0x000ee20000100800 */
[----:B------:R-:W-:Y:S01]  /*1d520*/  IMAD.X R7, R244, 0x1, R21, P5 ;  /* 0x00000001f4077824 */ /* 0x000fe200028e0615 */
[----:B------:R-:W-:-:S02]  /*1d530*/  IADD3 R8, P6, R3, R28, RZ ;  /* 0x0000001c03087210 */ /* 0x000fc40007fde0ff */
[----:B------:R-:W-:Y:S01]  /*1d540*/  IADD3 R4, P5, R3, R17, RZ ;  /* 0x0000001103047210 */ /* 0x000fe20007fbe0ff */
[----:B------:R-:W3:Y:S04]  /*1d550*/  LDL R22, [R1+0xd8c] ;  /* 0x000d8c0001167983 */ /* 0x000ee80000100800 */
[----:B------:R-:W3:Y:S04]  /*1d560*/  LDL R21, [R1+0xd80] ;  /* 0x000d800001157983 */ /* 0x000ee80000100800 */
[----:B------:R-:W3:Y:S04]  /*1d570*/  LDL R19, [R1+0xd98] ;  /* 0x000d980001137983 */ /* 0x000ee80000100800 */
[----:B------:R-:W3:Y:S04]  /*1d580*/  LDL R18, [R1+0xd88] ;  /* 0x000d880001127983 */ /* 0x000ee80000100800 */
[----:B------:R-:W3:Y:S04]  /*1d590*/  LDL R17, [R1+0xe0c] ;  /* 0x000e0c0001117983 */ /* 0x000ee80000100800 */
[----:B------:R1:W-:Y:S01]  /*1d5a0*/  LDGSTS.E [R0+0x9a00], [R6.64], P0 ;  /* 0x09a0000006007fae */ /* 0x0003e20008121848 */
[----:B--2---:R-:W-:-:S03]  /*1d5b0*/  IMAD.X R9, R244, 0x1, R16, P6 ;  /* 0x00000001f4097824 */ /* 0x004fc600030e0610 */
[----:B------:R-:W2:Y:S01]  /*1d5c0*/  LDL R16, [R1+0xe14] ;  /* 0x000e140001107983 */ /* 0x000ea20000100800 */
[----:B------:R-:W-:-:S03]  /*1d5d0*/  IMAD.X R5, R244, 0x1, R12, P5 ;  /* 0x00000001f4057824 */ /* 0x000fc600028e060c */
[----:B------:R-:W2:Y:S01]  /*1d5e0*/  LDL R12, [R1+0xd90] ;  /* 0x000d9000010c7983 */ /* 0x000ea20000100800 */
[----:B-1----:R-:W-:-:S03]  /*1d5f0*/  IADD3 R6, P6, R3, R15, RZ ;  /* 0x0000000f03067210 */ /* 0x002fc60007fde0ff */
[----:B------:R1:W-:Y:S04]  /*1d600*/  LDGSTS.E [R0+0x9c00], [R8.64], P0 ;  /* 0x09c0000008007fae */ /* 0x0003e80008121848 */
[----:B------:R-:W2:Y:S04]  /*1d610*/  LDL R15, [R1+0xdf4] ;  /* 0x000df400010f7983 */ /* 0x000ea80000100800 */
[----:B------:R4:W-:Y:S01]  /*1d620*/  LDGSTS.E [R0+0x9e00], [R4.64], P0 ;  /* 0x09e0000004007fae */ /* 0x0009e20008121848 */
[----:B-1----:R-:W-:-:S03]  /*1d630*/  IADD3 R8, P5, R3, R14, RZ ;  /* 0x0000000e03087210 */ /* 0x002fc60007fbe0ff */
[----:B------:R-:W2:Y:S01]  /*1d640*/  LDL R14, [R1+0xe1c] ;  /* 0x000e1c00010e7983 */ /* 0x000ea20000100800 */
[----:B----4-:R-:W-:-:S03]  /*1d650*/  IMAD.X R7, R244, 0x1, R13, P6 ;  /* 0x00000001f4077824 */ /* 0x010fc600030e060d */
[----:B------:R-:W4:Y:S04]  /*1d660*/  LDL R13, [R1+0xe18] ;  /* 0x000e1800010d7983 */ /* 0x000f280000100800 */
[----:B------:R3:W-:Y:S01]  /*1d670*/  LDGSTS.E [R0+0xb800], [R6.64], P3 ;  /* 0x0b80000006007fae */ /* 0x0007e20009921848 */
[----:B------:R-:W-:-:S03]  /*1d680*/  IADD3 R4, P0, R3, R11, RZ ;  /* 0x0000000b03047210 */ /* 0x000fc60007f1e0ff */
[----:B------:R-:W4:Y:S01]  /*1d690*/  LDL R11, [R1+0xe10] ;  /* 0x000e1000010b7983 */ /* 0x000f220000100800 */
[----:B------:R-:W-:-:S03]  /*1d6a0*/  IMAD.X R9, R244, 0x1, R10, P5 ;  /* 0x00000001f4097824 */ /* 0x000fc600028e060a */
[----:B------:R-:W4:Y:S04]  /*1d6b0*/  LDL R10, [R1+0xe24] ;  /* 0x000e2400010a7983 */ /* 0x000f280000100800 */
[----:B------:R1:W-:Y:S01]  /*1d6c0*/  LDGSTS.E [R0+0xba00], [R8.64], P3 ;  /* 0x0ba0000008007fae */ /* 0x0003e20009921848 */
[----:B------:R-:W-:-:S03]  /*1d6d0*/  IMAD.X R5, R244, 0x1, R2, P0 ;  /* 0x00000001f4057824 */ /* 0x000fc600000e0602 */
[----:B------:R-:W4:Y:S04]  /*1d6e0*/  LDL R2, [R1+0xe20] ;  /* 0x000e200001027983 */ /* 0x000f280000100800 */
[----:B------:R3:W-:Y:S02]  /*1d6f0*/  LDGSTS.E [R0+0xbc00], [R4.64], P3 ;  /* 0x0bc0000004007fae */ /* 0x0007e40009921848 */
[C---:B---3--:R-:W-:Y:S02]  /*1d700*/  IADD3 R6, P5, R3.reuse, R27, RZ ;  /* 0x0000001b03067210 */ /* 0x048fe40007fbe0ff */
[----:B-1----:R-:W-:-:S03]  /*1d710*/  IADD3 R8, P0, R3, R26, RZ ;  /* 0x0000001a03087210 */ /* 0x002fc60007f1e0ff */
[----:B------:R-:W-:Y:S01]  /*1d720*/  IMAD.X R7, R244, 0x1, R25, P5 ;  /* 0x00000001f4077824 */ /* 0x000fe200028e0619 */
[----:B------:R-:W-:-:S04]  /*1d730*/  IADD3 R4, P5, R3, R24, RZ ;  /* 0x0000001803047210 */ /* 0x000fc80007fbe0ff */
[----:B------:R1:W-:Y:S01]  /*1d740*/  LDGSTS.E [R0+0xbe00], [R6.64], P3 ;  /* 0x0be0000006007fae */ /* 0x0003e20009921848 */
[----:B------:R-:W-:-:S05]  /*1d750*/  IMAD.X R9, R244, 0x1, R23, P0 ;  /* 0x00000001f4097824 */ /* 0x000fca00000e0617 */
[----:B------:R3:W-:Y:S01]  /*1d760*/  LDGSTS.E [R0+0xd800], [R8.64], P2 ;  /* 0x0d80000008007fae */ /* 0x0007e20009121848 */
[C---:B------:R-:W-:Y:S01]  /*1d770*/  IMAD.X R5, R244.reuse, 0x1, R21, P5 ;  /* 0x00000001f4057824 */ /* 0x040fe200028e0615 */
[C---:B-1----:R-:W-:Y:S02]  /*1d780*/  IADD3 R6, P0, R3.reuse, R22, RZ ;  /* 0x0000001603067210 */ /* 0x042fe40007f1e0ff */
[----:B------:R-:W4:Y:S01]  /*1d790*/  LDL.LU R22, [R1+0xa04] ;  /* 0x000a040001167983 */ /* 0x000f220000300800 */
[C---:B---3--:R-:W-:Y:S02]  /*1d7a0*/  IADD3 R8, P3, R3.reuse, R19, RZ ;  /* 0x0000001303087210 */ /* 0x048fe40007f7e0ff */
[----:B------:R-:W-:Y:S01]  /*1d7b0*/  IMAD.X R7, R244, 0x1, R18, P0 ;  /* 0x00000001f4077824 */ /* 0x000fe200000e0612 */
[----:B------:R1:W-:Y:S04]  /*1d7c0*/  LDGSTS.E [R0+0xda00], [R4.64], P2 ;  /* 0x0da0000004007fae */ /* 0x0003e80009121848 */
[----:B------:R3:W-:Y:S04]  /*1d7d0*/  LDGSTS.E [R0+0xdc00], [R6.64], P2 ;  /* 0x0dc0000006007fae */ /* 0x0007e80009121848 */
[----:B------:R-:W4:Y:S01]  /*1d7e0*/  LDL.LU R25, [R1+0x9f4] ;  /* 0x0009f40001197983 */ /* 0x000f220000300800 */
[----:B-1----:R-:W-:Y:S01]  /*1d7f0*/  IADD3 R4, P0, R3, R17, RZ ;  /* 0x0000001103047210 */ /* 0x002fe20007f1e0ff */
[----:B------:R-:W-:Y:S01]  /*1d800*/  USHF.R.U32.HI UR11, URZ, 0x1, UR7 ;  /* 0x000000013f0b7899 */ /* 0x000fe20008011607 */
[----:B------:R-:W-:-:S02]  /*1d810*/  IMAD.SHL.U32 R252, R252, 0x4, RZ ;  /* 0x00000004fcfc7824 */ /* 0x000fc400078e00ff */
[C---:B--2---:R-:W-:Y:S01]  /*1d820*/  IMAD.X R9, R244.reuse, 0x1, R12, P3 ;  /* 0x00000001f4097824 */ /* 0x044fe200018e060c */
[----:B---3--:R-:W-:Y:S01]  /*1d830*/  IADD3 R6, P3, R3, R16, RZ ;  /* 0x0000001003067210 */ /* 0x008fe20007f7e0ff */
[----:B------:R-:W2:Y:S04]  /*1d840*/  LDL.LU R12, [R1+0xa00] ;  /* 0x000a0000010c7983 */ /* 0x000ea80000300800 */
[----:B------:R1:W-:Y:S01]  /*1d850*/  LDGSTS.E [R0+0xde00], [R8.64], P2 ;  /* 0x0de0000008007fae */ /* 0x0003e20009121848 */
[----:B------:R-:W-:-:S05]  /*1d860*/  IMAD.X R5, R244, 0x1, R15, P0 ;  /* 0x00000001f4057824 */ /* 0x000fca00000e060f */
[----:B------:R3:W-:Y:S01]  /*1d870*/  LDGSTS.E [R0+0xf800], [R4.64], P1 ;  /* 0x0f80000004007fae */ /* 0x0007e20008921848 */
[----:B-1----:R-:W-:-:S03]  /*1d880*/  IADD3 R8, P0, R3, R14, RZ ;  /* 0x0000000e03087210 */ /* 0x002fc60007f1e0ff */
        /* <DEDUP_REMOVED lines=13> */
[----:B----4-:R-:W-:Y:S01]  /*1d960*/  IMAD.X R9, R244, 0x1, R13, P0 ;  /* 0x00000001f4097824 */ /* 0x010fe200000e060d */
[----:B------:R-:W-:-:S02]  /*1d970*/  LOP3.LUT R13, R252, UR11, RZ, 0x3c, !PT ;  /* 0x0000000bfc0d7c12 */ /* 0x000fc4000f8e3cff */
        /* <DEDUP_REMOVED lines=23> */
[----:B------:R-:W-:Y:S01]  /*1daf0*/  IADD3 R10, P2, R3, R10, RZ ;  /* 0x0000000a030a7210 */ /* 0x000fe20007f5e0ff */
[----:B------:R-:W-:Y:S01]  /*1db00*/  IMAD.X R7, R244, 0x1, R11, P3 ;  /* 0x00000001f4077824 */ /* 0x000fe200018e060b */
[----:B---3--:R-:W-:Y:S01]  /*1db10*/  IADD3 R4, P0, R246, R22, RZ ;  /* 0x00000016f6047210 */ /* 0x008fe20007f1e0ff */
[----:B------:R-:W3:Y:S02]  /*1db20*/  LDL.LU R21, [R1+0x9fc] ;  /* 0x0009fc0001157983 */ /* 0x000ee40000300800 */
[----:B------:R-:W-:-:S02]  /*1db30*/  IMAD.X R11, R244, 0x1, R2, P2 ;  /* 0x00000001f40b7824 */ /* 0x000fc400010e0602 */
[----:B------:R-:W-:Y:S01]  /*1db40*/  IMAD.U32 R2, RZ, RZ, UR5 ;  /* 0x00000005ff027e24 */ /* 0x000fe2000f8e00ff */
[----:B------:R1:W-:Y:S04]  /*1db50*/  LDGSTS.E [R0+0xfa00], [R6.64], P1 ;  /* 0x0fa0000006007fae */ /* 0x0003e80008921848 */
[----:B------:R1:W-:Y:S04]  /*1db60*/  LDGSTS.E [R0+0xfc00], [R8.64], P1 ;  /* 0x0fc0000008007fae */ /* 0x0003e80008921848 */
[----:B------:R1:W-:Y:S02]  /*1db70*/  LDGSTS.E [R0+0xfe00], [R10.64], P1 ;  /* 0x0fe000000a007fae */ /* 0x0003e40008921848 */
[----:B-1----:R-:W-:-:S02]  /*1db80*/  IADD3 R6, P2, R246, R25, RZ ;  /* 0x00000019f6067210 */ /* 0x002fc40007f5e0ff */
[----:B------:R-:W0:Y:S04]  /*1db90*/  LDGDEPBAR ;  /* 0x00000000000079af */ /* 0x000e280000000000 */
[----:B------:R-:W3:Y:S01]  /*1dba0*/  LDL.LU R23, [R1+0x9c8] ;  /* 0x0009c80001177983 */ /* 0x000ee20000300800 */
[----:B------:R-:W-:-:S03]  /*1dbb0*/  IMAD R0, R2, 0x4000, R13 ;  /* 0x0000400002007824 */ /* 0x000fc600078e020d */
        /* <DEDUP_REMOVED lines=15> */
[----:B--2---:R-:W-:-:S03]  /*1dcb0*/  IMAD.X R5, R12, 0x1, R247, P0 ;  /* 0x000000010c057824 */ /* 0x004fc600000e06f7 */
[----:B------:R-:W2:Y:S04]  /*1dcc0*/  LDL.LU R206, [R1+0x99c] ;  /* 0x00099c0001ce7983 */ /* 0x000ea80000300800 */
[----:B------:R1:W-:Y:S01]  /*1dcd0*/  LDGSTS.E [R0+0x20000], [R4.64], P4 ;  /* 0x2000000004007fae */ /* 0x0003e2000a121848 */
[----:B------:R-:W-:-:S03]  /*1dce0*/  LOP3.LUT R10, R173, UR11, RZ, 0x3c, !PT ;  /* 0x0000000bad0a7c12 */ /* 0x000fc6000f8e3cff */
[----:B------:R-:W2:Y:S04]  /*1dcf0*/  LDL.LU R205, [R1+0x968] ;  /* 0x0009680001cd7983 */ /* 0x000ea80000300800 */
[----:B------:R-:W2:Y:S04]  /*1dd00*/  LDL.LU R197, [R1+0x978] ;  /* 0x0009780001c57983 */ /* 0x000ea80000300800 */
[----:B------:R-:W2:Y:S01]  /*1dd10*/  LDL.LU R189, [R1+0x988] ;  /* 0x0009880001bd7983 */ /* 0x000ea20000300800 */
[----:B------:R-:W-:-:S03]  /*1dd20*/  IMAD.X R7, R14, 0x1, R247, P2 ;  /* 0x000000010e077824 */ /* 0x000fc600010e06f7 */
[----:B------:R-:W2:Y:S04]  /*1dd30*/  LDL.LU R173, [R1+0x998] ;  /* 0x0009980001ad7983 */ /* 0x000ea80000300800 */
[----:B------:R4:W-:Y:S01]  /*1dd40*/  LDGSTS.E [R0+0x20400], [R6.64], P4 ;  /* 0x2040000006007fae */ /* 0x0009e2000a121848 */
[----:B------:R-:W-:-:S05]  /*1dd50*/  IADD3 R8, P0, R246, R28, RZ ;  /* 0x0000001cf6087210 */ /* 0x000fca0007f1e0ff */
[----:B------:R-:W-:-:S05]  /*1dd60*/  IMAD.X R9, R16, 0x1, R247, P0 ;  /* 0x0000000110097824 */ /* 0x000fca00000e06f7 */
[----:B------:R1:W-:Y:S01]  /*1dd70*/  LDGSTS.E [R0+0x20800], [R8.64], P4 ;  /* 0x2080000008007fae */ /* 0x0003e2000a121848 */
[C---:B----4-:R-:W-:Y:S02]  /*1dd80*/  IADD3 R6, P0, R246.reuse, R188, RZ ;  /* 0x000000bcf6067210 */ /* 0x050fe40007f1e0ff */
[----:B-1----:R-:W-:-:S05]  /*1dd90*/  IADD3 R4, P1, R246, R172, RZ ;  /* 0x000000acf6047210 */ /* 0x002fca0007f3e0ff */
[----:B------:R-:W-:Y:S01]  /*1dda0*/  IMAD.X R5, R19, 0x1, R247, P1 ;  /* 0x0000000113057824 */ /* 0x000fe200008e06f7 */
[----:B------:R-:W-:-:S04]  /*1ddb0*/  IADD3 R8, P1, R246, R196, RZ ;  /* 0x000000c4f6087210 */ /* 0x000fc80007f3e0ff */
[----:B------:R1:W-:Y:S01]  /*1ddc0*/  LDGSTS.E [R0+0x20c00], [R4.64], P4 ;  /* 0x20c0000004007fae */ /* 0x0003e2000a121848 */
[--C-:B------:R-:W-:Y:S02]  /*1ddd0*/  IMAD.X R9, R27, 0x1, R247.reuse, P1 ;  /* 0x000000011b097824 */ /* 0x100fe400008e06f7 */
[----:B------:R-:W-:Y:S01]  /*1dde0*/  IMAD.X R7, R24, 0x1, R247, P0 ;  /* 0x0000000118077824 */ /* 0x000fe200000e06f7 */
[----:B-1----:R-:W-:-:S04]  /*1ddf0*/  IADD3 R4, P0, R246, R204, RZ ;  /* 0x000000ccf6047210 */ /* 0x002fc80007f1e0ff */
[----:B------:R1:W-:Y:S01]  /*1de00*/  LDGSTS.E [R0+0x21000], [R6.64], P4 ;  /* 0x2100000006007fae */ /* 0x0003e2000a121848 */
[----:B------:R-:W-:-:S03]  /*1de10*/  IMAD.X R5, R31, 0x1, R247, P0 ;  /* 0x000000011f057824 */ /* 0x000fc600000e06f7 */
[----:B------:R4:W-:Y:S04]  /*1de20*/  LDGSTS.E [R0+0x21400], [R8.64], P4 ;  /* 0x2140000008007fae */ /* 0x0009e8000a121848 */
[----:B------:R4:W-:Y:S01]  /*1de30*/  LDGSTS.E [R0+0x21800], [R4.64], P4 ;  /* 0x2180000004007fae */ /* 0x0009e2000a121848 */
[C---:B-1----:R-:W-:Y:S02]  /*1de40*/  IADD3 R6, P1, R246.reuse, R220, RZ ;  /* 0x000000dcf6067210 */ /* 0x042fe40007f3e0ff */
[----:B----4-:R-:W-:-:S03]  /*1de50*/  IADD3 R8, P0, R246, R236, RZ ;  /* 0x000000ecf6087210 */ /* 0x010fc60007f1e0ff */
[--C-:B------:R-:W-:Y:S01]  /*1de60*/  IMAD.X R7, R175, 0x1, R247.reuse, P1 ;  /* 0x00000001af077824 */ /* 0x100fe200008e06f7 */
[----:B------:R-:W-:Y:S01]  /*1de70*/  IADD3 R4, P1, R246, R252, RZ ;  /* 0x000000fcf6047210 */ /* 0x000fe20007f3e0ff */
[----:B------:R-:W-:-:S03]  /*1de80*/  IMAD.X R9, R191, 0x1, R247, P0 ;  /* 0x00000001bf097824 */ /* 0x000fc600000e06f7 */
        /* <DEDUP_REMOVED lines=21> */
[----:B------:R1:W-:Y:S04]  /*1dfe0*/  LDGSTS.E [R0+0x23c00], [R4.64], P4 ;  /* 0x23c0000004007fae */ /* 0x0003e8000a121848 */
[----:B-1----:R-:W4:Y:S01]  /*1dff0*/  LDL.LU R0, [R1+0x938] ;  /* 0x0009380001007983 */ /* 0x002f220000300800 */
[----:B---3--:R-:W-:Y:S02]  /*1e000*/  IADD3 R6, P0, R246, R21, RZ ;  /* 0x00000015f6067210 */ /* 0x008fe40007f1e0ff */
[----:B------:R-:W-:-:S02]  /*1e010*/  LOP3.LUT R10, R10, 0x40, RZ, 0x3c, !PT ;  /* 0x000000400a0a7812 */ /* 0x000fc400078e3cff */
[----:B------:R-:W-:Y:S01]  /*1e020*/  IADD3 R8, P1, R246, R26, RZ ;  /* 0x0000001af6087210 */ /* 0x000fe20007f3e0ff */
[--C-:B------:R-:W-:Y:S02]  /*1e030*/  IMAD.X R7, R13, 0x1, R247.reuse, P0 ;  /* 0x000000010d077824 */ /* 0x100fe400000e06f7 */
[----:B------:R-:W-:Y:S01]  /*1e040*/  IMAD R2, R2, 0x4000, R10 ;  /* 0x0000400002027824 */ /* 0x000fe200078e020a */
[----:B------:R-:W-:Y:S01]  /*1e050*/  IADD3 R4, P0, R246, R30, RZ ;  /* 0x0000001ef6047210 */ /* 0x000fe20007f1e0ff */
[----:B------:R-:W-:-:S03]  /*1e060*/  IMAD.X R9, R15, 0x1, R247, P1 ;  /* 0x000000010f097824 */ /* 0x000fc600008e06f7 */
[----:B------:R1:W-:Y:S01]  /*1e070*/  LDGSTS.E [R2+0x20200], [R6.64], P4 ;  /* 0x2020000006027fae */ /* 0x0003e2000a121848 */
[----:B------:R-:W-:-:S03]  /*1e080*/  IMAD.X R5, R18, 0x1, R247, P0 ;  /* 0x0000000112057824 */ /* 0x000fc600000e06f7 */
[----:B------:R3:W-:Y:S04]  /*1e090*/  LDGSTS.E [R2+0x20600], [R8.64], P4 ;  /* 0x2060000008027fae */ /* 0x0007e8000a121848 */
[----:B------:R2:W-:Y:S01]  /*1e0a0*/  LDGSTS.E [R2+0x20a00], [R4.64], P4 ;  /* 0x20a0000004027fae */ /* 0x0005e2000a121848 */
[C---:B-1----:R-:W-:Y:S02]  /*1e0b0*/  IADD3 R6, P1, R246.reuse, R174, RZ ;  /* 0x000000aef6067210 */ /* 0x042fe40007f3e0ff */
[----:B---3--:R-:W-:-:S03]  /*1e0c0*/  IADD3 R8, P0, R246, R190, RZ ;  /* 0x000000bef6087210 */ /* 0x008fc60007f1e0ff */
[--C-:B------:R-:W-:Y:S01]  /*1e0d0*/  IMAD.X R7, R23, 0x1, R247.reuse, P1 ;  /* 0x0000000117077824 */ /* 0x100fe200008e06f7 */
[----:B--2---:R-:W-:Y:S01]  /*1e0e0*/  IADD3 R4, P1, R246, R198, RZ ;  /* 0x000000c6f6047210 */ /* 0x004fe20007f3e0ff */
[----:B------:R-:W-:-:S03]  /*1e0f0*/  IMAD.X R9, R17, 0x1, R247, P0 ;  /* 0x0000000111097824 */ /* 0x000fc600000e06f7 */
[----:B------:R1:W-:Y:S01]  /*1e100*/  LDGSTS.E [R2+0x20e00], [R6.64], P4 ;  /* 0x20e0000006027fae */ /* 0x0003e2000a121848 */
[----:B------:R-:W-:-:S03]  /*1e110*/  IMAD.X R5, R29, 0x1, R247, P1 ;  /* 0x000000011d057824 */ /* 0x000fc600008e06f7 */
[----:B------:R2:W-:Y:S04]  /*1e120*/  LDGSTS.E [R2+0x21200], [R8.64], P4 ;  /* 0x2120000008027fae */ /* 0x0005e8000a121848 */
[----:B------:R3:W-:Y:S01]  /*1e130*/  LDGSTS.E [R2+0x21600], [R4.64], P4 ;  /* 0x2160000004027fae */ /* 0x0007e2000a121848 */
[C---:B-1----:R-:W-:Y:S02]  /*1e140*/  IADD3 R6, P0, R246.reuse, R206, RZ ;  /* 0x000000cef6067210 */ /* 0x042fe40007f1e0ff */
[----:B--2---:R-:W-:-:S03]  /*1e150*/  IADD3 R8, P1, R246, R222, RZ ;  /* 0x000000def6087210 */ /* 0x004fc60007f3e0ff */
[--C-:B------:R-:W-:Y:S01]  /*1e160*/  IMAD.X R7, R173, 0x1, R247.reuse, P0 ;  /* 0x00000001ad077824 */ /* 0x100fe200000e06f7 */
[----:B---3--:R-:W-:Y:S01]  /*1e170*/  IADD3 R4, P0, R246, R238, RZ ;  /* 0x000000eef6047210 */ /* 0x008fe20007f1e0ff */
        /* <DEDUP_REMOVED lines=14> */
[----:B-1----:R-:W-:-:S03]  /*1e260*/  IADD3 R6, P0, R246, R185, RZ ;  /* 0x000000b9f6067210 */ /* 0x002fc60007f1e0ff */
[----:B---3--:R-:W3:Y:S02]  /*1e270*/  LDL.LU R5, [R1+0x928] ;  /* 0x0009280001057983 */ /* 0x008ee40000300800 */
[----:B----4-:R-:W-:-:S05]  /*1e280*/  IMAD.X R7, R0, 0x1, R247, P0 ;  /* 0x0000000100077824 */ /* 0x010fca00000e06f7 */
[----:B------:R1:W-:Y:S04]  /*1e290*/  LDGSTS.E [R2+0x23200], [R6.64], P4 ;  /* 0x2320000006027fae */ /* 0x0003e8000a121848 */
[----:B-1----:R-:W4:Y:S01]  /*1e2a0*/  LDL.LU R6, [R1+0x908] ;  /* 0x0009080001067983 */ /* 0x002f220000300800 */
[C---:B--2---:R-:W-:Y:S02]  /*1e2b0*/  IADD3 R8, P1, R246.reuse, R183, RZ ;  /* 0x000000b7f6087210 */ /* 0x044fe40007f3e0ff */
[C---:B------:R-:W-:Y:S02]  /*1e2c0*/  IADD3 R4, P0, R246.reuse, R179, RZ ;  /* 0x000000b3f6047210 */ /* 0x040fe40007f1e0ff */
[----:B------:R-:W-:Y:S02]  /*1e2d0*/  IADD3 R10, P2, R246, R181, RZ ;  /* 0x000000b5f60a7210 */ /* 0x000fe40007f5e0ff */
[----:B------:R-:W-:-:S03]  /*1e2e0*/  IADD3 R20, R20, 0x1, RZ ;  /* 0x0000000114147810 */ /* 0x000fc60007ffe0ff */
[----:B------:R-:W-:Y:S01]  /*1e2f0*/  IMAD.X R11, R193, 0x1, R247, P2 ;  /* 0x00000001c10b7824 */ /* 0x000fe200010e06f7 */
[----:B------:R-:W-:Y:S02]  /*1e300*/  IADD3 R181, P2, R181, UR10, RZ ;  /* 0x0000000ab5b57c10 */ /* 0x000fe4000ff5e0ff */
[----:B------:R-:W-:Y:S02]  /*1e310*/  IADD3 R182, P3, R182, UR10, RZ ;  /* 0x0000000ab6b67c10 */ /* 0x000fe4000ff7e0ff */
[----:B------:R-:W-:Y:S02]  /*1e320*/  IADD3 R184, P5, R184, UR10, RZ ;  /* 0x0000000ab8b87c10 */ /* 0x000fe4000ffbe0ff */
[----:B------:R-:W-:Y:S02]  /*1e330*/  IADD3 R185, P6, R185, UR10, RZ ;  /* 0x0000000ab9b97c10 */ /* 0x000fe4000ffde0ff */
[----:B------:R-:W-:Y:S02]  /*1e340*/  IADD3.X R193, R193, UR6, RZ, P2, !PT ;  /* 0x00000006c1c17c10 */ /* 0x000fe400097fe4ff */
[----:B------:R-:W-:-:S02]  /*1e350*/  IADD3 R194, P2, R194, UR10, RZ ;  /* 0x0000000ac2c27c10 */ /* 0x000fc4000ff5e0ff */
[----:B------:R-:W-:Y:S02]  /*1e360*/  IADD3.X R195, R195, UR6, RZ, P3, !PT ;  /* 0x00000006c3c37c10 */ /* 0x000fe40009ffe4ff */
[----:B------:R-:W-:Y:S02]  /*1e370*/  IADD3 R248, P3, R248, UR10, RZ ;  /* 0x0000000af8f87c10 */ /* 0x000fe4000ff7e0ff */
[----:B------:R-:W-:Y:S02]  /*1e380*/  IADD3.X R250, R250, UR6, RZ, P5, !PT ;  /* 0x00000006fafa7c10 */ /* 0x000fe4000affe4ff */
[----:B------:R-:W-:Y:S02]  /*1e390*/  IADD3 R251, P5, R251, UR10, RZ ;  /* 0x0000000afbfb7c10 */ /* 0x000fe4000ffbe0ff */
[----:B------:R-:W-:Y:S02]  /*1e3a0*/  IADD3.X R0, R0, UR6, RZ, P6, !PT ;  /* 0x0000000600007c10 */ /* 0x000fe4000b7fe4ff */
[----:B------:R-:W-:-:S02]  /*1e3b0*/  IADD3 R252, P6, R252, UR10, RZ ;  /* 0x0000000afcfc7c10 */ /* 0x000fc4000ffde0ff */
[----:B------:R-:W-:Y:S01]  /*1e3c0*/  IADD3.X R223, R223, UR6, RZ, P2, !PT ;  /* 0x00000006dfdf7c10 */ /* 0x000fe200097fe4ff */
[----:B---3--:R-:W-:Y:S02]  /*1e3d0*/  IMAD.X R9, R5, 0x1, R247, P1 ;  /* 0x0000000105097824 */ /* 0x008fe400008e06f7 */
[----:B------:R-:W-:Y:S01]  /*1e3e0*/  IMAD.MOV.U32 R7, RZ, RZ, R5 ;  /* 0x000000ffff077224 */ /* 0x000fe200078e0005 */
[----:B------:R-:W-:Y:S02]  /*1e3f0*/  IADD3 R180, P1, R180, UR10, RZ ;  /* 0x0000000ab4b47c10 */ /* 0x000fe4000ff3e0ff */
[----:B------:R1:W-:Y:S04]  /*1e400*/  LDGSTS.E [R2+0x23600], [R8.64], P4 ;  /* 0x2360000008027fae */ /* 0x0003e8000a121848 */
[----:B------:R1:W-:Y:S01]  /*1e410*/  LDGSTS.E [R2+0x23a00], [R10.64], P4 ;  /* 0x23a000000a027fae */ /* 0x0003e2000a121848 */
[----:B------:R-:W-:-:S02]  /*1e420*/  IADD3.X R187, R187, UR6, RZ, P1, !PT ;  /* 0x00000006bbbb7c10 */ /* 0x000fc40008ffe4ff */
[----:B------:R-:W-:-:S04]  /*1e430*/  IADD3 R192, P1, R192, UR10, RZ ;  /* 0x0000000ac0c07c10 */ /* 0x000fc8000ff3e0ff */
[----:B------:R-:W-:Y:S02]  /*1e440*/  IADD3.X R237, R237, UR6, RZ, P1, !PT ;  /* 0x00000006eded7c10 */ /* 0x000fe40008ffe4ff */
[----:B------:R-:W-:Y:S02]  /*1e450*/  IADD3 R236, P1, R236, UR10, RZ ;  /* 0x0000000aecec7c10 */ /* 0x000fe4000ff3e0ff */
[----:B------:R-:W-:Y:S02]  /*1e460*/  IADD3 R222, P2, R222, UR10, RZ ;  /* 0x0000000adede7c10 */ /* 0x000fe4000ff5e0ff */
[----:B------:R-:W-:Y:S02]  /*1e470*/  IADD3.X R221, R221, UR6, RZ, P3, !PT ;  /* 0x00000006dddd7c10 */ /* 0x000fe40009ffe4ff */
[----:B------:R-:W-:Y:S02]  /*1e480*/  IADD3 R220, P3, R220, UR10, RZ ;  /* 0x0000000adcdc7c10 */ /* 0x000fe4000ff7e0ff */
[----:B------:R-:W-:-:S02]  /*1e490*/  IADD3.X R205, R205, UR6, RZ, P5, !PT ;  /* 0x00000006cdcd7c10 */ /* 0x000fc4000affe4ff */
[----:B------:R-:W-:Y:S02]  /*1e4a0*/  IADD3 R204, P5, R204, UR10, RZ ;  /* 0x0000000acccc7c10 */ /* 0x000fe4000ffbe0ff */
[----:B------:R-:W-:Y:S02]  /*1e4b0*/  IADD3.X R199, R199, UR6, RZ, P6, !PT ;  /* 0x00000006c7c77c10 */ /* 0x000fe4000b7fe4ff */
        /* <DEDUP_REMOVED lines=18> */
[----:B------:R-:W-:Y:S02]  /*1e5e0*/  IADD3.X R16, R16, UR6, RZ, P6, !PT ;  /* 0x0000000610107c10 */ /* 0x000fe4000b7fe4ff */
[----:B------:R-:W-:Y:S02]  /*1e5f0*/  IADD3.X R14, R14, UR6, RZ, P1, !PT ;  /* 0x000000060e0e7c10 */ /* 0x000fe40008ffe4ff */
[----:B------:R-:W-:Y:S02]  /*1e600*/  IADD3.X R12, R12, UR6, RZ, P3, !PT ;  /* 0x000000060c0c7c10 */ /* 0x000fe40009ffe4ff */
[----:B------:R-:W-:-:S02]  /*1e610*/  IADD3.X R13, R13, UR6, RZ, P2, !PT ;  /* 0x000000060d0d7c10 */ /* 0x000fc400097fe4ff */
[----:B------:R-:W-:Y:S01]  /*1e620*/  IADD3 R245, R245, -0x20, RZ ;  /* 0xffffffe0f5f57810 */ /* 0x000fe20007ffe0ff */
[----:B----4-:R-:W-:Y:S01]  /*1e630*/  IMAD.X R5, R6, 0x1, R247, P0 ;  /* 0x0000000106057824 */ /* 0x010fe200000e06f7 */
[----:B------:R-:W-:-:S04]  /*1e640*/  IADD3 R179, P0, R179, UR10, RZ ;  /* 0x0000000ab3b37c10 */ /* 0x000fc8000ff1e0ff */
[----:B------:R1:W-:Y:S04]  /*1e650*/  LDGSTS.E [R2+0x23e00], [R4.64], P4 ;  /* 0x23e0000004027fae */ /* 0x0003e8000a121848 */
[----:B------:R2:W-:Y:S01]  /*1e660*/  STL [R1+0x90c], R179 ;  /* 0x00090cb301007387 */ /* 0x0005e20000100800 */
[----:B------:R-:W-:Y:S02]  /*1e670*/  IADD3 R183, P4, R183, UR10, RZ ;  /* 0x0000000ab7b77c10 */ /* 0x000fe4000ff9e0ff */
[----:B------:R-:W-:Y:S01]  /*1e680*/  IADD3.X R6, R6, UR6, RZ, P0, !PT ;  /* 0x0000000606067c10 */ /* 0x000fe200087fe4ff */
[----:B------:R-:W0:Y:S04]  /*1e690*/  LDGDEPBAR ;  /* 0x00000000000079af */ /* 0x000e280000000000 */
[----:B--2---:R2:W5:Y:S04]  /*1e6a0*/  LDL.LU R179, [R1+0xe80] ;  /* 0x000e800001b37983 */ /* 0x0045680000300800 */
[----:B------:R3:W-:Y:S01]  /*1e6b0*/  STL [R1+0x914], R180 ;  /* 0x000914b401007387 */ /* 0x0007e20000100800 */
[----:B------:R-:W-:-:S03]  /*1e6c0*/  IADD3 R186, P0, R186, UR10, RZ ;  /* 0x0000000ababa7c10 */ /* 0x000fc6000ff1e0ff */
[----:B---3--:R2:W5:Y:S04]  /*1e6d0*/  LDL.LU R180, [R1+0xe7c] ;  /* 0x000e7c0001b47983 */ /* 0x0085680000300800 */
[----:B------:R-:W-:Y:S04]  /*1e6e0*/  STL [R1+0x900], R20 ;  /* 0x0009001401007387 */ /* 0x000fe80000100800 */
[----:B------:R3:W-:Y:S04]  /*1e6f0*/  STL [R1+0x91c], R181 ;  /* 0x00091cb501007387 */ /* 0x0007e80000100800 */
[----:B---3--:R2:W5:Y:S04]  /*1e700*/  LDL.LU R181, [R1+0xe78] ;  /* 0x000e780001b57983 */ /* 0x0085680000300800 */
        /* <DEDUP_REMOVED lines=8> */
[----:B------:R3:W-:Y:S01]  /*1e790*/  STL [R1+0x944], R186 ;  /* 0x000944ba01007387 */ /* 0x0007e20000100800 */
[----:B------:R-:W-:-:S03]  /*1e7a0*/  IADD3.X R7, R7, UR6, RZ, P4, !PT ;  /* 0x0000000607077c10 */ /* 0x000fc6000a7fe4ff */
[----:B---3--:R2:W5:Y:S04]  /*1e7b0*/  LDL.LU R186, [R1+0xe64] ;  /* 0x000e640001ba7983 */ /* 0x0085680000300800 */
[----:B------:R-:W-:Y:S04]  /*1e7c0*/  STL [R1+0x908], R6 ;  /* 0x0009080601007387 */ /* 0x000fe80000100800 */
[----:B------:R3:W-:Y:S01]  /*1e7d0*/  STL [R1+0x910], R187 ;  /* 0x000910bb01007387 */ /* 0x0007e20000100800 */
[----:B------:R-:W-:-:S03]  /*1e7e0*/  IADD3 R249, P4, R249, UR10, RZ ;  /* 0x0000000af9f97c10 */ /* 0x000fc6000ff9e0ff */
        /* <DEDUP_REMOVED lines=10> */
[----:B------:R3:W-:Y:S01]  /*1e890*/  STL [R1+0x95c], R248 ;  /* 0x00095cf801007387 */ /* 0x0007e20000100800 */
[----:B------:R-:W-:-:S03]  /*1e8a0*/  IADD3 R238, P0, R238, UR10, RZ ;  /* 0x0000000aeeee7c10 */ /* 0x000fc6000ff1e0ff */
[----:B---3--:R2:W5:Y:S04]  /*1e8b0*/  LDL.LU R248, [R1+0xe4c] ;  /* 0x000e4c0001f87983 */ /* 0x0085680000300800 */
[----:B------:R3:W-:Y:S04]  /*1e8c0*/  STL [R1+0x964], R249 ;  /* 0x000964f901007387 */ /* 0x0007e80000100800 */
[----:B---3--:R2:W5:Y:S04]  /*1e8d0*/  LDL.LU R249, [R1+0xe48] ;  /* 0x000e480001f97983 */ /* 0x0085680000300800 */
[----:B------:R-:W-:Y:S04]  /*1e8e0*/  STL [R1+0x928], R7 ;  /* 0x0009280701007387 */ /* 0x000fe80000100800 */
        /* <DEDUP_REMOVED lines=9> */
[----:B------:R-:W-:Y:S04]  /*1e980*/  STL [R1+0x940], R239 ;  /* 0x000940ef01007387 */ /* 0x000fe80000100800 */
[----:B------:R-:W-:Y:S04]  /*1e990*/  STL [R1+0x97c], R238 ;  /* 0x00097cee01007387 */ /* 0x000fe80000100800 */
[----:B------:R-:W-:Y:S04]  /*1e9a0*/  STL [R1+0x948], R237 ;  /* 0x000948ed01007387 */ /* 0x000fe80000100800 */
[----:B------:R-:W-:Y:S04]  /*1e9b0*/  STL [R1+0x984], R236 ;  /* 0x000984ec01007387 */ /* 0x000fe80000100800 */
[----:B------:R-:W-:Y:S04]  /*1e9c0*/  STL [R1+0x950], R223 ;  /* 0x000950df01007387 */ /* 0x000fe80000100800 */
[----:B------:R-:W-:Y:S01]  /*1e9d0*/  STL [R1+0x98c], R222 ;  /* 0x00098cde01007387 */ /* 0x000fe20000100800 */
[----:B------:R-:W-:-:S03]  /*1e9e0*/  IADD3.X R197, R197, UR6, RZ, P0, !PT ;  /* 0x00000006c5c57c10 */ /* 0x000fc600087fe4ff */
[----:B------:R-:W-:Y:S01]  /*1e9f0*/  STL [R1+0x958], R221 ;  /* 0x000958dd01007387 */ /* 0x000fe20000100800 */
[----:B------:R-:W-:-:S03]  /*1ea00*/  IADD3 R196, P0, R196, UR10, RZ ;  /* 0x0000000ac4c47c10 */ /* 0x000fc6000ff1e0ff */
        /* <DEDUP_REMOVED lines=14> */
[----:B------:R-:W-:Y:S01]  /*1eaf0*/  STL [R1+0x9c4], R188 ;  /* 0x0009c4bc01007387 */ /* 0x000fe20000100800 */
[----:B------:R-:W-:-:S03]  /*1eb00*/  IADD3.X R27, R27, UR6, RZ, P0, !PT ;  /* 0x000000061b1b7c10 */ /* 0x000fc600087fe4ff */
[----:B------:R-:W-:Y:S04]  /*1eb10*/  STL [R1+0x990], R175 ;  /* 0x000990af01007387 */ /* 0x000fe80000100800 */
        /* <DEDUP_REMOVED lines=12> */
[----:B------:R3:W-:Y:S01]  /*1ebe0*/  STL [R1+0x9fc], R21 ;  /* 0x0009fc1501007387 */ /* 0x0007e20000100800 */
[----:B------:R-:W-:Y:S01]  /*1ebf0*/  IADD3.X R19, R19, UR6, RZ, P4, !PT ;  /* 0x0000000613137c10 */ /* 0x000fe2000a7fe4ff */
[----:B---3--:R-:W-:-:S02]  /*1ec00*/  IMAD.MOV.U32 R21, RZ, RZ, 0x1f ;  /* 0x0000001fff157424 */ /* 0x008fc400078e00ff */
[----:B------:R2:W-:Y:S01]  /*1ec10*/  STL [R1+0x9c0], R24 ;  /* 0x0009c01801007387 */ /* 0x0005e20000100800 */
[----:B------:R-:W-:Y:S02]  /*1ec20*/  IADD3.X R15, R15, UR6, RZ, P0, !PT ;  /* 0x000000060f0f7c10 */ /* 0x000fe400087fe4ff */
[----:B------:R-:W-:Y:S01]  /*1ec30*/  IADD3 R21, R21, c[0x0][0x180], RZ ;  /* 0x0000600015157a10 */ /* 0x000fe20007ffe0ff */
[----:B------:R2:W-:Y:S03]  /*1ec40*/  STL [R1+0x9c8], R23 ;  /* 0x0009c81701007387 */ /* 0x0005e60000100800 */
[----:B-1----:R-:W-:Y:S01]  /*1ec50*/  SHF.R.S32.HI R2, RZ, 0x1f, R21 ;  /* 0x0000001fff027819 */ /* 0x002fe20000011415 */
[----:B------:R2:W-:Y:S04]  /*1ec60*/  STL [R1+0xa04], R22 ;  /* 0x000a041601007387 */ /* 0x0005e80000100800 */
[----:B------:R2:W-:Y:S01]  /*1ec70*/  STL [R1+0x9d0], R19 ;  /* 0x0009d01301007387 */ /* 0x0005e20000100800 */
[----:B------:R-:W-:-:S03]  /*1ec80*/  LEA.HI R2, R2, R21, RZ, 0x5 ;  /* 0x0000001502027211 */ /* 0x000fc600078f28ff */
[----:B------:R2:W-:Y:S04]  /*1ec90*/  STL [R1+0x9d8], R18 ;  /* 0x0009d81201007387 */ /* 0x0005e80000100800 */
[----:B------:R2:W-:Y:S04]  /*1eca0*/  STL [R1+0x9e0], R16 ;  /* 0x0009e01001007387 */ /* 0x0005e80000100800 */
[----:B------:R2:W-:Y:S01]  /*1ecb0*/  STL [R1+0x9e8], R15 ;  /* 0x0009e80f01007387 */ /* 0x0005e20000100800 */
[----:B------:R-:W-:-:S03]  /*1ecc0*/  IMAD.MOV.U32 R17, RZ, RZ, c[0x0][0x188] ;  /* 0x00006200ff117624 */ /* 0x000fc600078e00ff */
[----:B------:R2:W-:Y:S01]  /*1ecd0*/  STL [R1+0x9f0], R14 ;  /* 0x0009f00e01007387 */ /* 0x0005e20000100800 */
[----:B------:R-:W-:-:S03]  /*1ece0*/  SHF.R.S32.HI R2, RZ, 0x5, R2 ;  /* 0x00000005ff027819 */ /* 0x000fc60000011402 */
[----:B------:R2:W-:Y:S04]  /*1ecf0*/  STL [R1+0xa00], R12 ;  /* 0x000a000c01007387 */ /* 0x0005e80000100800 */
[----:B------:R2:W-:Y:S01]  /*1ed00*/  STL [R1+0x9f8], R13 ;  /* 0x0009f80d01007387 */ /* 0x0005e20000100800 */
[C---:B------:R-:W-:Y:S01]  /*1ed10*/  IMAD.SHL.U32 R0, R17.reuse, 0x20, RZ ;  /* 0x0000002011007824 */ /* 0x040fe200078e00ff */
[----:B------:R-:W-:Y:S01]  /*1ed20*/  ISETP.NE.U32.AND P5, PT, R2, R20, PT ;  /* 0x000000140200720c */ /* 0x000fe20003fa5070 */
[----:B------:R-:W-:-:S05]  /*1ed30*/  IMAD.SHL.U32 R17, R17, 0x20, RZ ;  /* 0x0000002011117824 */ /* 0x000fca00078e00ff */
[----:B------:R-:W-:Y:S02]  /*1ed40*/  SHF.R.S32.HI R17, RZ, 0x1f, R17 ;  /* 0x0000001fff117819 */ /* 0x000fe40000011411 */
[C---:B------:R-:W-:Y:S02]  /*1ed50*/  LEA R3, P4, R0.reuse, R3, 0x2 ;  /* 0x0000000300037211 */ /* 0x040fe400078810ff */
[----:B------:R-:W-:-:S05]  /*1ed60*/  SHF.L.U64.HI R0, R0, 0x2, R17 ;  /* 0x0000000200007819 */ /* 0x000fca0000010211 */
[----:B------:R-:W-:Y:S01]  /*1ed70*/  IMAD.X R244, R244, 0x1, R0, P4 ;  /* 0x00000001f4f47824 */ /* 0x000fe200020e0600 */
[----:B--2---:R-:W-:Y:S01]  /*1ed80*/  @!P5 CALL.REL.NOINC `(.L_x_0) ;  /* 0x000000100000d944 */ /* 0x004fe20003c00000 */
[----:B------:R-:W-:Y:S05]  /*1ed90*/  BRA `(.L_x_1) ;  /* 0xfffef65000007947 */ /* 0x000fea000383ffff */
.L_x_0:
[----:B---3--:R-:W2:Y:S01]  /*1eda0*/  LDL.LU R16, [R1+0x3c0] ;  /* 0x0003c00001107983 */ /* 0x008ea20000300800 */
[----:B------:R-:W-:Y:S01]  /*1edb0*/  IMAD.U32 R0, RZ, RZ, UR7 ;  /* 0x00000007ff007e24 */ /* 0x000fe2000f8e00ff */
[----:B------:R-:W-:-:S04]  /*1edc0*/  DEPBAR.LE SB0, 0x0 ;  /* 0x000080000000791a */ /* 0x000fc80000000000 */
        /* <DEDUP_REMOVED lines=11> */
[----:B------:R-:W1:Y:S02]  /*1ee80*/  S2R R6, SR_TID.X ;  /* 0x0000000000067919 */ /* 0x000e640000002100 */
[----:B-1----:R-:W-:-:S02]  /*1ee90*/  IMAD.SHL.U32 R3, R6, 0x100, RZ ;  /* 0x0000010006037824 */ /* 0x002fc400078e00ff */
[C---:B------:R-:W-:Y:S02]  /*1eea0*/  IMAD.SHL.U32 R4, R6.reuse, 0x20, RZ ;  /* 0x0000002006047824 */ /* 0x040fe400078e00ff */
[C---:B------:R-:W-:Y:S01]  /*1eeb0*/  IMAD.SHL.U32 R5, R6.reuse, 0x4, RZ ;  /* 0x0000000406057824 */ /* 0x040fe200078e00ff */
[----:B------:R-:W-:Y:S01]  /*1eec0*/  LOP3.LUT R3, R3, 0x1800, RZ, 0xc0, !PT ;  /* 0x0000180003037812 */ /* 0x000fe200078ec0ff */
[C---:B------:R-:W-:Y:S01]  /*1eed0*/  IMAD.SHL.U32 R2, R6.reuse, 0x400, RZ ;  /* 0x0000040006027824 */ /* 0x040fe200078e00ff */
[----:B------:R-:W-:Y:S02]  /*1eee0*/  LOP3.LUT R6, R6, 0x7f, RZ, 0xc0, !PT ;  /* 0x0000007f06067812 */ /* 0x000fe400078ec0ff */
[----:B------:R-:W-:Y:S02]  /*1eef0*/  LOP3.LUT R3, R3, 0x60, R4, 0xf8, !PT ;  /* 0x0000006003037812 */ /* 0x000fe400078ef804 */
[----:B-----5:R-:W-:Y:S02]  /*1ef00*/  IADD3 R4, R252, 0x1, RZ ;  /* 0x00000001fc047810 */ /* 0x020fe40007ffe0ff */
[----:B------:R-:W-:-:S02]  /*1ef10*/  LOP3.LUT R5, R5, 0x70, RZ, 0xc0, !PT ;  /* 0x0000007005057812 */ /* 0x000fc400078ec0ff */
[----:B------:R-:W-:Y:S01]  /*1ef20*/  LOP3.LUT R2, R2, 0x1800, RZ, 0xc0, !PT ;  /* 0x0000180002027812 */ /* 0x000fe200078ec0ff */
[----:B------:R-:W-:Y:S01]  /*1ef30*/  BAR.SYNC.DEFER_BLOCKING 0x0 ;  /* 0x0000000000007b1d */ /* 0x000fe20000010000 */
[----:B------:R-:W-:Y:S01]  /*1ef40*/  ISETP.GE.AND P1, PT, R4, c[0x0][0x17c], PT ;  /* 0x00005f0004007a0c */ /* 0x000fe20003f26270 */
[----:B------:R-:W-:Y:S02]  /*1ef50*/  IMAD R0, R0, 0x8, R5 ;  /* 0x0000000800007824 */ /* 0x000fe400078e0205 */
[----:B------:R-:W-:Y:S02]  /*1ef60*/  IMAD R2, R6, 0x10, R2 ;  /* 0x0000001006027824 */ /* 0x000fe400078e0202 */
[----:B------:R-:W2:Y:S01]  /*1ef70*/  LDL.LU R4, [R1+0x118] ;  /* 0x0001180001047983 */ /* 0x000ea20000300800 */
[----:B------:R-:W-:-:S03]  /*1ef80*/  LOP3.LUT R0, R3, R0, RZ, 0x3c, !PT ;  /* 0x0000000003007212 */ /* 0x000fc600078e3cff */
[----:B------:R-:W2:Y:S04]  /*1ef90*/  LDL.LU R5, [R1+0x11c] ;  /* 0x00011c0001057983 */ /* 0x000ea80000300800 */
[----:B------:R-:W2:Y:S04]  /*1efa0*/  LDL.LU R6, [R1+0x228] ;  /* 0x0002280001067983 */ /* 0x000ea80000300800 */
[----:B------:R-:W2:Y:S04]  /*1efb0*/  LDL.LU R7, [R1+0x22c] ;  /* 0x00022c0001077983 */ /* 0x000ea80000300800 */
[----:B---3--:R1:W-:Y:S04]  /*1efc0*/  STS.128 [R0+0x80], R12 ;  /* 0x0000800c00007388 */ /* 0x0083e80000000c00 */
[----:B-1----:R-:W3:Y:S04]  /*1efd0*/  LDL.LU R12, [R1+0x60] ;  /* 0x00006000010c7983 */ /* 0x002ee80000300800 */
[----:B------:R-:W3:Y:S04]  /*1efe0*/  LDL.LU R13, [R1+0x64] ;  /* 0x00006400010d7983 */ /* 0x000ee80000300800 */
[----:B------:R-:W3:Y:S04]  /*1eff0*/  LDL.LU R14, [R1+0x20] ;  /* 0x00002000010e7983 */ /* 0x000ee80000300800 */
[----:B----4-:R1:W-:Y:S04]  /*1f000*/  STS.128 [R0+0x400], R8 ;  /* 0x0004000800007388 */ /* 0x0103e80000000c00 */
[----:B------:R-:W3:Y:S04]  /*1f010*/  LDL.LU R15, [R1+0x24] ;  /* 0x00002400010f7983 */ /* 0x000ee80000300800 */
[----:B-1----:R-:W4:Y:S04]  /*1f020*/  LDL.LU R8, [R1+0x68] ;  /* 0x0000680001087983 */ /* 0x002f280000300800 */
[----:B------:R-:W4:Y:S04]  /*1f030*/  LDL.LU R9, [R1+0x6c] ;  /* 0x00006c0001097983 */ /* 0x000f280000300800 */
[----:B------:R-:W4:Y:S04]  /*1f040*/  LDL.LU R10, [R1+0x28] ;  /* 0x00002800010a7983 */ /* 0x000f280000300800 */
[----:B------:R-:W4:Y:S04]  /*1f050*/  LDL.LU R11, [R1+0x2c] ;  /* 0x00002c00010b7983 */ /* 0x000f280000300800 */
[----:B--2---:R-:W-:Y:S04]  /*1f060*/  STS.128 [R0], R16 ;  /* 0x0000001000007388 */ /* 0x004fe80000000c00 */
[----:B------:R1:W-:Y:S04]  /*1f070*/  STS.128 [R0+0x480], R4 ;  /* 0x0004800400007388 */ /* 0x0003e80000000c00 */
[----:B------:R-:W-:Y:S06]  /*1f080*/  BAR.SYNC.DEFER_BLOCKING 0x0 ;  /* 0x0000000000007b1d */ /* 0x000fec0000010000 */
[----:B------:R-:W2:Y:S01]  /*1f090*/  LDS.128 R16, [R2] ;  /* 0x0000000002107984 */ /* 0x000ea20000000c00 */
[----:B------:R-:W-:-:S02]  /*1f0a0*/  LOP3.LUT R173, R2, 0x20, RZ, 0x3c, !PT ;  /* 0x0000002002ad7812 */ /* 0x000fc400078e3cff */
[C---:B------:R-:W-:Y:S02]  /*1f0b0*/  LOP3.LUT R172, R2.reuse, 0x40, RZ, 0x3c, !PT ;  /* 0x0000004002ac7812 */ /* 0x040fe400078e3cff */
[----:B------:R-:W-:Y:S01]  /*1f0c0*/  LOP3.LUT R3, R2, 0x60, RZ, 0x3c, !PT ;  /* 0x0000006002037812 */ /* 0x000fe200078e3cff */
[----:B------:R-:W2:Y:S04]  /*1f0d0*/  LDS.128 R24, [R173] ;  /* 0x00000000ad187984 */ /* 0x000ea80000000c00 */
[----:B------:R-:W2:Y:S01]  /*1f0e0*/  LDS.128 R20, [R172] ;  /* 0x00000000ac147984 */ /* 0x000ea20000000c00 */
[----:B-1----:R-:W-:Y:S02]  /*1f0f0*/  IMAD.MOV.U32 R6, RZ, RZ, R184 ;  /* 0x000000ffff067224 */ /* 0x002fe400078e00b8 */
[----:B------:R-:W-:-:S02]  /*1f100*/  IMAD.MOV.U32 R7, RZ, RZ, R185 ;  /* 0x000000ffff077224 */ /* 0x000fc400078e00b9 */
[----:B------:R-:W-:Y:S02]  /*1f110*/  IMAD.MOV.U32 R4, RZ, RZ, R192 ;  /* 0x000000ffff047224 */ /* 0x000fe400078e00c0 */
[----:B------:R-:W-:Y:S01]  /*1f120*/  IMAD.MOV.U32 R5, RZ, RZ, R193 ;  /* 0x000000ffff057224 */ /* 0x000fe200078e00c1 */
[----:B--2---:R-:W-:Y:S04]  /*1f130*/  STL.64 [R1+0xb0], R16 ;  /* 0x0000b01001007387 */ /* 0x004fe80000100a00 */
[----:B------:R-:W-:Y:S04]  /*1f140*/  STL.64 [R1+0xb8], R18 ;  /* 0x0000b81201007387 */ /* 0x000fe80000100a00 */
[----:B------:R-:W1:Y:S04]  /*1f150*/  LDS.128 R16, [R3] ;  /* 0x0000000003107984 */ /* 0x000e680000000c00 */
[----:B------:R-:W-:Y:S01]  /*1f160*/  BAR.SYNC.DEFER_BLOCKING 0x0 ;  /* 0x0000000000007b1d */ /* 0x000fe20000010000 */
[----:B------:R-:W-:-:S02]  /*1f170*/  IMAD.MOV.U32 R184, RZ, RZ, R194 ;  /* 0x000000ffffb87224 */ /* 0x000fc400078e00c2 */
[----:B------:R-:W-:-:S03]  /*1f180*/  IMAD.MOV.U32 R185, RZ, RZ, R195 ;  /* 0x000000ffffb97224 */ /* 0x000fc600078e00c3 */
[----:B------:R2:W-:Y:S04]  /*1f190*/  STS.128 [R0+0x400], R4 ;  /* 0x0004000400007388 */ /* 0x0005e80000000c00 */
[----:B------:R-:W-:Y:S04]  /*1f1a0*/  STS.128 [R0+0x480], R184 ;  /* 0x000480b800007388 */ /* 0x000fe80000000c00 */
[----:B------:R-:W-:Y:S04]  /*1f1b0*/  STL.64 [R1+0x110], R24 ;  /* 0x0001101801007387 */ /* 0x000fe80000100a00 */
[----:B------:R-:W-:Y:S04]  /*1f1c0*/  STL.64 [R1+0x118], R26 ;  /* 0x0001181a01007387 */ /* 0x000fe80000100a00 */
[----:B------:R-:W-:Y:S04]  /*1f1d0*/  STL.64 [R1+0x150], R20 ;  /* 0x0001501401007387 */ /* 0x000fe80000100a00 */
[----:B------:R-:W-:Y:S04]  /*1f1e0*/  STL.64 [R1+0x158], R22 ;  /* 0x0001581601007387 */ /* 0x000fe80000100a00 */
[----:B-1----:R-:W-:Y:S04]  /*1f1f0*/  STL.64 [R1+0x160], R16 ;  /* 0x0001601001007387 */ /* 0x002fe80000100a00 */
[----:B------:R-:W-:Y:S01]  /*1f200*/  STL.64 [R1+0x168], R18 ;  /* 0x0001681201007387 */ /* 0x000fe20000100a00 */
[----:B--2---:R-:W-:-:S02]  /*1f210*/  IMAD.MOV.U32 R6, RZ, RZ, R148 ;  /* 0x000000ffff067224 */ /* 0x004fc400078e0094 */
[----:B------:R-:W-:Y:S02]  /*1f220*/  IMAD.MOV.U32 R7, RZ, RZ, R149 ;  /* 0x000000ffff077224 */ /* 0x000fe400078e0095 */
[----:B------:R-:W-:Y:S02]  /*1f230*/  IMAD.MOV.U32 R4, RZ, RZ, R152 ;  /* 0x000000ffff047224 */ /* 0x000fe400078e0098 */
[----:B------:R-:W-:Y:S02]  /*1f240*/  IMAD.MOV.U32 R5, RZ, RZ, R153 ;  /* 0x000000ffff057224 */ /* 0x000fe400078e0099 */
[----:B------:R-:W-:Y:S02]  /*1f250*/  IMAD.MOV.U32 R148, RZ, RZ, R154 ;  /* 0x000000ffff947224 */ /* 0x000fe400078e009a */
[----:B------:R-:W-:Y:S01]  /*1f260*/  IMAD.MOV.U32 R149, RZ, RZ, R155 ;  /* 0x000000ffff957224 */ /* 0x000fe200078e009b */
[----:B---3--:R-:W-:Y:S04]  /*1f270*/  STS.128 [R0], R12 ;  /* 0x0000000c00007388 */ /* 0x008fe80000000c00 */
[----:B----4-:R1:W-:Y:S04]  /*1f280*/  STS.128 [R0+0x80], R8 ;  /* 0x0000800800007388 */ /* 0x0103e80000000c00 */
[----:B------:R-:W-:Y:S06]  /*1f290*/  BAR.SYNC.DEFER_BLOCKING 0x0 ;  /* 0x0000000000007b1d */ /* 0x000fec0000010000 */
[----:B------:R-:W2:Y:S04]  /*1f2a0*/  LDS.128 R12, [R2] ;  /* 0x00000000020c7984 */ /* 0x000ea80000000c00 */
[----:B------:R-:W3:Y:S04]  /*1f2b0*/  LDS.128 R20, [R173] ;  /* 0x00000000ad147984 */ /* 0x000ee80000000c00 */
[----:B------:R-:W4:Y:S01]  /*1f2c0*/  LDS.128 R16, [R172] ;  /* 0x00000000ac107984 */ /* 0x000f220000000c00 */
[----:B-1----:R-:W-:-:S02]  /*1f2d0*/  IMAD.MOV.U32 R10, RZ, RZ, R164 ;  /* 0x000000ffff0a7224 */ /* 0x002fc400078e00a4 */
[----:B------:R-:W-:Y:S02]  /*1f2e0*/  IMAD.MOV.U32 R11, RZ, RZ, R165 ;  /* 0x000000ffff0b7224 */ /* 0x000fe400078e00a5 */
[----:B------:R-:W-:Y:S02]  /*1f2f0*/  IMAD.MOV.U32 R8, RZ, RZ, R168 ;  /* 0x000000ffff087224 */ /* 0x000fe400078e00a8 */
[----:B------:R-:W-:Y:S02]  /*1f300*/  IMAD.MOV.U32 R9, RZ, RZ, R169 ;  /* 0x000000ffff097224 */ /* 0x000fe400078e00a9 */
[----:B------:R-:W-:Y:S01]  /*1f310*/  IMAD.MOV.U32 R164, RZ, RZ, R170 ;  /* 0x000000ffffa47224 */ /* 0x000fe200078e00aa */
[----:B--2---:R-:W-:Y:S04]  /*1f320*/  STL.64 [R1+0x80], R12 ;  /* 0x0000800c01007387 */ /* 0x004fe80000100a00 */
[----:B------:R-:W-:Y:S04]  /*1f330*/  STL.64 [R1+0x88], R14 ;  /* 0x0000880e01007387 */ /* 0x000fe80000100a00 */
[----:B------:R-:W1:Y:S04]  /*1f340*/  LDS.128 R12, [R3] ;  /* 0x00000000030c7984 */ /* 0x000e680000000c00 */
[----:B------:R-:W-:Y:S01]  /*1f350*/  BAR.SYNC.DEFER_BLOCKING 0x0 ;  /* 0x0000000000007b1d */ /* 0x000fe20000010000 */
[----:B------:R-:W-:-:S05]  /*1f360*/  IMAD.MOV.U32 R165, RZ, RZ, R171 ;  /* 0x000000ffffa57224 */ /* 0x000fca00078e00ab */
[----:B------:R-:W-:Y:S04]  /*1f370*/  STS.128 [R0], R8 ;  /* 0x0000000800007388 */ /* 0x000fe80000000c00 */
[----:B------:R-:W-:Y:S04]  /*1f380*/  STS.128 [R0+0x80], R164 ;  /* 0x000080a400007388 */ /* 0x000fe80000000c00 */
[----:B------:R-:W-:Y:S04]  /*1f390*/  STS.128 [R0+0x400], R4 ;  /* 0x0004000400007388 */ /* 0x000fe80000000c00 */
[----:B------:R-:W-:Y:S04]  /*1f3a0*/  STS.128 [R0+0x480], R148 ;  /* 0x0004809400007388 */ /* 0x000fe80000000c00 */
[----:B------:R-:W-:Y:S06]  /*1f3b0*/  BAR.SYNC.DEFER_BLOCKING 0x0 ;  /* 0x0000000000007b1d */ /* 0x000fec0000010000 */
[----:B---3--:R-:W-:Y:S04]  /*1f3c0*/  STL.64 [R1+0xd0], R20 ;  /* 0x0000d01401007387 */ /* 0x008fe80000100a00 */
[----:B------:R-:W-:Y:S04]  /*1f3d0*/  STL.64 [R1+0xd8], R22 ;  /* 0x0000d81601007387 */ /* 0x000fe80000100a00 */
[----:B----4-:R-:W-:Y:S04]  /*1f3e0*/  STL.64 [R1+0x120], R16 ;  /* 0x0001201001007387 */ /* 0x010fe80000100a00 */
[----:B------:R-:W-:Y:S04]  /*1f3f0*/  STL.64 [R1+0x128], R18 ;  /* 0x0001281201007387 */ /* 0x000fe80000100a00 */
[----:B-1----:R-:W-:Y:S04]  /*1f400*/  STL.64 [R1+0x140], R12 ;  /* 0x0001400c01007387 */ /* 0x002fe80000100a00 */
[----:B------:R-:W-:Y:S04]  /*1f410*/  STL.64 [R1+0x148], R14 ;  /* 0x0001480e01007387 */ /* 0x000fe80000100a00 */
[----:B------:R-:W1:Y:S04]  /*1f420*/  LDS.128 R12, [R2] ;  /* 0x00000000020c7984 */ /* 0x000e680000000c00 */
[----:B------:R-:W2:Y:S04]  /*1f430*/  LDS.128 R20, [R173] ;  /* 0x00000000ad147984 */ /* 0x000ea80000000c00 */
[----:B------:R-:W3:Y:S04]  /*1f440*/  LDS.128 R16, [R172] ;  /* 0x00000000ac107984 */ /* 0x000ee80000000c00 */
[----:B-1----:R-:W-:Y:S04]  /*1f450*/  STL.64 [R1+0x20], R12 ;  /* 0x0000200c01007387 */ /* 0x002fe80000100a00 */
[----:B------:R-:W-:Y:S04]  /*1f460*/  STL.64 [R1+0x28], R14 ;  /* 0x0000280e01007387 */ /* 0x000fe80000100a00 */
[----:B------:R-:W1:Y:S04]  /*1f470*/  LDS.128 R12, [R3] ;  /* 0x00000000030c7984 */ /* 0x000e680000000c00 */
[----:B--2---:R-:W-:Y:S04]  /*1f480*/  STL.64 [R1+0x70], R20 ;  /* 0x0000701401007387 */ /* 0x004fe80000100a00 */
[----:B------:R-:W-:Y:S04]  /*1f490*/  STL.64 [R1+0x78], R22 ;  /* 0x0000781601007387 */ /* 0x000fe80000100a00 */
[----:B------:R-:W-:Y:S06]  /*1f4a0*/  BAR.SYNC.DEFER_BLOCKING 0x0 ;  /* 0x0000000000007b1d */ /* 0x000fec0000010000 */
[----:B---3--:R2:W-:Y:S04]  /*1f4b0*/  STL.64 [R1+0xf0], R16 ;  /* 0x0000f01001007387 */ /* 0x0085e80000100a00 */
[----:B------:R3:W-:Y:S01]  /*1f4c0*/  STL.64 [R1+0xf8], R18 ;  /* 0x0000f81201007387 */ /* 0x0007e20000100a00 */
[----:B------:R-:W-:-:S02]  /*1f4d0*/  IMAD.MOV.U32 R8, RZ, RZ, R136 ;  /* 0x000000ffff087224 */ /* 0x000fc400078e0088 */
[----:B------:R-:W-:Y:S02]  /*1f4e0*/  IMAD.MOV.U32 R9, RZ, RZ, R137 ;  /* 0x000000ffff097224 */ /* 0x000fe400078e0089 */
[----:B------:R-:W-:Y:S02]  /*1f4f0*/  IMAD.MOV.U32 R10, RZ, RZ, R132 ;  /* 0x000000ffff0a7224 */ /* 0x000fe400078e0084 */
[----:B------:R-:W-:Y:S01]  /*1f500*/  IMAD.MOV.U32 R11, RZ, RZ, R133 ;  /* 0x000000ffff0b7224 */ /* 0x000fe200078e0085 */
[----:B-1----:R1:W-:Y:S04]  /*1f510*/  STL.64 [R1+0x130], R12 ;  /* 0x0001300c01007387 */ /* 0x0023e80000100a00 */
[----:B------:R4:W-:Y:S04]  /*1f520*/  STL.64 [R1+0x138], R14 ;  /* 0x0001380e01007387 */ /* 0x0009e80000100a00 */
[----:B--2---:R-:W2:Y:S04]  /*1f530*/  LDL.LU R16, [R1+0x540] ;  /* 0x0005400001107983 */ /* 0x004ea80000300800 */
[----:B------:R-:W2:Y:S04]  /*1f540*/  LDL.LU R17, [R1+0x544] ;  /* 0x0005440001117983 */ /* 0x000ea80000300800 */
[----:B---3--:R-:W2:Y:S04]  /*1f550*/  LDL.LU R18, [R1+0x5c0] ;  /* 0x0005c00001127983 */ /* 0x008ea80000300800 */
[----:B------:R-:W2:Y:S04]  /*1f560*/  LDL.LU R19, [R1+0x5c4] ;  /* 0x0005c40001137983 */ /* 0x000ea80000300800 */
[----:B-1----:R-:W3:Y:S04]  /*1f570*/  LDL.LU R12, [R1+0x548] ;  /* 0x00054800010c7983 */ /* 0x002ee80000300800 */
[----:B------:R-:W3:Y:S04]  /*1f580*/  LDL.LU R13, [R1+0x54c] ;  /* 0x00054c00010d7983 */ /* 0x000ee80000300800 */
[----:B----4-:R-:W3:Y:S04]  /*1f590*/  LDL.LU R14, [R1+0x5c8] ;  /* 0x0005c800010e7983 */ /* 0x010ee80000300800 */
[----:B------:R1:W-:Y:S04]  /*1f5a0*/  STS.128 [R0], R8 ;  /* 0x0000000800007388 */ /* 0x0003e80000000c00 */
[----:B------:R-:W3:Y:S04]  /*1f5b0*/  LDL.LU R15, [R1+0x5cc] ;  /* 0x0005cc00010f7983 */ /* 0x000ee80000300800 */
[----:B-1----:R-:W4:Y:S04]  /*1f5c0*/  LDL.LU R8, [R1+0x240] ;  /* 0x0002400001087983 */ /* 0x002f280000300800 */
[----:B------:R-:W4:Y:S04]  /*1f5d0*/  LDL.LU R9, [R1+0x244] ;  /* 0x0002440001097983 */ /* 0x000f280000300800 */
[----:B------:R-:W4:Y:S04]  /*1f5e0*/  LDL.LU R10, [R1+0x310] ;  /* 0x00031000010a7983 */ /* 0x000f280000300800 */
[----:B------:R-:W4:Y:S01]  /*1f5f0*/  LDL.LU R11, [R1+0x314] ;  /* 0x00031400010b7983 */ /* 0x000f220000300800 */
        /* <DEDUP_REMOVED lines=8> */
[----:B------:R-:W-:Y:S04]  /*1f680*/  STS.128 [R0+0x80], R132 ;  /* 0x0000808400007388 */ /* 0x000fe80000000c00 */
[----:B------:R1:W-:Y:S04]  /*1f690*/  STS.128 [R0+0x400], R4 ;  /* 0x0004000400007388 */ /* 0x0003e80000000c00 */
[----:B------:R-:W-:Y:S04]  /*1f6a0*/  STS.128 [R0+0x480], R40 ;  /* 0x0004802800007388 */ /* 0x000fe80000000c00 */
[----:B------:R-:W-:Y:S06]  /*1f6b0*/  BAR.SYNC.DEFER_BLOCKING 0x0 ;  /* 0x0000000000007b1d */ /* 0x000fec0000010000 */
[----:B-1----:R-:W3:Y:S04]  /*1f6c0*/  LDL.LU R4, [R1+0x248] ;  /* 0x0002480001047983 */ /* 0x002ee80000300800 */
[----:B------:R-:W3:Y:S04]  /*1f6d0*/  LDL.LU R5, [R1+0x24c] ;  /* 0x00024c0001057983 */ /* 0x000ee80000300800 */
[----:B------:R-:W3:Y:S04]  /*1f6e0*/  LDL.LU R6, [R1+0x318] ;  /* 0x0003180001067983 */ /* 0x000ee80000300800 */
[----:B------:R-:W3:Y:S04]  /*1f6f0*/  LDL.LU R7, [R1+0x31c] ;  /* 0x00031c0001077983 */ /* 0x000ee80000300800 */
[----:B------:R-:W1:Y:S04]  /*1f700*/  LDS.128 R20, [R2] ;  /* 0x0000000002147984 */ /* 0x000e680000000c00 */
[----:B------:R-:W1:Y:S04]  /*1f710*/  LDS.128 R28, [R173] ;  /* 0x00000000ad1c7984 */ /* 0x000e680000000c00 */
[----:B------:R-:W1:Y:S04]  /*1f720*/  LDS.128 R24, [R172] ;  /* 0x00000000ac187984 */ /* 0x000e680000000c00 */
[----:B-1----:R-:W-:Y:S04]  /*1f730*/  STL.64 [R1], R20 ;  /* 0x0000001401007387 */ /* 0x002fe80000100a00 */
[----:B------:R-:W-:Y:S04]  /*1f740*/  STL.64 [R1+0x8], R22 ;  /* 0x0000081601007387 */ /* 0x000fe80000100a00 */
[----:B------:R-:W1:Y:S04]  /*1f750*/  LDS.128 R20, [R3] ;  /* 0x0000000003147984 */ /* 0x000e680000000c00 */
[----:B------:R-:W-:Y:S06]  /*1f760*/  BAR.SYNC.DEFER_BLOCKING 0x0 ;  /* 0x0000000000007b1d */ /* 0x000fec0000010000 */
[----:B------:R-:W-:Y:S04]  /*1f770*/  STL.64 [R1+0x60], R28 ;  /* 0x0000601c01007387 */ /* 0x000fe80000100a00 */
[----:B------:R-:W-:Y:S04]  /*1f780*/  STL.64 [R1+0x68], R30 ;  /* 0x0000681e01007387 */ /* 0x000fe80000100a00 */
[----:B------:R-:W-:Y:S04]  /*1f790*/  STL.64 [R1+0x90], R24 ;  /* 0x0000901801007387 */ /* 0x000fe80000100a00 */
[----:B------:R-:W-:Y:S04]  /*1f7a0*/  STL.64 [R1+0x98], R26 ;  /* 0x0000981a01007387 */ /* 0x000fe80000100a00 */
[----:B-1----:R-:W-:Y:S04]  /*1f7b0*/  STL.64 [R1+0x100], R20 ;  /* 0x0001001401007387 */ /* 0x002fe80000100a00 */
[----:B------:R-:W-:Y:S04]  /*1f7c0*/  STL.64 [R1+0x108], R22 ;  /* 0x0001081601007387 */ /* 0x000fe80000100a00 */
[----:B----4-:R1:W-:Y:S04]  /*1f7d0*/  STS.128 [R0+0x400], R8 ;  /* 0x0004000800007388 */ /* 0x0103e80000000c00 */
[----:B-1----:R-:W4:Y:S01]  /*1f7e0*/  LDL.LU R8, [R1+0x10] ;  /* 0x0000100001087983 */ /* 0x002f220000300800 */
[----:B------:R-:W-:-:S02]  /*1f7f0*/  IMAD.MOV.U32 R10, RZ, RZ, R248 ;  /* 0x000000ffff0a7224 */ /* 0x000fc400078e00f8 */
[----:B------:R-:W-:Y:S01]  /*1f800*/  IMAD.MOV.U32 R11, RZ, RZ, R249 ;  /* 0x000000ffff0b7224 */ /* 0x000fe200078e00f9 */
[----:B------:R-:W4:Y:S04]  /*1f810*/  LDL.LU R9, [R1+0x14] ;  /* 0x0000140001097983 */ /* 0x000f280000300800 */
[----:B------:R-:W4:Y:S04]  /*1f820*/  LDL.LU R248, [R1+0x18] ;  /* 0x0000180001f87983 */ /* 0x000f280000300800 */
[----:B------:R-:W4:Y:S04]  /*1f830*/  LDL.LU R249, [R1+0x1c] ;  /* 0x00001c0001f97983 */ /* 0x000f280000300800 */
[----:B--2---:R-:W-:Y:S04]  /*1f840*/  STS.128 [R0], R16 ;  /* 0x0000001000007388 */ /* 0x004fe80000000c00 */
[----:B---3--:R-:W-:Y:S04]  /*1f850*/  STS.128 [R0+0x80], R12 ;  /* 0x0000800c00007388 */ /* 0x008fe80000000c00 */
[----:B------:R1:W-:Y:S04]  /*1f860*/  STS.128 [R0+0x480], R4 ;  /* 0x0004800400007388 */ /* 0x0003e80000000c00 */
[----:B------:R-:W-:Y:S06]  /*1f870*/  BAR.SYNC.DEFER_BLOCKING 0x0 ;  /* 0x0000000000007b1d */ /* 0x000fec0000010000 */
[----:B------:R-:W2:Y:S04]  /*1f880*/  LDS.128 R12, [R2] ;  /* 0x00000000020c7984 */ /* 0x000ea80000000c00 */
[----:B------:R-:W3:Y:S04]  /*1f890*/  LDS.128 R20, [R173] ;  /* 0x00000000ad147984 */ /* 0x000ee80000000c00 */
[----:B------:R-:W3:Y:S01]  /*1f8a0*/  LDS.128 R16, [R172] ;  /* 0x00000000ac107984 */ /* 0x000ee20000000c00 */
        /* <DEDUP_REMOVED lines=10> */
[----:B------:R2:W-:Y:S04]  /*1f950*/  STS.128 [R0+0x400], R4 ;  /* 0x0004000400007388 */ /* 0x0005e80000000c00 */
[----:B------:R-:W-:Y:S04]  /*1f960*/  STS.128 [R0+0x480], R176 ;  /* 0x000480b000007388 */ /* 0x000fe80000000c00 */
[----:B---3--:R-:W-:Y:S04]  /*1f970*/  STL.64 [R1+0x2a0], R20 ;  /* 0x0002a01401007387 */ /* 0x008fe80000100a00 */
        /* <DEDUP_REMOVED lines=11> */
[----:B----4-:R1:W-:Y:S04]  /*1fa30*/  STS.128 [R0], R8 ;  /* 0x0000000800007388 */ /* 0x0103e80000000c00 */
[----:B------:R-:W-:Y:S04]  /*1fa40*/  STS.128 [R0+0x80], R248 ;  /* 0x000080f800007388 */ /* 0x000fe80000000c00 */
        /* <DEDUP_REMOVED lines=18> */
[----:B---3--:R-:W-:Y:S04]  /*1fb70*/  STL.64 [R1+0x240], R20 ;  /* 0x0002401401007387 */ /* 0x008fe80000100a00 */
[----:B------:R-:W-:Y:S04]  /*1fb80*/  STL.64 [R1+0x248], R22 ;  /* 0x0002481601007387 */ /* 0x000fe80000100a00 */
[----:B------:R-:W-:Y:S06]  /*1fb90*/  BAR.SYNC.DEFER_BLOCKING 0x0 ;  /* 0x0000000000007b1d */ /* 0x000fec0000010000 */
        /* <DEDUP_REMOVED lines=46> */
[----:B-1----:R-:W2:Y:S04]  /*1fe80*/  LDL.LU R4, [R1+0x3b8] ;  /* 0x0003b80001047983 */ /* 0x002ea80000300800 */
[----:B------:R-:W2:Y:S04]  /*1fe90*/  LDL.LU R5, [R1+0x3bc] ;  /* 0x0003bc0001057983 */ /* 0x000ea80000300800 */
[----:B------:R-:W2:Y:S04]  /*1fea0*/  LDL.LU R6, [R1+0x5f8] ;  /* 0x0005f80001067983 */ /* 0x000ea80000300800 */
[----:B------:R-:W2:Y:S04]  /*1feb0*/  LDL.LU R7, [R1+0x5fc] ;  /* 0x0005fc0001077983 */ /* 0x000ea80000300800 */
[----:B------:R-:W1:Y:S04]  /*1fec0*/  LDS.128 R20, [R2] ;  /* 0x0000000002147984 */ /* 0x000e680000000c00 */
[----:B------:R-:W1:Y:S04]  /*1fed0*/  LDS.128 R28, [R173] ;  /* 0x00000000ad1c7984 */ /* 0x000e680000000c00 */
[----:B------:R-:W1:Y:S04]  /*1fee0*/  LDS.128 R24, [R172] ;  /* 0x00000000ac187984 */ /* 0x000e680000000c00 */
[----:B-1----:R-:W-:Y:S04]  /*1fef0*/  STL.64 [R1+0x10], R20 ;  /* 0x0000101401007387 */ /* 0x002fe80000100a00 */
        /* <DEDUP_REMOVED lines=22> */
[----:B------:R-:W2:Y:S04]  /*20060*/  LDS.128 R16, [R2] ;  /* 0x0000000002107984 */ /* 0x000ea80000000c00 */
[----:B------:R-:W2:Y:S04]  /*20070*/  LDS.128 R24, [R173] ;  /* 0x00000000ad187984 */ /* 0x000ea80000000c00 */
[----:B------:R-:W2:Y:S01]  /*20080*/  LDS.128 R20, [R172] ;  /* 0x00000000ac147984 */ /* 0x000ea20000000c00 */
        /* <DEDUP_REMOVED lines=65> */
[----:B------:R-:W-:Y:S02]  /*204a0*/  IMAD.MOV.U32 R11, RZ, RZ, R81 ;  /* 0x000000ffff0b7224 */ /* 0x000fe400078e0051 */
[----:B------:R-:W-:Y:S01]  /*204b0*/  IMAD.MOV.U32 R4, RZ, RZ, R56 ;  /* 0x000000ffff047224 */ /* 0x000fe200078e0038 */
[----:B-1----:R1:W-:Y:S04]  /*204c0*/  STL.64 [R1+0x3d0], R12 ;  /* 0x0003d00c01007387 */ /* 0x0023e80000100a00 */
[----:B------:R4:W-:Y:S04]  /*204d0*/  STL.64 [R1+0x3d8], R14 ;  /* 0x0003d80e01007387 */ /* 0x0009e80000100a00 */
[----:B--2---:R-:W2:Y:S04]  /*204e0*/  LDL.LU R16, [R1+0x730] ;  /* 0x0007300001107983 */ /* 0x004ea80000300800 */
[----:B------:R-:W2:Y:S04]  /*204f0*/  LDL.LU R17, [R1+0x734] ;  /* 0x0007340001117983 */ /* 0x000ea80000300800 */
[----:B---3--:R-:W2:Y:S01]  /*20500*/  LDL.LU R18, [R1+0x760] ;  /* 0x0007600001127983 */ /* 0x008ea20000300800 */
[----:B------:R-:W-:-:S03]  /*20510*/  IMAD.MOV.U32 R5, RZ, RZ, R57 ;  /* 0x000000ffff057224 */ /* 0x000fc600078e0039 */
[----:B------:R-:W2:Y:S01]  /*20520*/  LDL.LU R19, [R1+0x764] ;  /* 0x0007640001137983 */ /* 0x000ea20000300800 */
[----:B------:R-:W-:-:S03]  /*20530*/  IMAD.MOV.U32 R6, RZ, RZ, R52 ;  /* 0x000000ffff067224 */ /* 0x000fc600078e0034 */
[----:B-1----:R-:W3:Y:S01]  /*20540*/  LDL.LU R12, [R1+0x738] ;  /* 0x00073800010c7983 */ /* 0x002ee20000300800 */
[----:B------:R-:W-:-:S03]  /*20550*/  IMAD.MOV.U32 R7, RZ, RZ, R53 ;  /* 0x000000ffff077224 */ /* 0x000fc600078e0035 */
[----:B------:R-:W3:Y:S04]  /*20560*/  LDL.LU R13, [R1+0x73c] ;  /* 0x00073c00010d7983 */ /* 0x000ee80000300800 */
[----:B----4-:R-:W3:Y:S04]  /*20570*/  LDL.LU R14, [R1+0x768] ;  /* 0x00076800010e7983 */ /* 0x010ee80000300800 */
[----:B------:R1:W-:Y:S04]  /*20580*/  STS.128 [R0], R8 ;  /* 0x0000000800007388 */ /* 0x0003e80000000c00 */
[----:B------:R-:W3:Y:S04]  /*20590*/  LDL.LU R15, [R1+0x76c] ;  /* 0x00076c00010f7983 */ /* 0x000ee80000300800 */
[----:B------:R4:W-:Y:S04]  /*205a0*/  STS.128 [R0+0x400], R4 ;  /* 0x0004000400007388 */ /* 0x0009e80000000c00 */
[----:B-1----:R-:W3:Y:S04]  /*205b0*/  LDL.LU R8, [R1+0x620] ;  /* 0x0006200001087983 */ /* 0x002ee80000300800 */
[----:B------:R-:W3:Y:S04]  /*205c0*/  LDL.LU R9, [R1+0x624] ;  /* 0x0006240001097983 */ /* 0x000ee80000300800 */
[----:B------:R-:W3:Y:S04]  /*205d0*/  LDL.LU R10, [R1+0x6b0] ;  /* 0x0006b000010a7983 */ /* 0x000ee80000300800 */
[----:B------:R-:W3:Y:S04]  /*205e0*/  LDL.LU R11, [R1+0x6b4] ;  /* 0x0006b400010b7983 */ /* 0x000ee80000300800 */
[----:B----4-:R-:W4:Y:S04]  /*205f0*/  LDL.LU R4, [R1+0x628] ;  /* 0x0006280001047983 */ /* 0x010f280000300800 */
[----:B------:R-:W4:Y:S04]  /*20600*/  LDL.LU R5, [R1+0x62c] ;  /* 0x00062c0001057983 */ /* 0x000f280000300800 */
[----:B------:R-:W4:Y:S04]  /*20610*/  LDL.LU R6, [R1+0x6b8] ;  /* 0x0006b80001067983 */ /* 0x000f280000300800 */
[----:B------:R-:W4:Y:S01]  /*20620*/  LDL.LU R7, [R1+0x6bc] ;  /* 0x0006bc0001077983 */ /* 0x000f220000300800 */
[----:B------:R-:W-:-:S02]  /*20630*/  IMAD.MOV.U32 R80, RZ, RZ, R86 ;  /* 0x000000ffff507224 */ /* 0x000fc400078e0056 */
[----:B------:R-:W-:Y:S02]  /*20640*/  IMAD.MOV.U32 R81, RZ, RZ, R87 ;  /* 0x000000ffff517224 */ /* 0x000fe400078e0057 */
[----:B------:R-:W-:Y:S02]  /*20650*/  IMAD.MOV.U32 R52, RZ, RZ, R58 ;  /* 0x000000ffff347224 */ /* 0x000fe400078e003a */
[----:B------:R-:W-:Y:S01]  /*20660*/  IMAD.MOV.U32 R53, RZ, RZ, R59 ;  /* 0x000000ffff357224 */ /* 0x000fe200078e003b */
[----:B------:R-:W-:Y:S04]  /*20670*/  STS.128 [R0+0x80], R80 ;  /* 0x0000805000007388 */ /* 0x000fe80000000c00 */
[----:B------:R-:W-:Y:S04]  /*20680*/  STS.128 [R0+0x480], R52 ;  /* 0x0004803400007388 */ /* 0x000fe80000000c00 */
[----:B------:R-:W-:Y:S06]  /*20690*/  BAR.SYNC.DEFER_BLOCKING 0x0 ;  /* 0x0000000000007b1d */ /* 0x000fec0000010000 */
        /* <DEDUP_REMOVED lines=13> */
[----:B--2---:R1:W-:Y:S04]  /*20770*/  STS.128 [R0], R16 ;  /* 0x0000001000007388 */ /* 0x0043e80000000c00 */
[----:B-1----:R-:W2:Y:S04]  /*20780*/  LDL.LU R16, [R1+0x350] ;  /* 0x0003500001107983 */ /* 0x002ea80000300800 */
[----:B------:R-:W2:Y:S04]  /*20790*/  LDL.LU R17, [R1+0x354] ;  /* 0x0003540001117983 */ /* 0x000ea80000300800 */
[----:B------:R-:W2:Y:S04]  /*207a0*/  LDL.LU R18, [R1+0x5b0] ;  /* 0x0005b00001127983 */ /* 0x000ea80000300800 */
[----:B---3--:R1:W-:Y:S04]  /*207b0*/  STS.128 [R0+0x80], R12 ;  /* 0x0000800c00007388 */ /* 0x0083e80000000c00 */
[----:B------:R-:W2:Y:S04]  /*207c0*/  LDL.LU R19, [R1+0x5b4] ;  /* 0x0005b40001137983 */ /* 0x000ea80000300800 */
[----:B-1----:R-:W3:Y:S04]  /*207d0*/  LDL.LU R12, [R1+0x358] ;  /* 0x00035800010c7983 */ /* 0x002ee80000300800 */
[----:B------:R-:W3:Y:S04]  /*207e0*/  LDL.LU R13, [R1+0x35c] ;  /* 0x00035c00010d7983 */ /* 0x000ee80000300800 */
[----:B------:R-:W3:Y:S04]  /*207f0*/  LDL.LU R14, [R1+0x5b8] ;  /* 0x0005b800010e7983 */ /* 0x000ee80000300800 */
[----:B------:R1:W-:Y:S04]  /*20800*/  STS.128 [R0+0x400], R8 ;  /* 0x0004000800007388 */ /* 0x0003e80000000c00 */
[----:B------:R-:W3:Y:S04]  /*20810*/  LDL.LU R15, [R1+0x5bc] ;  /* 0x0005bc00010f7983 */ /* 0x000ee80000300800 */
[----:B----4-:R4:W-:Y:S04]  /*20820*/  STS.128 [R0+0x480], R4 ;  /* 0x0004800400007388 */ /* 0x0109e80000000c00 */
[----:B------:R-:W-:Y:S06]  /*20830*/  BAR.SYNC.DEFER_BLOCKING 0x0 ;  /* 0x0000000000007b1d */ /* 0x000fec0000010000 */
[----:B-1----:R-:W3:Y:S04]  /*20840*/  LDL.LU R8, [R1+0xc0] ;  /* 0x0000c00001087983 */ /* 0x002ee80000300800 */
[----:B------:R-:W3:Y:S04]  /*20850*/  LDL.LU R9, [R1+0xc4] ;  /* 0x0000c40001097983 */ /* 0x000ee80000300800 */
[----:B------:R-:W3:Y:S04]  /*20860*/  LDL.LU R10, [R1+0xe0] ;  /* 0x0000e000010a7983 */ /* 0x000ee80000300800 */
[----:B------:R-:W3:Y:S04]  /*20870*/  LDL.LU R11, [R1+0xe4] ;  /* 0x0000e400010b7983 */ /* 0x000ee80000300800 */
[----:B----4-:R-:W4:Y:S04]  /*20880*/  LDL.LU R4, [R1+0xc8] ;  /* 0x0000c80001047983 */ /* 0x010f280000300800 */
[----:B------:R-:W4:Y:S04]  /*20890*/  LDL.LU R5, [R1+0xcc] ;  /* 0x0000cc0001057983 */ /* 0x000f280000300800 */
[----:B------:R-:W4:Y:S04]  /*208a0*/  LDL.LU R6, [R1+0xe8] ;  /* 0x0000e80001067983 */ /* 0x000f280000300800 */
[----:B------:R-:W4:Y:S04]  /*208b0*/  LDL.LU R7, [R1+0xec] ;  /* 0x0000ec0001077983 */ /* 0x000f280000300800 */
        /* <DEDUP_REMOVED lines=13> */
[----:B--2---:R-:W-:Y:S04]  /*20990*/  STS.128 [R0], R16 ;  /* 0x0000001000007388 */ /* 0x004fe80000000c00 */
[----:B---3--:R-:W-:Y:S04]  /*209a0*/  STS.128 [R0+0x80], R12 ;  /* 0x0000800c00007388 */ /* 0x008fe80000000c00 */
[----:B------:R1:W-:Y:S04]  /*209b0*/  STS.128 [R0+0x400], R8 ;  /* 0x0004000800007388 */ /* 0x0003e80000000c00 */
[----:B----4-:R2:W-:Y:S04]  /*209c0*/  STS.128 [R0+0x480], R4 ;  /* 0x0004800400007388 */ /* 0x0105e80000000c00 */
[----:B------:R-:W-:Y:S06]  /*209d0*/  BAR.SYNC.DEFER_BLOCKING 0x0 ;  /* 0x0000000000007b1d */ /* 0x000fec0000010000 */
[----:B------:R-:W3:Y:S04]  /*209e0*/  LDS.128 R12, [R2] ;  /* 0x00000000020c7984 */ /* 0x000ee80000000c00 */
[----:B------:R-:W4:Y:S04]  /*209f0*/  LDS.128 R20, [R173] ;  /* 0x00000000ad147984 */ /* 0x000f280000000c00 */
[----:B------:R-:W4:Y:S01]  /*20a00*/  LDS.128 R16, [R172] ;  /* 0x00000000ac107984 */ /* 0x000f220000000c00 */
[----:B-1----:R-:W-:-:S02]  /*20a10*/  IMAD.MOV.U32 R10, RZ, RZ, R72 ;  /* 0x000000ffff0a7224 */ /* 0x002fc400078e0048 */
[----:B------:R-:W-:Y:S02]  /*20a20*/  IMAD.MOV.U32 R11, RZ, RZ, R73 ;  /* 0x000000ffff0b7224 */ /* 0x000fe400078e0049 */
[----:B--2---:R-:W-:Y:S02]  /*20a30*/  IMAD.MOV.U32 R6, RZ, RZ, R68 ;  /* 0x000000ffff067224 */ /* 0x004fe400078e0044 */
[----:B------:R-:W-:Y:S02]  /*20a40*/  IMAD.MOV.U32 R7, RZ, RZ, R69 ;  /* 0x000000ffff077224 */ /* 0x000fe400078e0045 */
[----:B------:R-:W-:Y:S01]  /*20a50*/  IMAD.MOV.U32 R8, RZ, RZ, R104 ;  /* 0x000000ffff087224 */ /* 0x000fe200078e0068 */
[----:B---3--:R-:W-:Y:S04]  /*20a60*/  STL.64 [R1+0x350], R12 ;  /* 0x0003500c01007387 */ /* 0x008fe80000100a00 */
[----:B------:R-:W-:Y:S04]  /*20a70*/  STL.64 [R1+0x358], R14 ;  /* 0x0003580e01007387 */ /* 0x000fe80000100a00 */
[----:B------:R-:W1:Y:S01]  /*20a80*/  LDS.128 R12, [R3] ;  /* 0x00000000030c7984 */ /* 0x000e620000000c00 */
[----:B------:R-:W-:-:S03]  /*20a90*/  IMAD.MOV.U32 R9, RZ, RZ, R105 ;  /* 0x000000ffff097224 */ /* 0x000fc600078e0069 */
[----:B------:R-:W-:Y:S01]  /*20aa0*/  BAR.SYNC.DEFER_BLOCKING 0x0 ;  /* 0x0000000000007b1d */ /* 0x000fe20000010000 */
[----:B------:R-:W-:Y:S02]  /*20ab0*/  IMAD.MOV.U32 R72, RZ, RZ, R106 ;  /* 0x000000ffff487224 */ /* 0x000fe400078e006a */
[----:B------:R-:W-:Y:S02]  /*20ac0*/  IMAD.MOV.U32 R73, RZ, RZ, R107 ;  /* 0x000000ffff497224 */ /* 0x000fe400078e006b */
[----:B------:R-:W-:Y:S02]  /*20ad0*/  IMAD.MOV.U32 R4, RZ, RZ, R88 ;  /* 0x000000ffff047224 */ /* 0x000fe400078e0058 */
[----:B------:R-:W-:Y:S02]  /*20ae0*/  IMAD.MOV.U32 R5, RZ, RZ, R89 ;  /* 0x000000ffff057224 */ /* 0x000fe400078e0059 */
[----:B------:R-:W-:Y:S02]  /*20af0*/  IMAD.MOV.U32 R68, RZ, RZ, R90 ;  /* 0x000000ffff447224 */ /* 0x000fe400078e005a */
[----:B------:R-:W-:Y:S01]  /*20b00*/  IMAD.MOV.U32 R69, RZ, RZ, R91 ;  /* 0x000000ffff457224 */ /* 0x000fe200078e005b */
[----:B------:R-:W-:Y:S04]  /*20b10*/  STS.128 [R0], R8 ;  /* 0x0000000800007388 */ /* 0x000fe80000000c00 */
[----:B------:R-:W-:Y:S04]  /*20b20*/  STS.128 [R0+0x80], R72 ;  /* 0x0000804800007388 */ /* 0x000fe80000000c00 */
[----:B------:R-:W-:Y:S04]  /*20b30*/  STS.128 [R0+0x400], R4 ;  /* 0x0004000400007388 */ /* 0x000fe80000000c00 */
[----:B------:R-:W-:Y:S04]  /*20b40*/  STS.128 [R0+0x480], R68 ;  /* 0x0004804400007388 */ /* 0x000fe80000000c00 */
[----:B------:R-:W-:Y:S06]  /*20b50*/  BAR.SYNC.DEFER_BLOCKING 0x0 ;  /* 0x0000000000007b1d */ /* 0x000fec0000010000 */
[----:B----4-:R-:W-:Y:S04]  /*20b60*/  STL.64 [R1+0x440], R20 ;  /* 0x0004401401007387 */ /* 0x010fe80000100a00 */
[----:B------:R-:W-:Y:S04]  /*20b70*/  STL.64 [R1+0x448], R22 ;  /* 0x0004481601007387 */ /* 0x000fe80000100a00 */
[----:B------:R-:W-:Y:S04]  /*20b80*/  STL.64 [R1+0x480], R16 ;  /* 0x0004801001007387 */ /* 0x000fe80000100a00 */
        /* <DEDUP_REMOVED lines=34> */
[----:B-1----:R-:W2:Y:S04]  /*20db0*/  LDL.LU R8, [R1+0x740] ;  /* 0x0007400001087983 */ /* 0x002ea80000300800 */
[----:B------:R-:W2:Y:S04]  /*20dc0*/  LDL.LU R9, [R1+0x744] ;  /* 0x0007440001097983 */ /* 0x000ea80000300800 */
[----:B------:R-:W2:Y:S04]  /*20dd0*/  LDL.LU R10, [R1+0x770] ;  /* 0x00077000010a7983 */ /* 0x000ea80000300800 */
[----:B------:R-:W2:Y:S04]  /*20de0*/  LDL.LU R11, [R1+0x774] ;  /* 0x00077400010b7983 */ /* 0x000ea80000300800 */
        /* <DEDUP_REMOVED lines=13> */
[----:B-1----:R-:W-:Y:S04]  /*20ec0*/  STL [R1+0xe58], R248 ;  /* 0x000e58f801007387 */ /* 0x002fe80000100800 */
[----:B------:R-:W-:Y:S04]  /*20ed0*/  STL.64 [R1+0xc0], R20 ;  /* 0x0000c01401007387 */ /* 0x000fe80000100a00 */
[----:B------:R-:W-:Y:S04]  /*20ee0*/  STL.64 [R1+0xc8], R22 ;  /* 0x0000c81601007387 */ /* 0x000fe80000100a00 */
[----:B------:R-:W1:Y:S04]  /*20ef0*/  LDS.128 R20, [R172] ;  /* 0x00000000ac147984 */ /* 0x000e680000000c00 */
[----:B------:R-:W-:Y:S04]  /*20f00*/  STL [R1+0xe54], R249 ;  /* 0x000e54f901007387 */ /* 0x000fe80000100800 */
[----:B------:R-:W-:Y:S04]  /*20f10*/  STL [R1+0xe48], R250 ;  /* 0x000e48fa01007387 */ /* 0x000fe80000100800 */
[----:B------:R1:W-:Y:S04]  /*20f20*/  STL [R1+0xe44], R251 ;  /* 0x000e44fb01007387 */ /* 0x0003e80000100800 */
[----:B-1----:R-:W-:Y:S01]  /*20f30*/  STL [R1+0x430], R20 ;  /* 0x0004301401007387 */ /* 0x002fe20000100800 */
[----:B------:R-:W-:-:S03]  /*20f40*/  IMAD.MOV.U32 R251, RZ, RZ, R21 ;  /* 0x000000fffffb7224 */ /* 0x000fc600078e0015 */
[----:B------:R-:W-:Y:S04]  /*20f50*/  STL.64 [R1+0x438], R22 ;  /* 0x0004381601007387 */ /* 0x000fe80000100a00 */
[----:B------:R-:W1:Y:S04]  /*20f60*/  LDS.128 R20, [R3] ;  /* 0x0000000003147984 */ /* 0x000e680000000c00 */
[----:B------:R-:W-:Y:S06]  /*20f70*/  BAR.SYNC.DEFER_BLOCKING 0x0 ;  /* 0x0000000000007b1d */ /* 0x000fec0000010000 */
[----:B------:R-:W-:Y:S01]  /*20f80*/  STL [R1+0xe4c], R251 ;  /* 0x000e4cfb01007387 */ /* 0x000fe20000100800 */
[----:B-1----:R-:W-:-:S03]  /*20f90*/  IMAD.MOV.U32 R250, RZ, RZ, R21 ;  /* 0x000000fffffa7224 */ /* 0x002fc600078e0015 */
[----:B------:R-:W-:Y:S04]  /*20fa0*/  STL [R1+0x470], R20 ;  /* 0x0004701401007387 */ /* 0x000fe80000100800 */
[----:B------:R-:W-:Y:S04]  /*20fb0*/  STL.64 [R1+0x478], R22 ;  /* 0x0004781601007387 */ /* 0x000fe80000100a00 */
[----:B------:R-:W-:Y:S04]  /*20fc0*/  STL [R1+0xe50], R250 ;  /* 0x000e50fa01007387 */ /* 0x000fe80000100800 */
[----:B---3--:R1:W-:Y:S04]  /*20fd0*/  STS.128 [R0+0x80], R12 ;  /* 0x0000800c00007388 */ /* 0x0083e80000000c00 */
[----:B-1----:R-:W3:Y:S04]  /*20fe0*/  LDL.LU R12, [R1+0x670] ;  /* 0x00067000010c7983 */ /* 0x002ee80000300800 */
[----:B------:R-:W3:Y:S04]  /*20ff0*/  LDL.LU R13, [R1+0x674] ;  /* 0x00067400010d7983 */ /* 0x000ee80000300800 */
[----:B------:R-:W3:Y:S04]  /*21000*/  LDL.LU R14, [R1+0x6c0] ;  /* 0x0006c000010e7983 */ /* 0x000ee80000300800 */
[----:B------:R-:W3:Y:S04]  /*21010*/  LDL.LU R15, [R1+0x6c4] ;  /* 0x0006c400010f7983 */ /* 0x000ee80000300800 */
[----:B--2---:R-:W-:Y:S04]  /*21020*/  STS.128 [R0+0x400], R8 ;  /* 0x0004000800007388 */ /* 0x004fe80000000c00 */
[----:B----4-:R1:W-:Y:S04]  /*21030*/  STS.128 [R0+0x480], R4 ;  /* 0x0004800400007388 */ /* 0x0103e80000000c00 */
[----:B-1----:R-:W2:Y:S04]  /*21040*/  LDL.LU R4, [R1+0x678] ;  /* 0x0006780001047983 */ /* 0x002ea80000300800 */
[----:B------:R-:W2:Y:S04]  /*21050*/  LDL.LU R5, [R1+0x67c] ;  /* 0x00067c0001057983 */ /* 0x000ea80000300800 */
[----:B------:R-:W2:Y:S04]  /*21060*/  LDL.LU R6, [R1+0x6c8] ;  /* 0x0006c80001067983 */ /* 0x000ea80000300800 */
[----:B------:R-:W2:Y:S04]  /*21070*/  LDL.LU R7, [R1+0x6cc] ;  /* 0x0006cc0001077983 */ /* 0x000ea80000300800 */
[----:B------:R-:W4:Y:S04]  /*21080*/  LDL.LU R8, [R1+0x290] ;  /* 0x0002900001087983 */ /* 0x000f280000300800 */
[----:B------:R-:W4:Y:S04]  /*21090*/  LDL.LU R9, [R1+0x294] ;  /* 0x0002940001097983 */ /* 0x000f280000300800 */
[----:B------:R-:W4:Y:S04]  /*210a0*/  LDL.LU R10, [R1+0x5d0] ;  /* 0x0005d000010a7983 */ /* 0x000f280000300800 */
[----:B------:R-:W4:Y:S04]  /*210b0*/  LDL.LU R11, [R1+0x5d4] ;  /* 0x0005d400010b7983 */ /* 0x000f280000300800 */
[----:B------:R1:W-:Y:S04]  /*210c0*/  STS.128 [R0], R16 ;  /* 0x0000001000007388 */ /* 0x0003e80000000c00 */
[----:B------:R-:W-:Y:S06]  /*210d0*/  BAR.SYNC.DEFER_BLOCKING 0x0 ;  /* 0x0000000000007b1d */ /* 0x000fec0000010000 */
[----:B-1----:R-:W3:Y:S04]  /*210e0*/  LDL.LU R16, [R1+0x298] ;  /* 0x0002980001107983 */ /* 0x002ee80000300800 */
[----:B------:R-:W3:Y:S04]  /*210f0*/  LDL.LU R17, [R1+0x29c] ;  /* 0x00029c0001117983 */ /* 0x000ee80000300800 */
[----:B------:R-:W3:Y:S04]  /*21100*/  LDL.LU R18, [R1+0x5d8] ;  /* 0x0005d80001127983 */ /* 0x000ee80000300800 */
[----:B------:R-:W1:Y:S04]  /*21110*/  LDS.128 R20, [R2] ;  /* 0x0000000002147984 */ /* 0x000e680000000c00 */
[----:B------:R-:W1:Y:S04]  /*21120*/  LDS.128 R28, [R173] ;  /* 0x00000000ad1c7984 */ /* 0x000e680000000c00 */
[----:B------:R-:W3:Y:S04]  /*21130*/  LDL.LU R19, [R1+0x5dc] ;  /* 0x0005dc0001137983 */ /* 0x000ee80000300800 */
        /* <DEDUP_REMOVED lines=11> */
[----:B--2---:R1:W-:Y:S04]  /*211f0*/  STS.128 [R0+0x80], R4 ;  /* 0x0000800400007388 */ /* 0x0043e80000000c00 */
[----:B-1----:R-:W2:Y:S04]  /*21200*/  LDL.LU R4, [R1+0x1e0] ;  /* 0x0001e00001047983 */ /* 0x002ea80000300800 */
[----:B------:R-:W2:Y:S04]  /*21210*/  LDL.LU R5, [R1+0x1e4] ;  /* 0x0001e40001057983 */ /* 0x000ea80000300800 */
[----:B------:R-:W2:Y:S04]  /*21220*/  LDL.LU R6, [R1+0x50] ;  /* 0x0000500001067983 */ /* 0x000ea80000300800 */
[----:B----4-:R1:W-:Y:S04]  /*21230*/  STS.128 [R0+0x400], R8 ;  /* 0x0004000800007388 */ /* 0x0103e80000000c00 */
[----:B------:R-:W2:Y:S04]  /*21240*/  LDL.LU R7, [R1+0x54] ;  /* 0x0000540001077983 */ /* 0x000ea80000300800 */
[----:B-1----:R-:W4:Y:S04]  /*21250*/  LDL.LU R8, [R1+0x1e8] ;  /* 0x0001e80001087983 */ /* 0x002f280000300800 */
[----:B------:R-:W4:Y:S04]  /*21260*/  LDL.LU R9, [R1+0x1ec] ;  /* 0x0001ec0001097983 */ /* 0x000f280000300800 */
[----:B------:R-:W4:Y:S04]  /*21270*/  LDL.LU R10, [R1+0x58] ;  /* 0x00005800010a7983 */ /* 0x000f280000300800 */
[----:B------:R-:W4:Y:S04]  /*21280*/  LDL.LU R11, [R1+0x5c] ;  /* 0x00005c00010b7983 */ /* 0x000f280000300800 */
[----:B---3--:R1:W-:Y:S04]  /*21290*/  STS.128 [R0], R12 ;  /* 0x0000000c00007388 */ /* 0x0083e80000000c00 */
[----:B------:R-:W-:Y:S04]  /*212a0*/  STS.128 [R0+0x480], R16 ;  /* 0x0004801000007388 */ /* 0x000fe80000000c00 */
[----:B------:R-:W-:Y:S06]  /*212b0*/  BAR.SYNC.DEFER_BLOCKING 0x0 ;  /* 0x0000000000007b1d */ /* 0x000fec0000010000 */
[----:B------:R-:W-:Y:S04]  /*212c0*/  LDS.128 R16, [R2] ;  /* 0x0000000002107984 */ /* 0x000fe80000000c00 */
[----:B------:R-:W3:Y:S04]  /*212d0*/  LDS.128 R244, [R173] ;  /* 0x00000000adf47984 */ /* 0x000ee80000000c00 */
[----:B------:R-:W3:Y:S04]  /*212e0*/  LDS.128 R236, [R172] ;  /* 0x00000000acec7984 */ /* 0x000ee80000000c00 */
[----:B------:R-:W-:Y:S04]  /*212f0*/  LDS.128 R224, [R3] ;  /* 0x0000000003e07984 */ /* 0x000fe80000000c00 */
[----:B------:R-:W-:Y:S01]  /*21300*/  BAR.SYNC.DEFER_BLOCKING 0x0 ;  /* 0x0000000000007b1d */ /* 0x000fe20000010000 */
[----:B-1----:R-:W-:-:S02]  /*21310*/  IMAD.MOV.U32 R14, RZ, RZ, R232 ;  /* 0x000000ffff0e7224 */ /* 0x002fc400078e00e8 */
[----:B------:R-:W-:Y:S02]  /*21320*/  IMAD.MOV.U32 R15, RZ, RZ, R233 ;  /* 0x000000ffff0f7224 */ /* 0x000fe400078e00e9 */
[----:B------:R-:W-:Y:S02]  /*21330*/  IMAD.MOV.U32 R12, RZ, RZ, R208 ;  /* 0x000000ffff0c7224 */ /* 0x000fe400078e00d0 */
[----:B------:R-:W-:Y:S02]  /*21340*/  IMAD.MOV.U32 R13, RZ, RZ, R209 ;  /* 0x000000ffff0d7224 */ /* 0x000fe400078e00d1 */
[----:B------:R-:W-:Y:S02]  /*21350*/  IMAD.MOV.U32 R232, RZ, RZ, R210 ;  /* 0x000000ffffe87224 */ /* 0x000fe400078e00d2 */
[----:B------:R-:W-:Y:S01]  /*21360*/  IMAD.MOV.U32 R233, RZ, RZ, R211 ;  /* 0x000000ffffe97224 */ /* 0x000fe200078e00d3 */
[----:B------:R-:W-:Y:S04]  /*21370*/  STS.128 [R0+0x400], R12 ;  /* 0x0004000c00007388 */ /* 0x000fe80000000c00 */
[----:B------:R-:W-:Y:S04]  /*21380*/  STS.128 [R0+0x480], R232 ;  /* 0x000480e800007388 */ /* 0x000fe80000000c00 */
[----:B---3--:R-:W-:Y:S04]  /*21390*/  STL [R1+0xe60], R244 ;  /* 0x000e60f401007387 */ /* 0x008fe80000100800 */
[----:B------:R-:W-:Y:S04]  /*213a0*/  STL.64 [R1+0x50], R16 ;  /* 0x0000501001007387 */ /* 0x000fe80000100a00 */
[----:B------:R-:W-:Y:S04]  /*213b0*/  STL.64 [R1+0x58], R18 ;  /* 0x0000581201007387 */ /* 0x000fe80000100a00 */
[----:B------:R-:W-:Y:S04]  /*213c0*/  STL [R1+0xe5c], R245 ;  /* 0x000e5cf501007387 */ /* 0x000fe80000100800 */
[----:B------:R-:W-:Y:S04]  /*213d0*/  STL [R1+0xe40], R246 ;  /* 0x000e40f601007387 */ /* 0x000fe80000100800 */
[----:B------:R-:W-:Y:S04]  /*213e0*/  STL [R1+0xe3c], R247 ;  /* 0x000e3cf701007387 */ /* 0x000fe80000100800 */
[----:B------:R-:W-:Y:S04]  /*213f0*/  STL [R1+0xe64], R239 ;  /* 0x000e64ef01007387 */ /* 0x000fe80000100800 */
[----:B--2---:R1:W-:Y:S04]  /*21400*/  STS.128 [R0], R4 ;  /* 0x0000000400007388 */ /* 0x0043e80000000c00 */
[----:B----4-:R2:W-:Y:S04]  /*21410*/  STS.128 [R0+0x80], R8 ;  /* 0x0000800800007388 */ /* 0x0105e80000000c00 */
[----:B------:R-:W-:Y:S01]  /*21420*/  BAR.SYNC.DEFER_BLOCKING 0x0 ;  /* 0x0000000000007b1d */ /* 0x000fe20000010000 */
[----:B-1----:R-:W-:-:S02]  /*21430*/  IMAD.MOV.U32 R4, RZ, RZ, R200 ;  /* 0x000000ffff047224 */ /* 0x002fc400078e00c8 */
[----:B------:R-:W-:-:S03]  /*21440*/  IMAD.MOV.U32 R5, RZ, RZ, R201 ;  /* 0x000000ffff057224 */ /* 0x000fc600078e00c9 */
[----:B------:R-:W1:Y:S04]  /*21450*/  LDS.128 R220, [R2] ;  /* 0x0000000002dc7984 */ /* 0x000e680000000c00 */
[----:B------:R-:W-:Y:S04]  /*21460*/  LDS.128 R216, [R173] ;  /* 0x00000000add87984 */ /* 0x000fe80000000c00 */
[----:B------:R-:W-:Y:S04]  /*21470*/  LDS.128 R16, [R172] ;  /* 0x00000000ac107984 */ /* 0x000fe80000000c00 */
[----:B------:R-:W-:Y:S01]  /*21480*/  LDS.128 R12, [R3] ;  /* 0x00000000030c7984 */ /* 0x000fe20000000c00 */
[----:B------:R-:W-:-:S02]  /*21490*/  IMAD.MOV.U32 R6, RZ, RZ, R228 ;  /* 0x000000ffff067224 */ /* 0x000fc400078e00e4 */
[----:B------:R-:W-:Y:S01]  /*214a0*/  IMAD.MOV.U32 R7, RZ, RZ, R229 ;  /* 0x000000ffff077224 */ /* 0x000fe200078e00e5 */
[----:B------:R-:W-:Y:S01]  /*214b0*/  BAR.SYNC.DEFER_BLOCKING 0x0 ;  /* 0x0000000000007b1d */ /* 0x000fe20000010000 */
[----:B--2---:R-:W-:Y:S02]  /*214c0*/  IMAD.MOV.U32 R8, RZ, RZ, R92 ;  /* 0x000000ffff087224 */ /* 0x004fe400078e005c */
[----:B------:R-:W-:Y:S02]  /*214d0*/  IMAD.MOV.U32 R9, RZ, RZ, R93 ;  /* 0x000000ffff097224 */ /* 0x000fe400078e005d */
[----:B------:R-:W-:Y:S02]  /*214e0*/  IMAD.MOV.U32 R10, RZ, RZ, R108 ;  /* 0x000000ffff0a7224 */ /* 0x000fe400078e006c */
[----:B------:R-:W-:Y:S01]  /*214f0*/  IMAD.MOV.U32 R11, RZ, RZ, R109 ;  /* 0x000000ffff0b7224 */ /* 0x000fe200078e006d */
[----:B------:R2:W-:Y:S04]  /*21500*/  STS.128 [R0], R4 ;  /* 0x0000000400007388 */ /* 0x0005e80000000c00 */
[----:B------:R3:W-:Y:S04]  /*21510*/  STS.128 [R0+0x400], R8 ;  /* 0x0004000800007388 */ /* 0x0007e80000000c00 */
[----:B--2---:R-:W2:Y:S04]  /*21520*/  LDL.LU R4, [R1+0x840] ;  /* 0x0008400001047983 */ /* 0x004ea80000300800 */
[----:B------:R-:W2:Y:S04]  /*21530*/  LDL.LU R5, [R1+0x844] ;  /* 0x0008440001057983 */ /* 0x000ea80000300800 */
[----:B------:R-:W2:Y:S04]  /*21540*/  LDL.LU R6, [R1+0x890] ;  /* 0x0008900001067983 */ /* 0x000ea80000300800 */
[----:B------:R-:W2:Y:S04]  /*21550*/  LDL.LU R7, [R1+0x894] ;  /* 0x0008940001077983 */ /* 0x000ea80000300800 */
[----:B---3--:R-:W3:Y:S04]  /*21560*/  LDL.LU R8, [R1+0x848] ;  /* 0x0008480001087983 */ /* 0x008ee80000300800 */
[----:B------:R-:W3:Y:S04]  /*21570*/  LDL.LU R9, [R1+0x84c] ;  /* 0x00084c0001097983 */ /* 0x000ee80000300800 */
[----:B------:R-:W3:Y:S04]  /*21580*/  LDL.LU R10, [R1+0x898] ;  /* 0x00089800010a7983 */ /* 0x000ee80000300800 */
[----:B------:R-:W3:Y:S01]  /*21590*/  LDL.LU R11, [R1+0x89c] ;  /* 0x00089c00010b7983 */ /* 0x000ee20000300800 */
[----:B------:R-:W-:-:S02]  /*215a0*/  IMAD.MOV.U32 R228, RZ, RZ, R202 ;  /* 0x000000ffffe47224 */ /* 0x000fc400078e00ca */
[----:B------:R-:W-:Y:S01]  /*215b0*/  IMAD.MOV.U32 R229, RZ, RZ, R203 ;  /* 0x000000ffffe57224 */ /* 0x000fe200078e00cb */
[----:B------:R-:W4:Y:S01]  /*215c0*/  LDL.LU R20, [R1+0x7c0] ;  /* 0x0007c00001147983 */ /* 0x000f220000300800 */
[----:B------:R-:W-:Y:S02]  /*215d0*/  IMAD.MOV.U32 R108, RZ, RZ, R94 ;  /* 0x000000ffff6c7224 */ /* 0x000fe400078e005e */
[----:B------:R-:W-:Y:S01]  /*215e0*/  IMAD.MOV.U32 R109, RZ, RZ, R95 ;  /* 0x000000ffff6d7224 */ /* 0x000fe200078e005f */
[----:B------:R-:W4:Y:S04]  /*215f0*/  LDL.LU R21, [R1+0x7c4] ;  /* 0x0007c40001157983 */ /* 0x000f280000300800 */
[----:B------:R-:W4:Y:S04]  /*21600*/  LDL.LU R22, [R1+0x7f0] ;  /* 0x0007f00001167983 */ /* 0x000f280000300800 */
[----:B------:R-:W4:Y:S04]  /*21610*/  LDL.LU R23, [R1+0x7f4] ;  /* 0x0007f40001177983 */ /* 0x000f280000300800 */
[----:B------:R-:W-:Y:S04]  /*21620*/  STS.128 [R0+0x80], R228 ;  /* 0x000080e400007388 */ /* 0x000fe80000000c00 */
[----:B------:R-:W-:Y:S04]  /*21630*/  STS.128 [R0+0x480], R108 ;  /* 0x0004806c00007388 */ /* 0x000fe80000000c00 */
[----:B------:R-:W4:Y:S04]  /*21640*/  LDL.LU R40, [R1+0x7c8] ;  /* 0x0007c80001287983 */ /* 0x000f280000300800 */
[----:B------:R-:W-:Y:S06]  /*21650*/  BAR.SYNC.DEFER_BLOCKING 0x0 ;  /* 0x0000000000007b1d */ /* 0x000fec0000010000 */
[----:B------:R-:W4:Y:S04]  /*21660*/  LDL.LU R41, [R1+0x7cc] ;  /* 0x0007cc0001297983 */ /* 0x000f280000300800 */
[----:B------:R-:W4:Y:S04]  /*21670*/  LDL.LU R42, [R1+0x7f8] ;  /* 0x0007f800012a7983 */ /* 0x000f280000300800 */
[----:B------:R-:W4:Y:S04]  /*21680*/  LDL.LU R43, [R1+0x7fc] ;  /* 0x0007fc00012b7983 */ /* 0x000f280000300800 */
[----:B------:R-:W1:Y:S04]  /*21690*/  LDS.128 R36, [R2] ;  /* 0x0000000002247984 */ /* 0x000e680000000c00 */
[----:B------:R-:W1:Y:S04]  /*216a0*/  LDS.128 R32, [R173] ;  /* 0x00000000ad207984 */ /* 0x000e680000000c00 */
[----:B------:R-:W1:Y:S04]  /*216b0*/  LDS.128 R28, [R172] ;  /* 0x00000000ac1c7984 */ /* 0x000e680000000c00 */
[----:B------:R-:W1:Y:S04]  /*216c0*/  LDS.128 R24, [R3] ;  /* 0x0000000003187984 */ /* 0x000e680000000c00 */
[----:B------:R-:W-:Y:S06]  /*216d0*/  BAR.SYNC.DEFER_BLOCKING 0x0 ;  /* 0x0000000000007b1d */ /* 0x000fec0000010000 */
[----:B--2---:R2:W-:Y:S04]  /*216e0*/  STS.128 [R0], R4 ;  /* 0x0000000400007388 */ /* 0x0045e80000000c00 */
[----:B--2---:R-:W2:Y:S04]  /*216f0*/  LDL.LU R4, [R1+0x720] ;  /* 0x0007200001047983 */ /* 0x004ea80000300800 */
[----:B------:R-:W2:Y:S04]  /*21700*/  LDL.LU R5, [R1+0x724] ;  /* 0x0007240001057983 */ /* 0x000ea80000300800 */
[----:B------:R-:W2:Y:S04]  /*21710*/  LDL.LU R6, [R1+0x750] ;  /* 0x0007500001067983 */ /* 0x000ea80000300800 */
[----:B---3--:R3:W-:Y:S04]  /*21720*/  STS.128 [R0+0x80], R8 ;  /* 0x0000800800007388 */ /* 0x0087e80000000c00 */
[----:B------:R-:W2:Y:S04]  /*21730*/  LDL.LU R7, [R1+0x754] ;  /* 0x0007540001077983 */ /* 0x000ea80000300800 */
[----:B---3--:R-:W3:Y:S04]  /*21740*/  LDL.LU R8, [R1+0x728] ;  /* 0x0007280001087983 */ /* 0x008ee80000300800 */
[----:B------:R-:W3:Y:S04]  /*21750*/  LDL.LU R9, [R1+0x72c] ;  /* 0x00072c0001097983 */ /* 0x000ee80000300800 */
[----:B------:R-:W3:Y:S04]  /*21760*/  LDL.LU R10, [R1+0x758] ;  /* 0x00075800010a7983 */ /* 0x000ee80000300800 */
[----:B------:R-:W3:Y:S04]  /*21770*/  LDL.LU R11, [R1+0x75c] ;  /* 0x00075c00010b7983 */ /* 0x000ee80000300800 */
[----:B----4-:R4:W-:Y:S04]  /*21780*/  STS.128 [R0+0x400], R20 ;  /* 0x0004001400007388 */ /* 0x0109e80000000c00 */
[----:B------:R-:W-:Y:S04]  /*21790*/  STS.128 [R0+0x480], R40 ;  /* 0x0004802800007388 */ /* 0x000fe80000000c00 */
[----:B------:R-:W-:Y:S06]  /*217a0*/  BAR.SYNC.DEFER_BLOCKING 0x0 ;  /* 0x0000000000007b1d */ /* 0x000fec0000010000 */
[----:B----4-:R-:W4:Y:S04]  /*217b0*/  LDL.LU R20, [R1+0x600] ;  /* 0x0006000001147983 */ /* 0x010f280000300800 */
[----:B------:R-:W4:Y:S04]  /*217c0*/  LDL.LU R21, [R1+0x604] ;  /* 0x0006040001157983 */ /* 0x000f280000300800 */
[----:B------:R-:W4:Y:S04]  /*217d0*/  LDL.LU R22, [R1+0x6a0] ;  /* 0x0006a00001167983 */ /* 0x000f280000300800 */
[----:B------:R-:W4:Y:S04]  /*217e0*/  LDL.LU R23, [R1+0x6a4] ;  /* 0x0006a40001177983 */ /* 0x000f280000300800 */
[----:B------:R-:W4:Y:S04]  /*217f0*/  LDL.LU R56, [R1+0x608] ;  /* 0x0006080001387983 */ /* 0x000f280000300800 */
[----:B------:R-:W4:Y:S04]  /*21800*/  LDL.LU R57, [R1+0x60c] ;  /* 0x00060c0001397983 */ /* 0x000f280000300800 */
[----:B------:R-:W4:Y:S04]  /*21810*/  LDL.LU R58, [R1+0x6a8] ;  /* 0x0006a800013a7983 */ /* 0x000f280000300800 */
[----:B------:R-:W4:Y:S04]  /*21820*/  LDL.LU R59, [R1+0x6ac] ;  /* 0x0006ac00013b7983 */ /* 0x000f280000300800 */
[----:B------:R-:W1:Y:S04]  /*21830*/  LDS.128 R52, [R2] ;  /* 0x0000000002347984 */ /* 0x000e680000000c00 */
[----:B------:R-:W-:Y:S04]  /*21840*/  LDS.128 R48, [R173] ;  /* 0x00000000ad307984 */ /* 0x000fe80000000c00 */
[----:B------:R-:W-:Y:S04]  /*21850*/  LDS.128 R44, [R172] ;  /* 0x00000000ac2c7984 */ /* 0x000fe80000000c00 */
[----:B------:R-:W-:Y:S04]  /*21860*/  LDS.128 R40, [R3] ;  /* 0x0000000003287984 */ /* 0x000fe80000000c00 */
        /* <DEDUP_REMOVED lines=12> */
[----:B----4-:R-:W4:Y:S04]  /*21930*/  LDL.LU R20, [R1+0x40] ;  /* 0x0000400001147983 */ /* 0x010f280000300800 */
[----:B------:R-:W4:Y:S04]  /*21940*/  LDL.LU R21, [R1+0x44] ;  /* 0x0000440001157983 */ /* 0x000f280000300800 */
[----:B------:R-:W4:Y:S04]  /*21950*/  LDL.LU R22, [R1+0x270] ;  /* 0x0002700001167983 */ /* 0x000f280000300800 */
[----:B------:R-:W4:Y:S04]  /*21960*/  LDL.LU R23, [R1+0x274] ;  /* 0x0002740001177983 */ /* 0x000f280000300800 */
[----:B------:R-:W4:Y:S04]  /*21970*/  LDL.LU R72, [R1+0x48] ;  /* 0x0000480001487983 */ /* 0x000f280000300800 */
[----:B------:R-:W-:Y:S04]  /*21980*/  STS.128 [R0+0x480], R56 ;  /* 0x0004803800007388 */ /* 0x000fe80000000c00 */
[----:B------:R-:W4:Y:S04]  /*21990*/  LDL.LU R73, [R1+0x4c] ;  /* 0x00004c0001497983 */ /* 0x000f280000300800 */
[----:B------:R-:W4:Y:S04]  /*219a0*/  LDL.LU R74, [R1+0x278] ;  /* 0x00027800014a7983 */ /* 0x000f280000300800 */
[----:B------:R-:W-:Y:S06]  /*219b0*/  BAR.SYNC.DEFER_BLOCKING 0x0 ;  /* 0x0000000000007b1d */ /* 0x000fec0000010000 */
        /* <DEDUP_REMOVED lines=9> */
[----:B---3--:R3:W-:Y:S04]  /*21a50*/  STS.128 [R0+0x80], R8 ;  /* 0x0000800800007388 */ /* 0x0087e80000000c00 */
[----:B---3--:R-:W3:Y:S04]  /*21a60*/  LDL.LU R10, [R1+0x38] ;  /* 0x00003800010a7983 */ /* 0x008ee80000300800 */
[----:B------:R-:W3:Y:S04]  /*21a70*/  LDL.LU R11, [R1+0x3c] ;  /* 0x00003c00010b7983 */ /* 0x000ee80000300800 */
[----:B----4-:R-:W-:Y:S01]  /*21a80*/  STS.128 [R0+0x400], R20 ;  /* 0x0004001400007388 */ /* 0x010fe20000000c00 */
[----:B------:R-:W-:Y:S01]  /*21a90*/  IMAD.MOV.U32 R5, RZ, RZ, R241 ;  /* 0x000000ffff057224 */ /* 0x000fe200078e00f1 */
[C---:B------:R-:W-:Y:S01]  /*21aa0*/  LOP3.LUT R241, R2.reuse, 0x60, RZ, 0x3c, !PT ;  /* 0x0000006002f17812 */ /* 0x040fe200078e3cff */
[----:B------:R-:W-:Y:S01]  /*21ab0*/  IMAD.MOV.U32 R8, RZ, RZ, R242 ;  /* 0x000000ffff087224 */ /* 0x000fe200078e00f2 */
[C---:B------:R-:W-:Y:S01]  /*21ac0*/  LOP3.LUT R242, R2.reuse, 0x40, RZ, 0x3c, !PT ;  /* 0x0000004002f27812 */ /* 0x040fe200078e3cff */
[----:B------:R-:W-:Y:S01]  /*21ad0*/  IMAD.MOV.U32 R9, RZ, RZ, R243 ;  /* 0x000000ffff097224 */ /* 0x000fe200078e00f3 */
[----:B------:R-:W-:Y:S01]  /*21ae0*/  LOP3.LUT R243, R2, 0x20, RZ, 0x3c, !PT ;  /* 0x0000002002f37812 */ /* 0x000fe200078e3cff */
[----:B------:R-:W-:Y:S04]  /*21af0*/  STS.128 [R0+0x480], R72 ;  /* 0x0004804800007388 */ /* 0x000fe80000000c00 */
[----:B------:R-:W-:Y:S01]  /*21b00*/  BAR.SYNC.DEFER_BLOCKING 0x0 ;  /* 0x0000000000007b1d */ /* 0x000fe20000010000 */
[----:B------:R-:W-:-:S05]  /*21b10*/  IMAD.MOV.U32 R4, RZ, RZ, R240 ;  /* 0x000000ffff047224 */ /* 0x000fca00078e00f0 */
[----:B------:R-:W4:Y:S04]  /*21b20*/  LDS.128 R84, [R2] ;  /* 0x0000000002547984 */ /* 0x000f280000000c00 */
        /* <DEDUP_REMOVED lines=13> */
[----:B------:R-:W3:Y:S01]  /*21c00*/  LDL.LU R11, [R1+0x8cc] ;  /* 0x0008cc00010b7983 */ /* 0x000ee20000300800 */
[----:B------:R-:W-:-:S02]  /*21c10*/  IMAD.MOV.U32 R20, RZ, RZ, R124 ;  /* 0x000000ffff147224 */ /* 0x000fc400078e007c */
[----:B------:R-:W-:Y:S02]  /*21c20*/  IMAD.MOV.U32 R21, RZ, RZ, R125 ;  /* 0x000000ffff157224 */ /* 0x000fe400078e007d */
[----:B------:R-:W-:Y:S02]  /*21c30*/  IMAD.MOV.U32 R22, RZ, RZ, R212 ;  /* 0x000000ffff167224 */ /* 0x000fe400078e00d4 */
[----:B------:R-:W-:Y:S02]  /*21c40*/  IMAD.MOV.U32 R23, RZ, RZ, R213 ;  /* 0x000000ffff177224 */ /* 0x000fe400078e00d5 */
[----:B------:R-:W-:Y:S02]  /*21c50*/  IMAD.MOV.U32 R212, RZ, RZ, R126 ;  /* 0x000000ffffd47224 */ /* 0x000fe400078e007e */
[----:B------:R-:W-:Y:S01]  /*21c60*/  IMAD.MOV.U32 R213, RZ, RZ, R127 ;  /* 0x000000ffffd57224 */ /* 0x000fe200078e007f */
[----:B------:R1:W-:Y:S04]  /*21c70*/  STS.128 [R0+0x400], R20 ;  /* 0x0004001400007388 */ /* 0x0003e80000000c00 */
[----:B------:R-:W-:Y:S04]  /*21c80*/  STS.128 [R0+0x480], R212 ;  /* 0x000480d400007388 */ /* 0x000fe80000000c00 */
[----:B------:R-:W-:Y:S06]  /*21c90*/  BAR.SYNC.DEFER_BLOCKING 0x0 ;  /* 0x0000000000007b1d */ /* 0x000fec0000010000 */
[----:B-1----:R-:W4:Y:S04]  /*21ca0*/  LDL.LU R20, [R1+0x880] ;  /* 0x0008800001147983 */ /* 0x002f280000300800 */
        /* <DEDUP_REMOVED lines=26> */
[----:B------:R-:W-:Y:S04]  /*21e50*/  STS.128 [R0+0x480], R104 ;  /* 0x0004806800007388 */ /* 0x000fe80000000c00 */
[----:B------:R-:W4:Y:S04]  /*21e60*/  LDL.LU R23, [R1+0x7a4] ;  /* 0x0007a40001177983 */ /* 0x000f280000300800 */
[----:B------:R-:W4:Y:S04]  /*21e70*/  LDL.LU R120, [R1+0x7b8] ;  /* 0x0007b80001787983 */ /* 0x000f280000300800 */
[----:B------:R-:W-:Y:S06]  /*21e80*/  BAR.SYNC.DEFER_BLOCKING 0x0 ;  /* 0x0000000000007b1d */ /* 0x000fec0000010000 */
        /* <DEDUP_REMOVED lines=125> */
[----:B------:R-:W-:Y:S04]  /*22660*/  STS.128 [R0+0x480], R184 ;  /* 0x000480b800007388 */ /* 0x000fe80000000c00 */
[----:B------:R-:W-:Y:S06]  /*22670*/  BAR.SYNC.DEFER_BLOCKING 0x0 ;  /* 0x0000000000007b1d */ /* 0x000fec0000010000 */
        /* <DEDUP_REMOVED lines=21> */
[----:B------:R-:W3:Y:S04]  /*227d0*/  LDL.LU R231, [R1+0xb0] ;  /* 0x0000b00001e77983 */ /* 0x000ee80000300800 */
[----:B------:R-:W3:Y:S04]  /*227e0*/  LDL.LU R232, [R1+0x80] ;  /* 0x0000800001e87983 */ /* 0x000ee80000300800 */
[----:B------:R-:W3:Y:S04]  /*227f0*/  LDL.LU R246, [R1+0x20] ;  /* 0x0000200001f67983 */ /* 0x000ee80000300800 */
[----:B------:R-:W3:Y:S04]  /*22800*/  LDL.LU R240, [R1+0x8f0] ;  /* 0x0008f00001f07983 */ /* 0x000ee80000300800 */
[----:B----4-:R4:W-:Y:S01]  /*22810*/  STS.128 [R0+0x400], R20 ;  /* 0x0004001400007388 */ /* 0x0109e20000000c00 */
[----:B------:R-:W-:-:S03]  /*22820*/  IMAD.MOV.U32 R229, RZ, RZ, c[0x0][0x194] ;  /* 0x00006500ffe57624 */ /* 0x000fc600078e00ff */
[----:B------:R-:W3:Y:S04]  /*22830*/  LDL.LU R235, [R1+0x8f4] ;  /* 0x0008f40001eb7983 */ /* 0x000ee80000300800 */
[----:B------:R-:W3:Y:S04]  /*22840*/  LDL.LU R234, [R1+0x8fc] ;  /* 0x0008fc0001ea7983 */ /* 0x000ee80000300800 */
[----:B------:R-:W-:Y:S04]  /*22850*/  STS.128 [R0+0x480], R200 ;  /* 0x000480c800007388 */ /* 0x000fe80000000c00 */
[----:B------:R-:W-:Y:S06]  /*22860*/  BAR.SYNC.DEFER_BLOCKING 0x0 ;  /* 0x0000000000007b1d */ /* 0x000fec0000010000 */
[----:B------:R-:W3:Y:S04]  /*22870*/  LDL.LU R233, [R1+0x8f8] ;  /* 0x0008f80001e97983 */ /* 0x000ee80000300800 */
[----:B----4-:R-:W4:Y:S04]  /*22880*/  LDL.LU R20, [R1+0x1b0] ;  /* 0x0001b00001147983 */ /* 0x010f280000300800 */
        /* <DEDUP_REMOVED lines=9> */
[----:B---3--:R3:W-:Y:S01]  /*22920*/  STS.128 [R0+0x80], R8 ;  /* 0x0000800800007388 */ /* 0x0087e20000000c00 */
[----:B------:R-:W-:-:S04]  /*22930*/  IMAD R3, R240, c[0x0][0x194], RZ ;  /* 0x00006500f0037a24 */ /* 0x000fc800078e02ff */
[----:B--2---:R-:W-:Y:S01]  /*22940*/  IMAD R4, R229, 0x80, R3 ;  /* 0x00000080e5047824 */ /* 0x004fe200078e0203 */
[----:B---3--:R-:W-:-:S04]  /*22950*/  LEA R10, P2, R3, c[0x0][0x170], 0x2 ;  /* 0x00005c00030a7a11 */ /* 0x008fc800078410ff */
[C---:B------:R-:W-:Y:S02]  /*22960*/  LEA R8, P3, R4.reuse, c[0x0][0x170], 0x2 ;  /* 0x00005c0004087a11 */ /* 0x040fe400078610ff */
[----:B------:R-:W-:Y:S01]  /*22970*/  LEA.HI.X.SX32 R11, R3, c[0x0][0x174], 0x2, P2 ;  /* 0x00005d00030b7a11 */ /* 0x000fe200010f16ff */
[----:B------:R-:W-:Y:S01]  /*22980*/  IMAD R3, R229, 0x80, R4 ;  /* 0x00000080e5037824 */ /* 0x000fe200078e0204 */
[----:B------:R-:W-:Y:S02]  /*22990*/  LEA.HI.X.SX32 R9, R4, c[0x0][0x174], 0x2, P3 ;  /* 0x00005d0004097a11 */ /* 0x000fe400018f16ff */
[----:B------:R-:W2:Y:S04]  /*229a0*/  LDL.LU R4, [R1+0x1b8] ;  /* 0x0001b80001047983 */ /* 0x000ea80000300800 */
[----:B------:R-:W2:Y:S04]  /*229b0*/  LDL.LU R5, [R1+0x1bc] ;  /* 0x0001bc0001057983 */ /* 0x000ea80000300800 */
[----:B------:R-:W2:Y:S04]  /*229c0*/  LDL.LU R6, [R1+0x178] ;  /* 0x0001780001067983 */ /* 0x000ea80000300800 */
[----:B------:R-:W2:Y:S04]  /*229d0*/  LDL.LU R7, [R1+0x17c] ;  /* 0x00017c0001077983 */ /* 0x000ea80000300800 */
[----:B------:R-:W3:Y:S04]  /*229e0*/  LDL.LU R244, [R1] ;  /* 0x0000000001f47983 */ /* 0x000ee80000300800 */
[----:B------:R-:W3:Y:S04]  /*229f0*/  LDL.LU R251, [R1+0xb4] ;  /* 0x0000b40001fb7983 */ /* 0x000ee80000300800 */
[----:B------:R-:W3:Y:S04]  /*22a00*/  LDL.LU R249, [R1+0x84] ;  /* 0x0000840001f97983 */ /* 0x000ee80000300800 */
[----:B------:R-:W3:Y:S04]  /*22a10*/  LDL.LU R248, [R1+0x24] ;  /* 0x0000240001f87983 */ /* 0x000ee80000300800 */
[----:B----4-:R4:W-:Y:S01]  /*22a20*/  STS.128 [R0+0x400], R20 ;  /* 0x0004001400007388 */ /* 0x0109e20000000c00 */
[----:B------:R-:W-:Y:S01]  /*22a30*/  ISETP.GE.AND P0, PT, R240, c[0x0][0x178], PT ;  /* 0x00005e00f0007a0c */ /* 0x000fe20003f06270 */
[C---:B------:R-:W-:Y:S01]  /*22a40*/  IMAD R228, R252.reuse, c[0x0][0x198], RZ ;  /* 0x00006600fce47a24 */ /* 0x040fe200078e02ff */
[C---:B------:R-:W-:Y:S01]  /*22a50*/  ISETP.GE.AND P4, PT, R252.reuse, c[0x0][0x17c], PT ;  /* 0x00005f00fc007a0c */ /* 0x040fe20003f86270 */
[----:B------:R-:W3:Y:S01]  /*22a60*/  LDL.LU R250, [R1+0x4] ;  /* 0x0000040001fa7983 */ /* 0x000ee20000300800 */
[----:B------:R-:W-:-:S02]  /*22a70*/  ISETP.LT.AND P0, PT, R252, c[0x0][0x17c], !P0 ;  /* 0x00005f00fc007a0c */ /* 0x000fc40004701270 */
[C---:B------:R-:W-:Y:S01]  /*22a80*/  ISETP.LT.AND P5, PT, R235.reuse, c[0x0][0x178], !P4 ;  /* 0x00005e00eb007a0c */ /* 0x040fe200067a1270 */
[----:B------:R-:W3:Y:S01]  /*22a90*/  LDL.LU R239, [R1+0x110] ;  /* 0x0001100001ef7983 */ /* 0x000ee20000300800 */
[----:B------:R-:W-:Y:S02]  /*22aa0*/  ISETP.LT.AND P6, PT, R235, c[0x0][0x178], !P1 ;  /* 0x00005e00eb007a0c */ /* 0x000fe40004fc1270 */
[C---:B------:R-:W-:Y:S01]  /*22ab0*/  IADD3 R230, R228.reuse, c[0x0][0x198], RZ ;  /* 0x00006600e4e67a10 */ /* 0x040fe20007ffe0ff */
[----:B------:R-:W3:Y:S01]  /*22ac0*/  LDL.LU R247, [R1+0x70] ;  /* 0x0000700001f77983 */ /* 0x000ee20000300800 */
[----:B----4-:R-:W-:Y:S01]  /*22ad0*/  IMAD.WIDE R22, R228, 0x4, R10 ;  /* 0x00000004e4167825 */ /* 0x010fe200078e020a */
[----:B------:R-:W-:Y:S02]  /*22ae0*/  ISETP.LT.AND P3, PT, R234, c[0x0][0x178], !P1 ;  /* 0x00005e00ea007a0c */ /* 0x000fe40004f61270 */
[----:B------:R-:W4:Y:S01]  /*22af0*/  LDL.LU R245, [R1+0x60] ;  /* 0x0000600001f57983 */ /* 0x000f220000300800 */
[----:B------:R-:W-:-:S03]  /*22b00*/  IMAD.WIDE R20, R228, 0x4, R8 ;  /* 0x00000004e4147825 */ /* 0x000fc600078e0208 */
[----:B--2---:R2:W-:Y:S04]  /*22b10*/  STS.128 [R0+0x480], R4 ;  /* 0x0004800400007388 */ /* 0x0045e80000000c00 */
[----:B------:R-:W-:Y:S01]  /*22b20*/  BAR.SYNC.DEFER_BLOCKING 0x0 ;  /* 0x0000000000007b1d */ /* 0x000fe20000010000 */
[----:B--2---:R-:W-:Y:S01]  /*22b30*/  LEA R6, P2, R3, c[0x0][0x170], 0x2 ;  /* 0x00005c0003067a11 */ /* 0x004fe200078410ff */
[----:B------:R-:W-:-:S03]  /*22b40*/  IMAD R0, R229, 0x80, R3 ;  /* 0x00000080e5007824 */ /* 0x000fc600078e0203 */
[----:B------:R-:W-:Y:S02]  /*22b50*/  LEA.HI.X.SX32 R7, R3, c[0x0][0x174], 0x2, P2 ;  /* 0x00005d0003077a11 */ /* 0x000fe400010f16ff */
[----:B------:R-:W-:Y:S01]  /*22b60*/  LEA R4, P2, R0, c[0x0][0x170], 0x2 ;  /* 0x00005c0000047a11 */ /* 0x000fe200078410ff */
[----:B------:R-:W-:Y:S01]  /*22b70*/  @P0 STG.E [R22.64], R231 ;  /* 0x000000e716000986 */ /* 0x000fe2000c101908 */
[----:B------:R-:W-:Y:S02]  /*22b80*/  ISETP.LT.AND P0, PT, R234, c[0x0][0x178], !P4 ;  /* 0x00005e00ea007a0c */ /* 0x000fe40006701270 */
[----:B------:R-:W-:Y:S01]  /*22b90*/  ISETP.LT.AND P4, PT, R233, c[0x0][0x178], !P4 ;  /* 0x00005e00e9007a0c */ /* 0x000fe20006781270 */
[----:B------:R2:W-:Y:S01]  /*22ba0*/  @P5 STG.E [R20.64], R232 ;  /* 0x000000e814005986 */ /* 0x0005e2000c101908 */
[----:B------:R-:W-:Y:S02]  /*22bb0*/  ISETP.LT.AND P5, PT, R240, c[0x0][0x178], !P1 ;  /* 0x00005e00f0007a0c */ /* 0x000fe40004fa1270 */
[----:B------:R-:W-:Y:S01]  /*22bc0*/  LEA.HI.X.SX32 R5, R0, c[0x0][0x174], 0x2, P2 ;  /* 0x00005d0000057a11 */ /* 0x000fe200010f16ff */
[----:B--2---:R-:W-:Y:S01]  /*22bd0*/  IMAD.WIDE R20, R228, 0x4, R6 ;  /* 0x00000004e4147825 */ /* 0x004fe200078e0206 */
[----:B------:R-:W-:-:S05]  /*22be0*/  IADD3 R0, R252, 0x3, RZ ;  /* 0x00000003fc007810 */ /* 0x000fca0007ffe0ff */
[----:B------:R2:W-:Y:S01]  /*22bf0*/  @P0 STG.E [R20.64], R246 ;  /* 0x000000f614000986 */ /* 0x0005e2000c101908 */
[----:B------:R-:W-:Y:S01]  /*22c00*/  IMAD.WIDE R22, R230, 0x4, R10 ;  /* 0x00000004e6167825 */ /* 0x000fe200078e020a */
[----:B------:R-:W-:Y:S02]  /*22c10*/  ISETP.GE.AND P0, PT, R0, c[0x0][0x17c], PT ;  /* 0x00005f0000007a0c */ /* 0x000fe40003f06270 */
[----:B------:R-:W-:Y:S01]  /*22c20*/  IADD3 R0, R252, 0x4, RZ ;  /* 0x00000004fc007810 */ /* 0x000fe20007ffe0ff */
[----:B--2---:R-:W-:-:S04]  /*22c30*/  IMAD.WIDE R20, R228, 0x4, R4 ;  /* 0x00000004e4147825 */ /* 0x004fc800078e0204 */
[C---:B------:R-:W-:Y:S01]  /*22c40*/  IMAD.WIDE R228, R230.reuse, 0x4, R8 ;  /* 0x00000004e6e47825 */ /* 0x040fe200078e0208 */
[----:B---3--:R2:W-:Y:S04]  /*22c50*/  @P4 STG.E [R20.64], R244 ;  /* 0x000000f414004986 */ /* 0x0085e8000c101908 */
[----:B------:R3:W-:Y:S04]  /*22c60*/  @P5 STG.E [R22.64], R251 ;  /* 0x000000fb16005986 */ /* 0x0007e8000c101908 */
[----:B------:R1:W-:Y:S01]  /*22c70*/  @P6 STG.E [R228.64], R249 ;  /* 0x000000f9e4006986 */ /* 0x0003e2000c101908 */
[----:B--2---:R-:W-:-:S03]  /*22c80*/  IMAD.WIDE R20, R230, 0x4, R6 ;  /* 0x00000004e6147825 */ /* 0x004fc600078e0206 */
[----:B---3--:R-:W2:Y:S04]  /*22c90*/  LDL.LU R251, [R1+0x114] ;  /* 0x0001140001fb7983 */ /* 0x008ea80000300800 */
[----:B------:R-:W3:Y:S04]  /*22ca0*/  LDL.LU R244, [R1+0xd4] ;  /* 0x0000d40001f47983 */ /* 0x000ee80000300800 */
[----:B------:R4:W-:Y:S01]  /*22cb0*/  @P3 STG.E [R20.64], R248 ;  /* 0x000000f814003986 */ /* 0x0009e2000c101908 */
[----:B------:R-:W-:-:S03]  /*22cc0*/  ISETP.GE.AND P3, PT, R0, c[0x0][0x17c], PT ;  /* 0x00005f0000007a0c */ /* 0x000fc60003f66270 */
[----:B-1----:R-:W2:Y:S04]  /*22cd0*/  LDL.LU R249, [R1+0x74] ;  /* 0x0000740001f97983 */ /* 0x002ea80000300800 */
[----:B----4-:R-:W4:Y:S04]  /*22ce0*/  LDL.LU R248, [R1+0x64] ;  /* 0x0000640001f87983 */ /* 0x010f280000300800 */
[----:B------:R-:W2:Y:S01]  /*22cf0*/  LDL.LU R0, [R1+0xd0] ;  /* 0x0000d00001007983 */ /* 0x000ea20000300800 */
[----:B------:R-:W-:Y:S02]  /*22d00*/  IADD3 R3, R252, 0x2, RZ ;  /* 0x00000002fc037810 */ /* 0x000fe40007ffe0ff */
[----:B------:R-:W-:Y:S01]  /*22d10*/  ISETP.LT.AND P1, PT, R233, c[0x0][0x178], !P1 ;  /* 0x00005e00e9007a0c */ /* 0x000fe20004f21270 */
[----:B------:R-:W3:Y:S01]  /*22d20*/  LDL.LU R232, [R1+0xf0] ;  /* 0x0000f00001e87983 */ /* 0x000ee20000300800 */
[----:B------:R-:W-:-:S03]  /*22d30*/  ISETP.GE.AND P2, PT, R3, c[0x0][0x17c], PT ;  /* 0x00005f0003007a0c */ /* 0x000fc60003f46270 */
[----:B------:R-:W3:Y:S01]  /*22d40*/  LDL.LU R246, [R1+0x90] ;  /* 0x0000900001f67983 */ /* 0x000ee20000300800 */
[----:B------:R-:W-:Y:S02]  /*22d50*/  ISETP.LT.AND P4, PT, R240, c[0x0][0x178], !P2 ;  /* 0x00005e00f0007a0c */ /* 0x000fe40005781270 */
[----:B------:R-:W-:Y:S02]  /*22d60*/  ISETP.LT.AND P5, PT, R235, c[0x0][0x178], !P2 ;  /* 0x00005e00eb007a0c */ /* 0x000fe400057a1270 */
[----:B------:R-:W-:Y:S02]  /*22d70*/  ISETP.LT.AND P6, PT, R234, c[0x0][0x178], !P2 ;  /* 0x00005e00ea007a0c */ /* 0x000fe400057c1270 */
[C---:B------:R-:W-:Y:S02]  /*22d80*/  IADD3 R3, R230.reuse, c[0x0][0x198], RZ ;  /* 0x00006600e6037a10 */ /* 0x040fe40007ffe0ff */
[----:B------:R-:W-:Y:S01]  /*22d90*/  ISETP.LT.AND P2, PT, R233, c[0x0][0x178], !P2 ;  /* 0x00005e00e9007a0c */ /* 0x000fe20005741270 */
[----:B------:R-:W-:-:S04]  /*22da0*/  IMAD.WIDE R230, R230, 0x4, R4 ;  /* 0x00000004e6e67825 */ /* 0x000fc800078e0204 */
[C---:B------:R-:W-:Y:S01]  /*22db0*/  IMAD.WIDE R20, R3.reuse, 0x4, R10 ;  /* 0x0000000403147825 */ /* 0x040fe200078e020a */
[----:B------:R1:W-:Y:S03]  /*22dc0*/  @P1 STG.E [R230.64], R250 ;  /* 0x000000fae6001986 */ /* 0x0003e6000c101908 */
[C---:B------:R-:W-:Y:S01]  /*22dd0*/  IMAD.WIDE R22, R3.reuse, 0x4, R8 ;  /* 0x0000000403167825 */ /* 0x040fe200078e0208 */
[----:B------:R1:W-:Y:S03]  /*22de0*/  @P4 STG.E [R20.64], R239 ;  /* 0x000000ef14004986 */ /* 0x0003e6000c101908 */
[----:B------:R-:W-:-:S04]  /*22df0*/  IMAD.WIDE R228, R3, 0x4, R6 ;  /* 0x0000000403e47825 */ /* 0x000fc800078e0206 */
[C---:B-1----:R-:W-:Y:S01]  /*22e00*/  IMAD.WIDE R230, R3.reuse, 0x4, R4 ;  /* 0x0000000403e67825 */ /* 0x042fe200078e0204 */
[----:B------:R-:W4:Y:S04]  /*22e10*/  LDL.LU R250, [R1+0x154] ;  /* 0x0001540001fa7983 */ /* 0x000f280000300800 */
[----:B------:R-:W4:Y:S01]  /*22e20*/  LDL.LU R239, [R1+0xe64] ;  /* 0x000e640001ef7983 */ /* 0x000f220000300800 */
[----:B------:R-:W-:Y:S02]  /*22e30*/  ISETP.LT.AND P4, PT, R240, c[0x0][0x178], !P0 ;  /* 0x00005e00f0007a0c */ /* 0x000fe40004781270 */
[----:B------:R-:W-:Y:S02]  /*22e40*/  IADD3 R3, R3, c[0x0][0x198], RZ ;  /* 0x0000660003037a10 */ /* 0x000fe40007ffe0ff */
[----:B------:R-:W-:-:S03]  /*22e50*/  ISETP.LT.AND P1, PT, R233, c[0x0][0x178], !P0 ;  /* 0x00005e00e9007a0c */ /* 0x000fc60004721270 */
[----:B------:R-:W-:Y:S01]  /*22e60*/  IMAD.WIDE R20, R3, 0x4, R8 ;  /* 0x0000000403147825 */ /* 0x000fe200078e0208 */
[----:B--2---:R-:W-:Y:S04]  /*22e70*/  @P5 STG.E [R22.64], R0 ;  /* 0x0000000016005986 */ /* 0x004fe8000c101908 */
[----:B------:R-:W-:Y:S04]  /*22e80*/  @P6 STG.E [R228.64], R247 ;  /* 0x000000f7e4006986 */ /* 0x000fe8000c101908 */
[----:B------:R1:W-:Y:S01]  /*22e90*/  @P2 STG.E [R230.64], R245 ;  /* 0x000000f5e6002986 */ /* 0x0003e2000c101908 */
[----:B------:R-:W-:-:S02]  /*22ea0*/  ISETP.LT.AND P5, PT, R235, c[0x0][0x178], !P0 ;  /* 0x00005e00eb007a0c */ /* 0x000fc400047a1270 */
[----:B------:R-:W-:Y:S01]  /*22eb0*/  ISETP.LT.AND P2, PT, R234, c[0x0][0x178], !P0 ;  /* 0x00005e00ea007a0c */ /* 0x000fe20004741270 */
[----:B-1----:R-:W2:Y:S04]  /*22ec0*/  LDL.LU R230, [R1+0x150] ;  /* 0x0001500001e67983 */ /* 0x002ea80000300800 */
[----:B------:R-:W2:Y:S01]  /*22ed0*/  LDL.LU R231, [R1+0x120] ;  /* 0x0001200001e77983 */ /* 0x000ea20000300800 */
[----:B------:R-:W-:-:S04]  /*22ee0*/  IMAD.WIDE R228, R3, 0x4, R10 ;  /* 0x0000000403e47825 */ /* 0x000fc800078e020a */
[C---:B------:R-:W-:Y:S01]  /*22ef0*/  IMAD.WIDE R22, R3.reuse, 0x4, R6 ;  /* 0x0000000403167825 */ /* 0x040fe200078e0206 */
[----:B------:R1:W-:Y:S04]  /*22f00*/  @P4 STG.E [R228.64], R251 ;  /* 0x000000fbe4004986 */ /* 0x0003e8000c101908 */
[----:B---3--:R-:W-:Y:S04]  /*22f10*/  @P5 STG.E [R20.64], R244 ;  /* 0x000000f414005986 */ /* 0x008fe8000c101908 */
[----:B-1----:R-:W3:Y:S01]  /*22f20*/  LDL.LU R251, [R1+0x124] ;  /* 0x0001240001fb7983 */ /* 0x002ee20000300800 */
[----:B------:R-:W-:-:S03]  /*22f30*/  IMAD.WIDE R228, R3, 0x4, R4 ;  /* 0x0000000403e47825 */ /* 0x000fc600078e0204 */
[----:B------:R1:W-:Y:S04]  /*22f40*/  @P2 STG.E [R22.64], R249 ;  /* 0x000000f916002986 */ /* 0x0003e8000c101908 */
[----:B----4-:R4:W-:Y:S04]  /*22f50*/  @P1 STG.E [R228.64], R248 ;  /* 0x000000f8e4001986 */ /* 0x0109e8000c101908 */
[----:B-1----:R-:W3:Y:S04]  /*22f60*/  LDL.LU R249, [R1+0xf4] ;  /* 0x0000f40001f97983 */ /* 0x002ee80000300800 */
[----:B----4-:R-:W4:Y:S01]  /*22f70*/  LDL.LU R248, [R1+0x94] ;  /* 0x0000940001f87983 */ /* 0x010f220000300800 */
[----:B------:R-:W-:-:S02]  /*22f80*/  IADD3 R0, R252, 0x5, RZ ;  /* 0x00000005fc007810 */ /* 0x000fc40007ffe0ff */
[----:B------:R-:W-:Y:S01]  /*22f90*/  ISETP.LT.AND P6, PT, R240, c[0x0][0x178], !P3 ;  /* 0x00005e00f0007a0c */ /* 0x000fe20005fc1270 */
[----:B------:R-:W4:Y:S01]  /*22fa0*/  LDL.LU R247, [R1+0x160] ;  /* 0x0001600001f77983 */ /* 0x000f220000300800 */
[----:B------:R-:W-:Y:S02]  /*22fb0*/  ISETP.GE.AND P0, PT, R0, c[0x0][0x17c], PT ;  /* 0x00005f0000007a0c */ /* 0x000fe40003f06270 */
[----:B------:R-:W-:Y:S01]  /*22fc0*/  IADD3 R0, R3, c[0x0][0x198], RZ ;  /* 0x0000660003007a10 */ /* 0x000fe20007ffe0ff */
[----:B------:R-:W4:Y:S01]  /*22fd0*/  LDL.LU R245, [R1+0x140] ;  /* 0x0001400001f57983 */ /* 0x000f220000300800 */
[----:B------:R-:W-:Y:S02]  /*22fe0*/  ISETP.LT.AND P4, PT, R235, c[0x0][0x178], !P3 ;  /* 0x00005e00eb007a0c */ /* 0x000fe40005f81270 */
[----:B------:R-:W-:Y:S01]  /*22ff0*/  ISETP.LT.AND P1, PT, R234, c[0x0][0x178], !P3 ;  /* 0x00005e00ea007a0c */ /* 0x000fe20005f21270 */
[----:B------:R-:W-:Y:S01]  /*23000*/  IMAD.WIDE R20, R0, 0x4, R10 ;  /* 0x0000000400147825 */ /* 0x000fe200078e020a */
[----:B------:R-:W-:Y:S01]  /*23010*/  ISETP.LT.AND P5, PT, R233, c[0x0][0x178], !P3 ;  /* 0x00005e00e9007a0c */ /* 0x000fe20005fa1270 */
[----:B------:R-:W4:Y:S01]  /*23020*/  LDL.LU R244, [R1+0x130] ;  /* 0x0001300001f47983 */ /* 0x000f220000300800 */
[----:B------:R-:W-:Y:S01]  /*23030*/  IADD3 R228, R252, 0x6, RZ ;  /* 0x00000006fce47810 */ /* 0x000fe20007ffe0ff */
[----:B------:R-:W-:Y:S01]  /*23040*/  IMAD.WIDE R22, R0, 0x4, R8 ;  /* 0x0000000400167825 */ /* 0x000fe200078e0208 */
[----:B------:R-:W-:-:S02]  /*23050*/  ISETP.LT.AND P3, PT, R235, c[0x0][0x178], !P0 ;  /* 0x00005e00eb007a0c */ /* 0x000fc40004761270 */
[----:B------:R-:W-:Y:S01]  /*23060*/  ISETP.GE.AND P2, PT, R228, c[0x0][0x17c], PT ;  /* 0x00005f00e4007a0c */ /* 0x000fe20003f46270 */
[C---:B------:R-:W-:Y:S01]  /*23070*/  IMAD.WIDE R228, R0.reuse, 0x4, R4 ;  /* 0x0000000400e47825 */ /* 0x040fe200078e0204 */
[----:B------:R-:W-:Y:S01]  /*23080*/  IADD3 R3, R0, c[0x0][0x198], RZ ;  /* 0x0000660000037a10 */ /* 0x000fe20007ffe0ff */
[----:B--2---:R1:W-:Y:S01]  /*23090*/  @P6 STG.E [R20.64], R230 ;  /* 0x000000e614006986 */ /* 0x0043e2000c101908 */
[----:B------:R-:W-:-:S03]  /*230a0*/  ISETP.LT.AND P6, PT, R240, c[0x0][0x178], !P0 ;  /* 0x00005e00f0007a0c */ /* 0x000fc600047c1270 */
[----:B------:R2:W-:Y:S01]  /*230b0*/  @P4 STG.E [R22.64], R231 ;  /* 0x000000e716004986 */ /* 0x0005e2000c101908 */
[----:B-1----:R-:W-:-:S04]  /*230c0*/  IMAD.WIDE R20, R0, 0x4, R6 ;  /* 0x0000000400147825 */ /* 0x002fc800078e0206 */
[----:B--2---:R-:W-:Y:S01]  /*230d0*/  IMAD.WIDE R22, R3, 0x4, R10 ;  /* 0x0000000403167825 */ /* 0x004fe200078e020a */
[----:B------:R1:W-:Y:S04]  /*230e0*/  @P1 STG.E [R20.64], R232 ;  /* 0x000000e814001986 */ /* 0x0003e8000c101908 */
[----:B------:R-:W-:Y:S01]  /*230f0*/  @P5 STG.E [R228.64], R246 ;  /* 0x000000f6e4005986 */ /* 0x000fe2000c101908 */
[----:B------:R-:W-:-:S03]  /*23100*/  ISETP.LT.AND P5, PT, R234, c[0x0][0x178], !P0 ;  /* 0x00005e00ea007a0c */ /* 0x000fc600047a1270 */
[----:B------:R2:W-:Y:S01]  /*23110*/  @P6 STG.E [R22.64], R250 ;  /* 0x000000fa16006986 */ /* 0x0005e2000c101908 */
[----:B-1----:R-:W-:Y:S01]  /*23120*/  IMAD.WIDE R20, R3, 0x4, R8 ;  /* 0x0000000403147825 */ /* 0x002fe200078e0208 */
[----:B------:R-:W-:-:S04]  /*23130*/  ISETP.LT.AND P0, PT, R233, c[0x0][0x178], !P0 ;  /* 0x00005e00e9007a0c */ /* 0x000fc80004701270 */
[----:B---3--:R1:W-:Y:S04]  /*23140*/  @P3 STG.E [R20.64], R251 ;  /* 0x000000fb14003986 */ /* 0x0083e8000c101908 */
[----:B--2---:R-:W2:Y:S01]  /*23150*/  LDL.LU R250, [R1+0x100] ;  /* 0x0001000001fa7983 */ /* 0x004ea20000300800 */
[----:B------:R-:W-:-:S03]  /*23160*/  IMAD.WIDE R22, R3, 0x4, R4 ;  /* 0x0000000403167825 */ /* 0x000fc600078e0204 */
[----:B-1----:R-:W3:Y:S01]  /*23170*/  LDL.LU R251, [R1+0x164] ;  /* 0x0001640001fb7983 */ /* 0x002ee20000300800 */
[----:B------:R-:W-:-:S03]  /*23180*/  IMAD.WIDE R20, R3, 0x4, R6 ;  /* 0x0000000403147825 */ /* 0x000fc600078e0206 */
[----:B------:R-:W3:Y:S04]  /*23190*/  LDL.LU R246, [R1+0x144] ;  /* 0x0001440001f67983 */ /* 0x000ee80000300800 */
[----:B------:R1:W-:Y:S04]  /*231a0*/  @P5 STG.E [R20.64], R249 ;  /* 0x000000f914005986 */ /* 0x0003e8000c101908 */
[----:B----4-:R4:W-:Y:S04]  /*231b0*/  @P0 STG.E [R22.64], R248 ;  /* 0x000000f816000986 */ /* 0x0109e8000c101908 */
[----:B-1----:R-:W3:Y:S04]  /*231c0*/  LDL.LU R249, [R1+0x134] ;  /* 0x0001340001f97983 */ /* 0x002ee80000300800 */
[----:B----4-:R-:W4:Y:S01]  /*231d0*/  LDL.LU R248, [R1+0x104] ;  /* 0x0001040001f87983 */ /* 0x010f220000300800 */
[----:B------:R-:W-:-:S02]  /*231e0*/  ISETP.LT.AND P1, PT, R240, c[0x0][0x178], !P2 ;  /* 0x00005e00f0007a0c */ /* 0x000fc40005721270 */
[----:B------:R-:W-:Y:S01]  /*231f0*/  ISETP.LT.AND P3, PT, R235, c[0x0][0x178], !P2 ;  /* 0x00005e00eb007a0c */ /* 0x000fe20005761270 */
[----:B------:R-:W4:Y:S01]  /*23200*/  LDL.LU R231, [R1+0xb8] ;  /* 0x0000b80001e77983 */ /* 0x000f220000300800 */
[----:B------:R-:W-:Y:S02]  /*23210*/  IADD3 R228, R252, 0x7, RZ ;  /* 0x00000007fce47810 */ /* 0x000fe40007ffe0ff */
[----:B------:R-:W-:Y:S02]  /*23220*/  ISETP.LT.AND P6, PT, R234, c[0x0][0x178], !P2 ;  /* 0x00005e00ea007a0c */ /* 0x000fe400057c1270 */
[----:B------:R-:W-:Y:S02]  /*23230*/  IADD3 R0, R3, c[0x0][0x198], RZ ;  /* 0x0000660003007a10 */ /* 0x000fe40007ffe0ff */
[----:B------:R-:W-:Y:S02]  /*23240*/  IADD3 R229, R252, 0x8, RZ ;  /* 0x00000008fce57810 */ /* 0x000fe40007ffe0ff */
[----:B------:R-:W-:Y:S01]  /*23250*/  ISETP.GE.AND P4, PT, R228, c[0x0][0x17c], PT ;  /* 0x00005f00e4007a0c */ /* 0x000fe20003f86270 */
[----:B------:R-:W-:Y:S01]  /*23260*/  IMAD.WIDE R20, R0, 0x4, R10 ;  /* 0x0000000400147825 */ /* 0x000fe200078e020a */
[----:B------:R-:W-:-:S02]  /*23270*/  ISETP.LT.AND P2, PT, R233, c[0x0][0x178], !P2 ;  /* 0x00005e00e9007a0c */ /* 0x000fc40005741270 */
[----:B------:R-:W-:Y:S01]  /*23280*/  ISETP.GE.AND P5, PT, R229, c[0x0][0x17c], PT ;  /* 0x00005f00e5007a0c */ /* 0x000fe20003fa6270 */
[----:B------:R-:W-:Y:S01]  /*23290*/  IMAD.WIDE R22, R0, 0x4, R8 ;  /* 0x0000000400167825 */ /* 0x000fe200078e0208 */
[----:B------:R-:W-:-:S03]  /*232a0*/  ISETP.LT.AND P0, PT, R240, c[0x0][0x178], !P4 ;  /* 0x00005e00f0007a0c */ /* 0x000fc60006701270 */
[C---:B------:R-:W-:Y:S01]  /*232b0*/  IMAD.WIDE R228, R0.reuse, 0x4, R6 ;  /* 0x0000000400e47825 */ /* 0x040fe200078e0206 */
[----:B------:R1:W-:Y:S01]  /*232c0*/  @P1 STG.E [R20.64], R247 ;  /* 0x000000f714001986 */ /* 0x0003e2000c101908 */
[----:B------:R-:W-:Y:S02]  /*232d0*/  IADD3 R3, R0, c[0x0][0x198], RZ ;  /* 0x0000660000037a10 */ /* 0x000fe40007ffe0ff */
[----:B------:R-:W-:Y:S01]  /*232e0*/  ISETP.LT.AND P1, PT, R235, c[0x0][0x178], !P4 ;  /* 0x00005e00eb007a0c */ /* 0x000fe20006721270 */
[----:B------:R1:W-:Y:S04]  /*232f0*/  @P3 STG.E [R22.64], R245 ;  /* 0x000000f516003986 */ /* 0x0003e8000c101908 */
[----:B------:R1:W-:Y:S01]  /*23300*/  @P6 STG.E [R228.64], R244 ;  /* 0x000000f4e4006986 */ /* 0x0003e2000c101908 */
[----:B------:R-:W-:Y:S01]  /*23310*/  ISETP.LT.AND P6, PT, R234, c[0x0][0x178], !P4 ;  /* 0x00005e00ea007a0c */ /* 0x000fe200067c1270 */
[----:B-1----:R-:W-:-:S02]  /*23320*/  IMAD.WIDE R20, R0, 0x4, R4 ;  /* 0x0000000400147825 */ /* 0x002fc400078e0204 */
[----:B------:R-:W4:Y:S02]  /*23330*/  LDL.LU R245, [R1+0x88] ;  /* 0x0000880001f57983 */ /* 0x000f240000300800 */
[----:B------:R-:W-:Y:S01]  /*23340*/  IMAD.WIDE R22, R3, 0x4, R10 ;  /* 0x0000000403167825 */ /* 0x000fe200078e020a */
[----:B------:R-:W-:Y:S01]  /*23350*/  ISETP.LT.AND P4, PT, R233, c[0x0][0x178], !P4 ;  /* 0x00005e00e9007a0c */ /* 0x000fe20006781270 */
[----:B------:R-:W4:Y:S01]  /*23360*/  LDL.LU R244, [R1+0x28] ;  /* 0x0000280001f47983 */ /* 0x000f220000300800 */
[----:B------:R-:W-:-:S04]  /*23370*/  IADD3 R228, R252, 0x9, RZ ;  /* 0x00000009fce47810 */ /* 0x000fc80007ffe0ff */
[----:B------:R-:W-:Y:S01]  /*23380*/  ISETP.GE.AND P3, PT, R228, c[0x0][0x17c], PT ;  /* 0x00005f00e4007a0c */ /* 0x000fe20003f66270 */
[C---:B------:R-:W-:Y:S01]  /*23390*/  IMAD.WIDE R228, R3.reuse, 0x4, R4 ;  /* 0x0000000403e47825 */ /* 0x040fe200078e0204 */
[----:B--2---:R1:W-:Y:S04]  /*233a0*/  @P2 STG.E [R20.64], R250 ;  /* 0x000000fa14002986 */ /* 0x0043e8000c101908 */
[----:B---3--:R2:W-:Y:S04]  /*233b0*/  @P0 STG.E [R22.64], R251 ;  /* 0x000000fb16000986 */ /* 0x0085e8000c101908 */
[----:B-1----:R-:W3:Y:S01]  /*233c0*/  LDL.LU R250, [R1+0x8] ;  /* 0x0000080001fa7983 */ /* 0x002ee20000300800 */
[----:B------:R-:W-:-:S03]  /*233d0*/  IMAD.WIDE R20, R3, 0x4, R8 ;  /* 0x0000000403147825 */ /* 0x000fc600078e0208 */
[----:B--2---:R-:W2:Y:S01]  /*233e0*/  LDL.LU R251, [R1+0xbc] ;  /* 0x0000bc0001fb7983 */ /* 0x004ea20000300800 */
[----:B------:R-:W-:-:S03]  /*233f0*/  IMAD.WIDE R22, R3, 0x4, R6 ;  /* 0x0000000403167825 */ /* 0x000fc600078e0206 */
[----:B------:R-:W-:Y:S04]  /*23400*/  @P1 STG.E [R20.64], R246 ;  /* 0x000000f614001986 */ /* 0x000fe8000c101908 */
[----:B------:R1:W-:Y:S04]  /*23410*/  @P6 STG.E [R22.64], R249 ;  /* 0x000000f916006986 */ /* 0x0003e8000c101908 */
[----:B----4-:R4:W-:Y:S04]  /*23420*/  @P4 STG.E [R228.64], R248 ;  /* 0x000000f8e4004986 */ /* 0x0109e8000c101908 */
[----:B-1----:R-:W2:Y:S04]  /*23430*/  LDL.LU R249, [R1+0x8c] ;  /* 0x00008c0001f97983 */ /* 0x002ea80000300800 */
[----:B------:R-:W2:Y:S04]  /*23440*/  LDL.LU R232, [R1+0x2c] ;  /* 0x00002c0001e87983 */ /* 0x000ea80000300800 */
        /* <DEDUP_REMOVED lines=10> */
[----:B------:R-:W-:-:S02]  /*234f0*/  ISETP.LT.AND P5, PT, R233, c[0x0][0x178], !P5 ;  /* 0x00005e00e9007a0c */ /* 0x000fc40006fa1270 */
[----:B------:R-:W-:Y:S01]  /*23500*/  IADD3 R3, R252, 0xb, RZ ;  /* 0x0000000bfc037810 */ /* 0x000fe20007ffe0ff */
[----:B------:R-:W-:Y:S01]  /*23510*/  IMAD.WIDE R22, R0, 0x4, R8 ;  /* 0x0000000400167825 */ /* 0x000fe200078e0208 */
[----:B------:R-:W-:Y:S01]  /*23520*/  ISETP.LT.AND P4, PT, R240, c[0x0][0x178], !P3 ;  /* 0x00005e00f0007a0c */ /* 0x000fe20005f81270 */
[----:B------:R1:W-:Y:S01]  /*23530*/  @P0 STG.E [R20.64], R231 ;  /* 0x000000e714000986 */ /* 0x0003e2000c101908 */
[----:B------:R-:W-:Y:S02]  /*23540*/  ISETP.GE.AND P0, PT, R3, c[0x0][0x17c], PT ;  /* 0x00005f0003007a0c */ /* 0x000fe40003f06270 */
[C---:B------:R-:W-:Y:S01]  /*23550*/  IADD3 R3, R0.reuse, c[0x0][0x198], RZ ;  /* 0x0000660000037a10 */ /* 0x040fe20007ffe0ff */
[C---:B------:R-:W-:Y:S01]  /*23560*/  IMAD.WIDE R228, R0.reuse, 0x4, R4 ;  /* 0x0000000400e47825 */ /* 0x040fe200078e0204 */
[----:B------:R1:W-:Y:S01]  /*23570*/  @P1 STG.E [R22.64], R245 ;  /* 0x000000f516001986 */ /* 0x0003e2000c101908 */
[----:B------:R-:W-:Y:S02]  /*23580*/  ISETP.LT.AND P1, PT, R235, c[0x0][0x178], !P3 ;  /* 0x00005e00eb007a0c */ /* 0x000fe40005f21270 */
[----:B-1----:R-:W-:-:S04]  /*23590*/  IMAD.WIDE R20, R0, 0x4, R6 ;  /* 0x0000000400147825 */ /* 0x002fc800078e0206 */
[C---:B------:R-:W-:Y:S01]  /*235a0*/  IMAD.WIDE R22, R3.reuse, 0x4, R10 ;  /* 0x0000000403167825 */ /* 0x040fe200078e020a */
[----:B------:R1:W-:Y:S04]  /*235b0*/  @P6 STG.E [R20.64], R244 ;  /* 0x000000f414006986 */ /* 0x0003e8000c101908 */
[----:B------:R-:W4:Y:S04]  /*235c0*/  LDL.LU R245, [R1+0x78] ;  /* 0x0000780001f57983 */ /* 0x000f280000300800 */
[----:B-1----:R-:W4:Y:S01]  /*235d0*/  LDL.LU R244, [R1+0x68] ;  /* 0x0000680001f47983 */ /* 0x002f220000300800 */
[----:B------:R-:W-:-:S03]  /*235e0*/  IMAD.WIDE R20, R3, 0x4, R6 ;  /* 0x0000000403147825 */ /* 0x000fc600078e0206 */
[----:B---3--:R1:W-:Y:S01]  /*235f0*/  @P5 STG.E [R228.64], R250 ;  /* 0x000000fae4005986 */ /* 0x0083e2000c101908 */
[----:B------:R-:W-:Y:S02]  /*23600*/  ISETP.LT.AND P5, PT, R234, c[0x0][0x178], !P3 ;  /* 0x00005e00ea007a0c */ /* 0x000fe40005fa1270 */
[----:B------:R-:W-:Y:S01]  /*23610*/  ISETP.LT.AND P3, PT, R233, c[0x0][0x178], !P3 ;  /* 0x00005e00e9007a0c */ /* 0x000fe20005f61270 */
[----:B--2---:R2:W-:Y:S04]  /*23620*/  @P4 STG.E [R22.64], R251 ;  /* 0x000000fb16004986 */ /* 0x0045e8000c101908 */
[----:B-1----:R-:W3:Y:S01]  /*23630*/  LDL.LU R250, [R1+0x11c] ;  /* 0x00011c0001fa7983 */ /* 0x002ee20000300800 */
[----:B------:R-:W-:-:S04]  /*23640*/  IMAD.WIDE R228, R3, 0x4, R4 ;  /* 0x0000000403e47825 */ /* 0x000fc800078e0204 */
[----:B--2---:R-:W-:Y:S01]  /*23650*/  IMAD.WIDE R22, R3, 0x4, R8 ;  /* 0x0000000403167825 */ /* 0x004fe200078e0208 */
[----:B------:R-:W2:Y:S04]  /*23660*/  LDL.LU R251, [R1+0xdc] ;  /* 0x0000dc0001fb7983 */ /* 0x000ea80000300800 */
[----:B------:R1:W-:Y:S04]  /*23670*/  @P1 STG.E [R22.64], R249 ;  /* 0x000000f916001986 */ /* 0x0003e8000c101908 */
[----:B------:R-:W-:Y:S04]  /*23680*/  @P5 STG.E [R20.64], R232 ;  /* 0x000000e814005986 */ /* 0x000fe8000c101908 */
[----:B-1----:R-:W2:Y:S04]  /*23690*/  LDL.LU R249, [R1+0x7c] ;  /* 0x00007c0001f97983 */ /* 0x002ea80000300800 */
[----:B----4-:R1:W-:Y:S04]  /*236a0*/  @P3 STG.E [R228.64], R248 ;  /* 0x000000f8e4003986 */ /* 0x0103e8000c101908 */
[----:B-1----:R-:W4:Y:S01]  /*236b0*/  LDL.LU R248, [R1+0x6c] ;  /* 0x00006c0001f87983 */ /* 0x002f220000300800 */
[----:B------:R-:W-:-:S02]  /*236c0*/  ISETP.LT.AND P6, PT, R240, c[0x0][0x178], !P2 ;  /* 0x00005e00f0007a0c */ /* 0x000fc400057c1270 */
[----:B------:R-:W-:Y:S02]  /*236d0*/  ISETP.LT.AND P4, PT, R235, c[0x0][0x178], !P2 ;  /* 0x00005e00eb007a0c */ /* 0x000fe40005781270 */
[----:B------:R-:W-:Y:S02]  /*236e0*/  IADD3 R0, R3, c[0x0][0x198], RZ ;  /* 0x0000660003007a10 */ /* 0x000fe40007ffe0ff */
[----:B------:R-:W-:-:S03]  /*236f0*/  ISETP.LT.AND P3, PT, R234, c[0x0][0x178], !P2 ;  /* 0x00005e00ea007a0c */ /* 0x000fc60005761270 */
[----:B------:R-:W-:Y:S01]  /*23700*/  IMAD.WIDE R22, R0, 0x4, R10 ;  /* 0x0000000400167825 */ /* 0x000fe200078e020a */
[----:B------:R-:W-:-:S03]  /*23710*/  ISETP.LT.AND P2, PT, R233, c[0x0][0x178], !P2 ;  /* 0x00005e00e9007a0c */ /* 0x000fc60005741270 */
[----:B------:R-:W-:Y:S01]  /*23720*/  IMAD.WIDE R20, R0, 0x4, R8 ;  /* 0x0000000400147825 */ /* 0x000fe200078e0208 */
[----:B------:R1:W-:Y:S01]  /*23730*/  @P6 STG.E [R22.64], R247 ;  /* 0x000000f716006986 */ /* 0x0003e2000c101908 */
[----:B------:R-:W-:Y:S02]  /*23740*/  ISETP.LT.AND P6, PT, R240, c[0x0][0x178], !P0 ;  /* 0x00005e00f0007a0c */ /* 0x000fe400047c1270 */
[----:B------:R-:W-:Y:S01]  /*23750*/  ISETP.LT.AND P5, PT, R235, c[0x0][0x178], !P0 ;  /* 0x00005e00eb007a0c */ /* 0x000fe200047a1270 */
[----:B------:R1:W-:Y:S01]  /*23760*/  @P4 STG.E [R20.64], R246 ;  /* 0x000000f614004986 */ /* 0x0003e2000c101908 */
[----:B------:R-:W-:Y:S02]  /*23770*/  ISETP.LT.AND P4, PT, R234, c[0x0][0x178], !P0 ;  /* 0x00005e00ea007a0c */ /* 0x000fe40004781270 */
[----:B------:R-:W-:Y:S02]  /*23780*/  IADD3 R3, R0, c[0x0][0x198], RZ ;  /* 0x0000660000037a10 */ /* 0x000fe40007ffe0ff */
[----:B------:R-:W-:-:S02]  /*23790*/  IADD3 R230, R252, 0xc, RZ ;  /* 0x0000000cfce67810 */ /* 0x000fc40007ffe0ff */
[----:B------:R-:W-:Y:S01]  /*237a0*/  ISETP.LT.AND P0, PT, R233, c[0x0][0x178], !P0 ;  /* 0x00005e00e9007a0c */ /* 0x000fe20004701270 */
[C---:B-1----:R-:W-:Y:S01]  /*237b0*/  IMAD.WIDE R22, R0.reuse, 0x4, R4 ;  /* 0x0000000400167825 */ /* 0x042fe200078e0204 */
[----:B------:R-:W4:Y:S03]  /*237c0*/  LDL.LU R247, [R1+0x15c] ;  /* 0x00015c0001f77983 */ /* 0x000f260000300800 */
[----:B------:R-:W-:Y:S01]  /*237d0*/  IMAD.WIDE R20, R0, 0x4, R6 ;  /* 0x0000000400147825 */ /* 0x000fe200078e0206 */
[----:B------:R-:W-:Y:S01]  /*237e0*/  ISETP.GE.AND P1, PT, R230, c[0x0][0x17c], PT ;  /* 0x00005f00e6007a0c */ /* 0x000fe20003f26270 */
[----:B------:R-:W4:Y:S02]  /*237f0*/  LDL.LU R246, [R1+0x12c] ;  /* 0x00012c0001f67983 */ /* 0x000f240000300800 */
[C---:B------:R-:W-:Y:S02]  /*23800*/  IMAD.WIDE R228, R3.reuse, 0x4, R10 ;  /* 0x0000000403e47825 */ /* 0x040fe400078e020a */
[----:B------:R1:W-:Y:S02]  /*23810*/  @P3 STG.E [R20.64], R245 ;  /* 0x000000f514003986 */ /* 0x0003e4000c101908 */
[----:B------:R-:W-:-:S02]  /*23820*/  IMAD.WIDE R230, R3, 0x4, R8 ;  /* 0x0000000403e67825 */ /* 0x000fc400078e0208 */
[----:B------:R-:W-:Y:S02]  /*23830*/  @P2 STG.E [R22.64], R244 ;  /* 0x000000f416002986 */ /* 0x000fe4000c101908 */
[C---:B-1----:R-:W-:Y:S01]  /*23840*/  IMAD.WIDE R20, R3.reuse, 0x4, R6 ;  /* 0x0000000403147825 */ /* 0x042fe200078e0206 */
[C---:B------:R-:W-:Y:S01]  /*23850*/  IADD3 R0, R3.reuse, c[0x0][0x198], RZ ;  /* 0x0000660003007a10 */ /* 0x040fe20007ffe0ff */
[----:B---3--:R1:W-:Y:S04]  /*23860*/  @P6 STG.E [R228.64], R250 ;  /* 0x000000fae4006986 */ /* 0x0083e8000c101908 */
[----:B--2---:R2:W-:Y:S04]  /*23870*/  @P5 STG.E [R230.64], R251 ;  /* 0x000000fbe6005986 */ /* 0x0045e8000c101908 */
[----:B-1----:R-:W3:Y:S04]  /*23880*/  LDL.LU R250, [R1+0xfc] ;  /* 0x0000fc0001fa7983 */ /* 0x002ee80000300800 */
[----:B--2---:R-:W2:Y:S04]  /*23890*/  LDL.LU R251, [R1+0x9c] ;  /* 0x00009c0001fb7983 */ /* 0x004ea80000300800 */
[----:B------:R1:W-:Y:S02]  /*238a0*/  @P4 STG.E [R20.64], R249 ;  /* 0x000000f914004986 */ /* 0x0003e4000c101908 */
[----:B-1----:R-:W-:-:S02]  /*238b0*/  IMAD.WIDE R20, R3, 0x4, R4 ;  /* 0x0000000403147825 */ /* 0x002fc400078e0204 */
[----:B------:R-:W2:Y:S04]  /*238c0*/  LDL.LU R3, [R1+0xf8] ;  /* 0x0000f80001037983 */ /* 0x000ea80000300800 */
[----:B----4-:R1:W-:Y:S04]  /*238d0*/  @P0 STG.E [R20.64], R248 ;  /* 0x000000f814000986 */ /* 0x0103e8000c101908 */
[----:B-1----:R-:W4:Y:S01]  /*238e0*/  LDL.LU R20, [R1+0x158] ;  /* 0x0001580001147983 */ /* 0x002f220000300800 */
[----:B------:R-:W-:Y:S02]  /*238f0*/  IADD3 R232, R252, 0xd, RZ ;  /* 0x0000000dfce87810 */ /* 0x000fe40007ffe0ff */
[----:B------:R-:W-:Y:S01]  /*23900*/  ISETP.LT.AND P6, PT, R240, c[0x0][0x178], !P1 ;  /* 0x00005e00f0007a0c */ /* 0x000fe20004fc1270 */
[----:B------:R-:W-:Y:S01]  /*23910*/  IMAD.WIDE R22, R0, 0x4, R10 ;  /* 0x0000000400167825 */ /* 0x000fe200078e020a */
[----:B------:R-:W-:Y:S01]  /*23920*/  ISETP.GE.AND P3, PT, R232, c[0x0][0x17c], PT ;  /* 0x00005f00e8007a0c */ /* 0x000fe20003f66270 */
[----:B------:R-:W2:Y:S01]  /*23930*/  LDL.LU R21, [R1+0x128] ;  /* 0x0001280001157983 */ /* 0x000ea20000300800 */
[----:B------:R-:W-:-:S02]  /*23940*/  IADD3 R232, R252, 0xe, RZ ;  /* 0x0000000efce87810 */ /* 0x000fc40007ffe0ff */
[----:B------:R-:W-:Y:S02]  /*23950*/  ISETP.LT.AND P5, PT, R235, c[0x0][0x178], !P1 ;  /* 0x00005e00eb007a0c */ /* 0x000fe40004fa1270 */
[----:B------:R-:W-:Y:S02]  /*23960*/  ISETP.LT.AND P2, PT, R234, c[0x0][0x178], !P1 ;  /* 0x00005e00ea007a0c */ /* 0x000fe40004f41270 */
[----:B------:R-:W-:Y:S02]  /*23970*/  ISETP.LT.AND P4, PT, R233, c[0x0][0x178], !P1 ;  /* 0x00005e00e9007a0c */ /* 0x000fe40004f81270 */
[----:B------:R-:W-:Y:S02]  /*23980*/  ISETP.GE.AND P1, PT, R232, c[0x0][0x17c], PT ;  /* 0x00005f00e8007a0c */ /* 0x000fe40003f26270 */
[----:B------:R-:W2:Y:S04]  /*23990*/  LDL.LU R232, [R1+0x148] ;  /* 0x0001480001e87983 */ /* 0x000ea80000300800 */
[----:B------:R-:W3:Y:S04]  /*239a0*/  LDL.LU R245, [R1+0x138] ;  /* 0x0001380001f57983 */ /* 0x000ee80000300800 */
[----:B------:R-:W3:Y:S04]  /*239b0*/  LDL.LU R244, [R1+0x108] ;  /* 0x0001080001f47983 */ /* 0x000ee80000300800 */
[----:B------:R-:W3:Y:S04]  /*239c0*/  LDL.LU R249, [R1+0x16c] ;  /* 0x00016c0001f97983 */ /* 0x000ee80000300800 */
[----:B------:R-:W3:Y:S04]  /*239d0*/  LDL.LU R248, [R1+0x14c] ;  /* 0x00014c0001f87983 */ /* 0x000ee80000300800 */
[----:B----4-:R1:W-:Y:S04]  /*239e0*/  @P6 STG.E [R22.64], R20 ;  /* 0x0000001416006986 */ /* 0x0103e8000c101908 */
[----:B-1----:R-:W4:Y:S01]  /*239f0*/  LDL.LU R23, [R1+0x98] ;  /* 0x0000980001177983 */ /* 0x002f220000300800 */
[----:B------:R-:W-:-:S04]  /*23a00*/  IMAD.WIDE R228, R0, 0x4, R8 ;  /* 0x0000000400e47825 */ /* 0x000fc800078e0208 */
[----:B------:R-:W-:Y:S01]  /*23a10*/  IMAD.WIDE R230, R0, 0x4, R6 ;  /* 0x0000000400e67825 */ /* 0x000fe200078e0206 */
[----:B--2---:R1:W-:Y:S01]  /*23a20*/  @P5 STG.E [R228.64], R21 ;  /* 0x00000015e4005986 */ /* 0x0043e2000c101908 */
[----:B------:R-:W-:-:S03]  /*23a30*/  IADD3 R22, R252, 0xf, RZ ;  /* 0x0000000ffc167810 */ /* 0x000fc60007ffe0ff */
[----:B------:R2:W-:Y:S01]  /*23a40*/  @P2 STG.E [R230.64], R3 ;  /* 0x00000003e6002986 */ /* 0x0005e2000c101908 */
[----:B------:R-:W-:Y:S01]  /*23a50*/  ISETP.GE.AND P2, PT, R22, c[0x0][0x17c], PT ;  /* 0x00005f0016007a0c */ /* 0x000fe20003f46270 */
[C---:B-1----:R-:W-:Y:S01]  /*23a60*/  IMAD.WIDE R20, R0.reuse, 0x4, R4 ;  /* 0x0000000400147825 */ /* 0x042fe200078e0204 */
[----:B--2---:R-:W-:-:S04]  /*23a70*/  IADD3 R3, R0, c[0x0][0x198], RZ ;  /* 0x0000660000037a10 */ /* 0x004fc80007ffe0ff */
[C---:B------:R-:W-:Y:S01]  /*23a80*/  IADD3 R0, R3.reuse, c[0x0][0x198], RZ ;  /* 0x0000660003007a10 */ /* 0x040fe20007ffe0ff */
[----:B------:R-:W-:-:S04]  /*23a90*/  IMAD.WIDE R230, R3, 0x4, R10 ;  /* 0x0000000403e67825 */ /* 0x000fc800078e020a */
[----:B------:R-:W-:Y:S01]  /*23aa0*/  IMAD.WIDE R228, R3, 0x4, R8 ;  /* 0x0000000403e47825 */ /* 0x000fe200078e0208 */
[----:B------:R-:W-:Y:S02]  /*23ab0*/  ISETP.LT.AND P5, PT, R240, c[0x0][0x178], !P3 ;  /* 0x00005e00f0007a0c */ /* 0x000fe40005fa1270 */
[----:B------:R-:W-:Y:S02]  /*23ac0*/  ISETP.LT.AND P0, PT, R235, c[0x0][0x178], !P3 ;  /* 0x00005e00eb007a0c */ /* 0x000fe40005f01270 */
[----:B------:R-:W-:Y:S02]  /*23ad0*/  ISETP.LT.AND P6, PT, R234, c[0x0][0x178], !P3 ;  /* 0x00005e00ea007a0c */ /* 0x000fe40005fc1270 */
[----:B------:R-:W-:Y:S01]  /*23ae0*/  ISETP.LT.AND P3, PT, R233, c[0x0][0x178], !P3 ;  /* 0x00005e00e9007a0c */ /* 0x000fe20005f61270 */
[----:B----4-:R1:W-:Y:S02]  /*23af0*/  @P4 STG.E [R20.64], R23 ;  /* 0x0000001714004986 */ /* 0x0103e4000c101908 */
[----:B-1----:R-:W-:-:S04]  /*23b00*/  IMAD.WIDE R22, R3, 0x4, R6 ;  /* 0x0000000403167825 */ /* 0x002fc800078e0206 */
[----:B------:R-:W-:Y:S02]  /*23b10*/  IMAD.WIDE R20, R3, 0x4, R4 ;  /* 0x0000000403147825 */ /* 0x000fe400078e0204 */
[----:B------:R-:W2:Y:S04]  /*23b20*/  LDL.LU R3, [R1+0x168] ;  /* 0x0001680001037983 */ /* 0x000ea80000300800 */
[----:B------:R-:W-:Y:S04]  /*23b30*/  @P5 STG.E [R230.64], R247 ;  /* 0x000000f7e6005986 */ /* 0x000fe8000c101908 */
[----:B------:R-:W-:Y:S04]  /*23b40*/  @P0 STG.E [R228.64], R246 ;  /* 0x000000f6e4000986 */ /* 0x000fe8000c101908 */
[----:B---3--:R1:W-:Y:S04]  /*23b50*/  @P6 STG.E [R22.64], R250 ;  /* 0x000000fa16006986 */ /* 0x0083e8000c101908 */
[----:B-1----:R-:W3:Y:S04]  /*23b60*/  LDL.LU R250, [R1+0x13c] ;  /* 0x00013c0001fa7983 */ /* 0x002ee80000300800 */
[----:B------:R1:W-:Y:S04]  /*23b70*/  @P3 STG.E [R20.64], R251 ;  /* 0x000000fb14003986 */ /* 0x0003e8000c101908 */
[----:B-1----:R-:W3:Y:S01]  /*23b80*/  LDL.LU R251, [R1+0x10c] ;  /* 0x00010c0001fb7983 */ /* 0x002ee20000300800 */
[----:B------:R-:W-:Y:S01]  /*23b90*/  ISETP.LT.AND P4, PT, R240, c[0x0][0x178], !P1 ;  /* 0x00005e00f0007a0c */ /* 0x000fe20004f81270 */
[----:B------:R-:W-:Y:S01]  /*23ba0*/  IMAD.WIDE R230, R0, 0x4, R10 ;  /* 0x0000000400e67825 */ /* 0x000fe200078e020a */
[----:B------:R-:W-:Y:S01]  /*23bb0*/  ISETP.LT.AND P3, PT, R235, c[0x0][0x178], !P1 ;  /* 0x00005e00eb007a0c */ /* 0x000fe20004f61270 */
[----:B------:R-:W3:Y:S01]  /*23bc0*/  LDL.LU R247, [R1+0x220] ;  /* 0x0002200001f77983 */ /* 0x000ee20000300800 */
[----:B------:R-:W-:Y:S01]  /*23bd0*/  IADD3 R20, R252, 0x10, RZ ;  /* 0x00000010fc147810 */ /* 0x000fe20007ffe0ff */
[----:B------:R-:W-:Y:S01]  /*23be0*/  IMAD.WIDE R22, R0, 0x4, R8 ;  /* 0x0000000400167825 */ /* 0x000fe200078e0208 */
[----:B------:R-:W-:Y:S01]  /*23bf0*/  ISETP.LT.AND P0, PT, R233, c[0x0][0x178], !P1 ;  /* 0x00005e00e9007a0c */ /* 0x000fe20004f01270 */
[----:B------:R-:W3:Y:S01]  /*23c00*/  LDL.LU R246, [R1+0x1a0] ;  /* 0x0001a00001f67983 */ /* 0x000ee20000300800 */
[----:B------:R-:W-:-:S02]  /*23c10*/  ISETP.LT.AND P6, PT, R240, c[0x0][0x178], !P2 ;  /* 0x00005e00f0007a0c */ /* 0x000fc400057c1270 */
[----:B------:R-:W-:Y:S01]  /*23c20*/  ISETP.LT.AND P5, PT, R235, c[0x0][0x178], !P2 ;  /* 0x00005e00eb007a0c */ /* 0x000fe200057a1270 */
[----:B------:R-:W-:Y:S02]  /*23c30*/  IMAD.WIDE R228, R0, 0x4, R4 ;  /* 0x0000000400e47825 */ /* 0x000fe400078e0204 */
[----:B--2---:R1:W-:Y:S01]  /*23c40*/  @P4 STG.E [R230.64], R3 ;  /* 0x00000003e6004986 */ /* 0x0043e2000c101908 */
[----:B------:R-:W-:Y:S02]  /*23c50*/  ISETP.LT.AND P4, PT, R234, c[0x0][0x178], !P1 ;  /* 0x00005e00ea007a0c */ /* 0x000fe40004f81270 */
[----:B------:R-:W-:Y:S01]  /*23c60*/  ISETP.GE.AND P1, PT, R20, c[0x0][0x17c], PT ;  /* 0x00005f0014007a0c */ /* 0x000fe20003f26270 */
[----:B------:R-:W-:Y:S01]  /*23c70*/  IMAD.WIDE R20, R0, 0x4, R6 ;  /* 0x0000000400147825 */ /* 0x000fe200078e0206 */
[----:B------:R-:W-:Y:S01]  /*23c80*/  @P3 STG.E [R22.64], R232 ;  /* 0x000000e816003986 */ /* 0x000fe2000c101908 */
[----:B------:R-:W-:Y:S02]  /*23c90*/  ISETP.LT.AND P3, PT, R234, c[0x0][0x178], !P2 ;  /* 0x00005e00ea007a0c */ /* 0x000fe40005761270 */
[----:B-1----:R-:W-:-:S06]  /*23ca0*/  IADD3 R3, R0, c[0x0][0x198], RZ ;  /* 0x0000660000037a10 */ /* 0x002fcc0007ffe0ff */
[----:B------:R1:W-:Y:S01]  /*23cb0*/  @P4 STG.E [R20.64], R245 ;  /* 0x000000f514004986 */ /* 0x0003e2000c101908 */
[----:B------:R-:W-:-:S03]  /*23cc0*/  IMAD.WIDE R230, R3, 0x4, R10 ;  /* 0x0000000403e67825 */ /* 0x000fc600078e020a */
[----:B------:R2:W-:Y:S04]  /*23cd0*/  @P0 STG.E [R228.64], R244 ;  /* 0x000000f4e4000986 */ /* 0x0005e8000c101908 */
[----:B-1----:R-:W4:Y:S01]  /*23ce0*/  LDL.LU R245, [R1+0x180] ;  /* 0x0001800001f57983 */ /* 0x002f220000300800 */
[----:B------:R-:W-:-:S03]  /*23cf0*/  IMAD.WIDE R22, R3, 0x4, R8 ;  /* 0x0000000403167825 */ /* 0x000fc600078e0208 */
[----:B--2---:R-:W2:Y:S01]  /*23d00*/  LDL.LU R244, [R1+0x10] ;  /* 0x0000100001f47983 */ /* 0x004ea20000300800 */
[----:B------:R-:W-:-:S03]  /*23d10*/  IMAD.WIDE R20, R3, 0x4, R6 ;  /* 0x0000000403147825 */ /* 0x000fc600078e0206 */
[----:B------:R1:W-:Y:S04]  /*23d20*/  @P6 STG.E [R230.64], R249 ;  /* 0x000000f9e6006986 */ /* 0x0003e8000c101908 */
[----:B------:R3:W-:Y:S04]  /*23d30*/  @P5 STG.E [R22.64], R248 ;  /* 0x000000f816005986 */ /* 0x0007e8000c101908 */
[----:B---3--:R3:W-:Y:S04]  /*23d40*/  @P3 STG.E [R20.64], R250 ;  /* 0x000000fa14003986 */ /* 0x0087e8000c101908 */
[----:B-1----:R-:W2:Y:S04]  /*23d50*/  LDL.LU R249, [R1+0x224] ;  /* 0x0002240001f97983 */ /* 0x002ea80000300800 */
[----:B------:R-:W2:Y:S04]  /*23d60*/  LDL.LU R248, [R1+0x1a4] ;  /* 0x0001a40001f87983 */ /* 0x000ea80000300800 */
[----:B---3--:R-:W3:Y:S01]  /*23d70*/  LDL.LU R250, [R1+0x184] ;  /* 0x0001840001fa7983 */ /* 0x008ee20000300800 */
[----:B------:R-:W-:Y:S01]  /*23d80*/  ISETP.LT.AND P2, PT, R233, c[0x0][0x178], !P2 ;  /* 0x00005e00e9007a0c */ /* 0x000fe20005741270 */
[----:B------:R-:W-:-:S12]  /*23d90*/  IMAD.WIDE R22, R3, 0x4, R4 ;  /* 0x0000000403167825 */ /* 0x000fd800078e0204 */
[----:B------:R1:W-:Y:S04]  /*23da0*/  @P2 STG.E [R22.64], R251 ;  /* 0x000000fb16002986 */ /* 0x0003e8000c101908 */
[----:B-1----:R-:W3:Y:S01]  /*23db0*/  LDL.LU R251, [R1+0x14] ;  /* 0x0000140001fb7983 */ /* 0x002ee20000300800 */
[----:B------:R-:W-:Y:S02]  /*23dc0*/  ISETP.LT.AND P5, PT, R240, c[0x0][0x178], !P1 ;  /* 0x00005e00f0007a0c */ /* 0x000fe40004fa1270 */
[----:B------:R-:W-:Y:S02]  /*23dd0*/  ISETP.LT.AND P0, PT, R235, c[0x0][0x178], !P1 ;  /* 0x00005e00eb007a0c */ /* 0x000fe40004f01270 */
[----:B------:R-:W-:Y:S02]  /*23de0*/  ISETP.LT.AND P4, PT, R234, c[0x0][0x178], !P1 ;  /* 0x00005e00ea007a0c */ /* 0x000fe40004f81270 */
[----:B------:R-:W-:-:S02]  /*23df0*/  IADD3 R230, R3, c[0x0][0x198], RZ ;  /* 0x0000660003e67a10 */ /* 0x000fc40007ffe0ff */
[----:B------:R-:W-:-:S03]  /*23e00*/  IADD3 R0, R252, 0x11, RZ ;  /* 0x00000011fc007810 */ /* 0x000fc60007ffe0ff */
[----:B------:R-:W-:Y:S01]  /*23e10*/  IMAD.WIDE R228, R230, 0x4, R10 ;  /* 0x00000004e6e47825 */ /* 0x000fe200078e020a */
[----:B------:R-:W-:Y:S02]  /*23e20*/  ISETP.GE.AND P6, PT, R0, c[0x0][0x17c], PT ;  /* 0x00005f0000007a0c */ /* 0x000fe40003fc6270 */
[----:B------:R-:W-:Y:S01]  /*23e30*/  ISETP.LT.AND P1, PT, R233, c[0x0][0x178], !P1 ;  /* 0x00005e00e9007a0c */ /* 0x000fe20004f21270 */
[C---:B------:R-:W-:Y:S01]  /*23e40*/  IMAD.WIDE R22, R230.reuse, 0x4, R8 ;  /* 0x00000004e6167825 */ /* 0x040fe200078e0208 */
[----:B------:R1:W-:Y:S03]  /*23e50*/  @P5 STG.E [R228.64], R247 ;  /* 0x000000f7e4005986 */ /* 0x0003e6000c101908 */
[----:B------:R-:W-:Y:S01]  /*23e60*/  IMAD.WIDE R20, R230, 0x4, R6 ;  /* 0x00000004e6147825 */ /* 0x000fe200078e0206 */
[----:B------:R-:W-:Y:S01]  /*23e70*/  ISETP.LT.AND P2, PT, R240, c[0x0][0x178], !P6 ;  /* 0x00005e00f0007a0c */ /* 0x000fe20007741270 */
[----:B------:R1:W-:Y:S01]  /*23e80*/  @P0 STG.E [R22.64], R246 ;  /* 0x000000f616000986 */ /* 0x0003e2000c101908 */
[----:B------:R-:W-:-:S02]  /*23e90*/  ISETP.LT.AND P5, PT, R235, c[0x0][0x178], !P6 ;  /* 0x00005e00eb007a0c */ /* 0x000fc400077a1270 */
[----:B------:R-:W-:Y:S02]  /*23ea0*/  IADD3 R0, R230, c[0x0][0x198], RZ ;  /* 0x00006600e6007a10 */ /* 0x000fe40007ffe0ff */
[C---:B------:R-:W-:Y:S02]  /*23eb0*/  IADD3 R231, R252.reuse, 0x12, RZ ;  /* 0x00000012fce77810 */ /* 0x040fe40007ffe0ff */
[----:B------:R-:W-:Y:S01]  /*23ec0*/  IADD3 R3, R252, 0x13, RZ ;  /* 0x00000013fc037810 */ /* 0x000fe20007ffe0ff */
[----:B-1----:R-:W-:Y:S01]  /*23ed0*/  IMAD.WIDE R228, R0, 0x4, R8 ;  /* 0x0000000400e47825 */ /* 0x002fe200078e0208 */
[----:B------:R-:W-:-:S03]  /*23ee0*/  ISETP.GE.AND P3, PT, R231, c[0x0][0x17c], PT ;  /* 0x00005f00e7007a0c */ /* 0x000fc60003f66270 */
[----:B------:R-:W-:Y:S01]  /*23ef0*/  IMAD.WIDE R22, R0, 0x4, R10 ;  /* 0x0000000400167825 */ /* 0x000fe200078e020a */
[----:B------:R-:W-:Y:S01]  /*23f00*/  ISETP.GE.AND P0, PT, R3, c[0x0][0x17c], PT ;  /* 0x00005f0003007a0c */ /* 0x000fe20003f06270 */
[----:B------:R-:W3:Y:S01]  /*23f10*/  LDL.LU R231, [R1+0x1f0] ;  /* 0x0001f00001e77983 */ /* 0x000ee20000300800 */
[----:B------:R-:W-:-:S03]  /*23f20*/  IADD3 R3, R252, 0x14, RZ ;  /* 0x00000014fc037810 */ /* 0x000fc60007ffe0ff */
[----:B----4-:R1:W-:Y:S01]  /*23f30*/  @P4 STG.E [R20.64], R245 ;  /* 0x000000f514004986 */ /* 0x0103e2000c101908 */
[----:B------:R-:W-:Y:S01]  /*23f40*/  ISETP.LT.AND P4, PT, R234, c[0x0][0x178], !P6 ;  /* 0x00005e00ea007a0c */ /* 0x000fe20007781270 */
[----:B-1----:R-:W-:Y:S02]  /*23f50*/  IMAD.WIDE R20, R230, 0x4, R4 ;  /* 0x00000004e6147825 */ /* 0x002fe400078e0204 */
[----:B------:R-:W4:Y:S04]  /*23f60*/  LDL.LU R230, [R1+0x240] ;  /* 0x0002400001e67983 */ /* 0x000f280000300800 */
[----:B--2---:R1:W-:Y:S04]  /*23f70*/  @P1 STG.E [R20.64], R244 ;  /* 0x000000f414001986 */ /* 0x0043e8000c101908 */
[----:B------:R2:W-:Y:S04]  /*23f80*/  @P2 STG.E [R22.64], R249 ;  /* 0x000000f916002986 */ /* 0x0005e8000c101908 */
[----:B------:R3:W-:Y:S01]  /*23f90*/  @P5 STG.E [R228.64], R248 ;  /* 0x000000f8e4005986 */ /* 0x0007e2000c101908 */
[----:B-1----:R-:W-:-:S03]  /*23fa0*/  IMAD.WIDE R20, R0, 0x4, R6 ;  /* 0x0000000400147825 */ /* 0x002fc600078e0206 */
[----:B------:R-:W4:Y:S04]  /*23fb0*/  LDL.LU R232, [R1+0x190] ;  /* 0x0001900001e87983 */ /* 0x000f280000300800 */
[----:B--2---:R-:W2:Y:S04]  /*23fc0*/  LDL.LU R249, [R1+0x2a4] ;  /* 0x0002a40001f97983 */ /* 0x004ea80000300800 */
[----:B---3--:R1:W-:Y:S01]  /*23fd0*/  @P4 STG.E [R20.64], R250 ;  /* 0x000000fa14004986 */ /* 0x0083e2000c101908 */
[----:B------:R-:W-:-:S03]  /*23fe0*/  ISETP.GE.AND P4, PT, R3, c[0x0][0x17c], PT ;  /* 0x00005f0003007a0c */ /* 0x000fc60003f86270 */
[----:B------:R-:W3:Y:S04]  /*23ff0*/  LDL.LU R248, [R1+0x244] ;  /* 0x0002440001f87983 */ /* 0x000ee80000300800 */
[----:B------:R-:W2:Y:S01]  /*24000*/  LDL.LU R3, [R1+0x2a0] ;  /* 0x0002a00001037983 */ /* 0x000ea20000300800 */
[----:B------:R-:W-:Y:S01]  /*24010*/  ISETP.LT.AND P6, PT, R233, c[0x0][0x178], !P6 ;  /* 0x00005e00e9007a0c */ /* 0x000fe200077c1270 */
[----:B------:R-:W-:Y:S02]  /*24020*/  IMAD.WIDE R22, R0, 0x4, R4 ;  /* 0x0000000400167825 */ /* 0x000fe400078e0204 */
[----:B-1----:R-:W3:Y:S10]  /*24030*/  LDL.LU R250, [R1+0x1f4] ;  /* 0x0001f40001fa7983 */ /* 0x002ef40000300800 */
[----:B------:R1:W-:Y:S04]  /*24040*/  @P6 STG.E [R22.64], R251 ;  /* 0x000000fb16006986 */ /* 0x0003e8000c101908 */
[----:B-1----:R-:W3:Y:S01]  /*24050*/  LDL.LU R251, [R1+0x194] ;  /* 0x0001940001fb7983 */ /* 0x002ee20000300800 */
[----:B------:R-:W-:-:S02]  /*24060*/  ISETP.LT.AND P5, PT, R240, c[0x0][0x178], !P3 ;  /* 0x00005e00f0007a0c */ /* 0x000fc40005fa1270 */
[----:B------:R-:W-:Y:S01]  /*24070*/  ISETP.LT.AND P1, PT, R235, c[0x0][0x178], !P3 ;  /* 0x00005e00eb007a0c */ /* 0x000fe20005f21270 */
[----:B------:R-:W3:Y:S01]  /*24080*/  LDL.LU R247, [R1+0x2d0] ;  /* 0x0002d00001f77983 */ /* 0x000ee20000300800 */
[----:B------:R-:W-:Y:S02]  /*24090*/  IADD3 R0, R0, c[0x0][0x198], RZ ;  /* 0x0000660000007a10 */ /* 0x000fe40007ffe0ff */
[----:B------:R-:W-:Y:S01]  /*240a0*/  ISETP.LT.AND P2, PT, R234, c[0x0][0x178], !P3 ;  /* 0x00005e00ea007a0c */ /* 0x000fe20005f41270 */
[----:B------:R-:W3:Y:S02]  /*240b0*/  LDL.LU R246, [R1+0x2c0] ;  /* 0x0002c00001f67983 */ /* 0x000ee40000300800 */
[----:B------:R-:W-:Y:S01]  /*240c0*/  IMAD.WIDE R228, R0, 0x4, R10 ;  /* 0x0000000400e47825 */ /* 0x000fe200078e020a */
[----:B------:R-:W-:Y:S01]  /*240d0*/  ISETP.LT.AND P3, PT, R233, c[0x0][0x178], !P3 ;  /* 0x00005e00e9007a0c */ /* 0x000fe20005f61270 */
[----:B------:R-:W3:Y:S01]  /*240e0*/  LDL.LU R245, [R1+0x280] ;  /* 0x0002800001f57983 */ /* 0x000ee20000300800 */
[----:B------:R-:W-:Y:S01]  /*240f0*/  ISETP.LT.AND P6, PT, R240, c[0x0][0x178], !P0 ;  /* 0x00005e00f0007a0c */ /* 0x000fe200047c1270 */
[----:B------:R-:W-:-:S02]  /*24100*/  IMAD.WIDE R20, R0, 0x4, R8 ;  /* 0x0000000400147825 */ /* 0x000fc400078e0208 */
[----:B------:R-:W3:Y:S02]  /*24110*/  LDL.LU R244, [R1+0x200] ;  /* 0x0002000001f47983 */ /* 0x000ee40000300800 */
[----:B------:R-:W-:Y:S02]  /*24120*/  IMAD.WIDE R22, R0, 0x4, R6 ;  /* 0x0000000400167825 */ /* 0x000fe400078e0206 */
[----:B--2---:R1:W-:Y:S01]  /*24130*/  @P5 STG.E [R228.64], R3 ;  /* 0x00000003e4005986 */ /* 0x0043e2000c101908 */
[----:B------:R-:W-:-:S03]  /*24140*/  ISETP.LT.AND P5, PT, R235, c[0x0][0x178], !P0 ;  /* 0x00005e00eb007a0c */ /* 0x000fc600047a1270 */
[----:B----4-:R2:W-:Y:S01]  /*24150*/  @P1 STG.E [R20.64], R230 ;  /* 0x000000e614001986 */ /* 0x0105e2000c101908 */
[----:B------:R-:W-:-:S03]  /*24160*/  ISETP.LT.AND P1, PT, R234, c[0x0][0x178], !P0 ;  /* 0x00005e00ea007a0c */ /* 0x000fc60004721270 */
[----:B------:R4:W-:Y:S01]  /*24170*/  @P2 STG.E [R22.64], R231 ;  /* 0x000000e716002986 */ /* 0x0009e2000c101908 */
[C---:B-1----:R-:W-:Y:S01]  /*24180*/  IADD3 R3, R0.reuse, c[0x0][0x198], RZ ;  /* 0x0000660000037a10 */ /* 0x042fe20007ffe0ff */
[----:B--2---:R-:W-:-:S04]  /*24190*/  IMAD.WIDE R20, R0, 0x4, R4 ;  /* 0x0000000400147825 */ /* 0x004fc800078e0204 */
[----:B----4-:R-:W-:Y:S01]  /*241a0*/  IMAD.WIDE R22, R3, 0x4, R10 ;  /* 0x0000000403167825 */ /* 0x010fe200078e020a */
[----:B------:R-:W-:Y:S01]  /*241b0*/  @P3 STG.E [R20.64], R232 ;  /* 0x000000e814003986 */ /* 0x000fe2000c101908 */
[----:B------:R-:W-:Y:S02]  /*241c0*/  ISETP.LT.AND P0, PT, R233, c[0x0][0x178], !P0 ;  /* 0x00005e00e9007a0c */ /* 0x000fe40004701270 */
[C---:B------:R-:W-:Y:S01]  /*241d0*/  IMAD.WIDE R228, R3.reuse, 0x4, R8 ;  /* 0x0000000403e47825 */ /* 0x040fe200078e0208 */
[----:B------:R1:W-:Y:S04]  /*241e0*/  @P6 STG.E [R22.64], R249 ;  /* 0x000000f916006986 */ /* 0x0003e8000c101908 */
[----:B---3--:R2:W-:Y:S04]  /*241f0*/  @P5 STG.E [R228.64], R248 ;  /* 0x000000f8e4005986 */ /* 0x0085e8000c101908 */
[----:B-1----:R-:W3:Y:S01]  /*24200*/  LDL.LU R249, [R1+0x2d4] ;  /* 0x0002d40001f97983 */ /* 0x002ee20000300800 */
[----:B------:R-:W-:-:S03]  /*24210*/  IMAD.WIDE R22, R3, 0x4, R6 ;  /* 0x0000000403167825 */ /* 0x000fc600078e0206 */
[----:B--2---:R-:W2:Y:S01]  /*24220*/  LDL.LU R248, [R1+0x2c4] ;  /* 0x0002c40001f87983 */ /* 0x004ea20000300800 */
[----:B------:R-:W-:-:S03]  /*24230*/  IMAD.WIDE R20, R3, 0x4, R4 ;  /* 0x0000000403147825 */ /* 0x000fc600078e0204 */
[----:B------:R1:W-:Y:S04]  /*24240*/  @P1 STG.E [R22.64], R250 ;  /* 0x000000fa16001986 */ /* 0x0003e8000c101908 */
[----:B------:R4:W-:Y:S04]  /*24250*/  @P0 STG.E [R20.64], R251 ;  /* 0x000000fb14000986 */ /* 0x0009e8000c101908 */
[----:B-1----:R-:W2:Y:S04]  /*24260*/  LDL.LU R250, [R1+0x284] ;  /* 0x0002840001fa7983 */ /* 0x002ea80000300800 */
[----:B----4-:R-:W4:Y:S01]  /*24270*/  LDL.LU R251, [R1+0x204] ;  /* 0x0002040001fb7983 */ /* 0x010f220000300800 */
[----:B------:R-:W-:-:S02]  /*24280*/  ISETP.LT.AND P6, PT, R240, c[0x0][0x178], !P4 ;  /* 0x00005e00f0007a0c */ /* 0x000fc400067c1270 */
[----:B------:R-:W-:Y:S02]  /*24290*/  ISETP.LT.AND P3, PT, R235, c[0x0][0x178], !P4 ;  /* 0x00005e00eb007a0c */ /* 0x000fe40006761270 */
[----:B------:R-:W-:Y:S02]  /*242a0*/  IADD3 R230, R252, 0x15, RZ ;  /* 0x00000015fce67810 */ /* 0x000fe40007ffe0ff */
[----:B------:R-:W-:Y:S02]  /*242b0*/  IADD3 R0, R3, c[0x0][0x198], RZ ;  /* 0x0000660003007a10 */ /* 0x000fe40007ffe0ff */
[----:B------:R-:W-:Y:S02]  /*242c0*/  ISETP.LT.AND P5, PT, R234, c[0x0][0x178], !P4 ;  /* 0x00005e00ea007a0c */ /* 0x000fe400067a1270 */
[----:B------:R-:W-:Y:S01]  /*242d0*/  ISETP.GE.AND P2, PT, R230, c[0x0][0x17c], PT ;  /* 0x00005f00e6007a0c */ /* 0x000fe20003f46270 */
[----:B------:R-:W-:Y:S01]  /*242e0*/  IMAD.WIDE R228, R0, 0x4, R10 ;  /* 0x0000000400e47825 */ /* 0x000fe200078e020a */
[----:B------:R-:W-:-:S03]  /*242f0*/  ISETP.LT.AND P4, PT, R233, c[0x0][0x178], !P4 ;  /* 0x00005e00e9007a0c */ /* 0x000fc60006781270 */
[----:B------:R-:W-:Y:S01]  /*24300*/  IMAD.WIDE R22, R0, 0x4, R8 ;  /* 0x0000000400167825 */ /* 0x000fe200078e0208 */
[----:B------:R-:W-:Y:S01]  /*24310*/  ISETP.LT.AND P0, PT, R240, c[0x0][0x178], !P2 ;  /* 0x00005e00f0007a0c */ /* 0x000fe20005701270 */
[----:B------:R1:W-:Y:S01]  /*24320*/  @P6 STG.E [R228.64], R247 ;  /* 0x000000f7e4006986 */ /* 0x0003e2000c101908 */
[C---:B------:R-:W-:Y:S01]  /*24330*/  IADD3 R3, R0.reuse, c[0x0][0x198], RZ ;  /* 0x0000660000037a10 */ /* 0x040fe20007ffe0ff */
[----:B------:R-:W-:Y:S02]  /*24340*/  IMAD.WIDE R20, R0, 0x4, R6 ;  /* 0x0000000400147825 */ /* 0x000fe400078e0206 */
[----:B------:R1:W-:Y:S01]  /*24350*/  @P3 STG.E [R22.64], R246 ;  /* 0x000000f616003986 */ /* 0x0003e2000c101908 */
[----:B------:R-:W-:Y:S02]  /*24360*/  ISETP.LT.AND P3, PT, R235, c[0x0][0x178], !P2 ;  /* 0x00005e00eb007a0c */ /* 0x000fe40005761270 */
[----:B------:R-:W-:Y:S01]  /*24370*/  ISETP.LT.AND P6, PT, R234, c[0x0][0x178], !P2 ;  /* 0x00005e00ea007a0c */ /* 0x000fe200057c1270 */
[----:B------:R1:W-:Y:S02]  /*24380*/  @P5 STG.E [R20.64], R245 ;  /* 0x000000f514005986 */ /* 0x0003e4000c101908 */
[----:B-1----:R-:W-:Y:S01]  /*24390*/  IMAD.WIDE R228, R0, 0x4, R4 ;  /* 0x0000000400e47825 */ /* 0x002fe200078e0204 */
[----:B------:R-:W-:-:S03]  /*243a0*/  ISETP.LT.AND P2, PT, R233, c[0x0][0x178], !P2 ;  /* 0x00005e00e9007a0c */ /* 0x000fc60005741270 */
[----:B------:R-:W-:-:S04]  /*243b0*/  IMAD.WIDE R22, R3, 0x4, R8 ;  /* 0x0000000403167825 */ /* 0x000fc800078e0208 */
[C---:B------:R-:W-:Y:S01]  /*243c0*/  IMAD.WIDE R20, R3.reuse, 0x4, R10 ;  /* 0x0000000403147825 */ /* 0x040fe200078e020a */
[----:B------:R1:W-:Y:S01]  /*243d0*/  @P4 STG.E [R228.64], R244 ;  /* 0x000000f4e4004986 */ /* 0x0003e2000c101908 */
[----:B------:R-:W-:-:S03]  /*243e0*/  IADD3 R0, R3, c[0x0][0x198], RZ ;  /* 0x0000660003007a10 */ /* 0x000fc60007ffe0ff */
[----:B-1----:R-:W4:Y:S04]  /*243f0*/  LDL.LU R244, [R1+0x250] ;  /* 0x0002500001f47983 */ /* 0x002f280000300800 */
[----:B---3--:R1:W-:Y:S04]  /*24400*/  @P0 STG.E [R20.64], R249 ;  /* 0x000000f914000986 */ /* 0x0083e8000c101908 */
[----:B--2---:R2:W-:Y:S01]  /*24410*/  @P3 STG.E [R22.64], R248 ;  /* 0x000000f816003986 */ /* 0x0045e2000c101908 */
[----:B-1----:R-:W-:-:S03]  /*24420*/  IMAD.WIDE R20, R3, 0x4, R6 ;  /* 0x0000000403147825 */ /* 0x002fc600078e0206 */
[----:B------:R-:W3:Y:S01]  /*24430*/  LDL.LU R249, [R1+0x2e4] ;  /* 0x0002e40001f97983 */ /* 0x000ee20000300800 */
[----:B--2---:R-:W-:-:S03]  /*24440*/  IMAD.WIDE R22, R3, 0x4, R4 ;  /* 0x0000000403167825 */ /* 0x004fc600078e0204 */
[----:B------:R-:W2:Y:S04]  /*24450*/  LDL.LU R248, [R1+0x2b4] ;  /* 0x0002b40001f87983 */ /* 0x000ea80000300800 */
[----:B------:R-:W2:Y:S04]  /*24460*/  LDL.LU R3, [R1+0x2e0] ;  /* 0x0002e00001037983 */ /* 0x000ea80000300800 */
[----:B------:R1:W-:Y:S04]  /*24470*/  @P6 STG.E [R20.64], R250 ;  /* 0x000000fa14006986 */ /* 0x0003e8000c101908 */
[----:B----4-:R4:W-:Y:S04]  /*24480*/  @P2 STG.E [R22.64], R251 ;  /* 0x000000fb16002986 */ /* 0x0109e8000c101908 */
[----:B-1----:R-:W2:Y:S04]  /*24490*/  LDL.LU R21, [R1+0x2f0] ;  /* 0x0002f00001157983 */ /* 0x002ea80000300800 */
[----:B----4-:R-:W4:Y:S01]  /*244a0*/  LDL.LU R23, [R1+0x2b0] ;  /* 0x0002b00001177983 */ /* 0x010f220000300800 */
[----:B------:R-:W-:-:S02]  /*244b0*/  IADD3 R230, R252, 0x16, RZ ;  /* 0x00000016fce67810 */ /* 0x000fc40007ffe0ff */
[----:B------:R-:W-:Y:S01]  /*244c0*/  IADD3 R228, R252, 0x17, RZ ;  /* 0x00000017fce47810 */ /* 0x000fe20007ffe0ff */
[----:B------:R-:W3:Y:S01]  /*244d0*/  LDL.LU R251, [R1+0x254] ;  /* 0x0002540001fb7983 */ /* 0x000ee20000300800 */
[----:B------:R-:W-:Y:S02]  /*244e0*/  ISETP.GE.AND P1, PT, R230, c[0x0][0x17c], PT ;  /* 0x00005f00e6007a0c */ /* 0x000fe40003f26270 */
[----:B------:R-:W-:Y:S01]  /*244f0*/  ISETP.GE.AND P0, PT, R228, c[0x0][0x17c], PT ;  /* 0x00005f00e4007a0c */ /* 0x000fe20003f06270 */
[----:B------:R-:W3:Y:S01]  /*24500*/  LDL.LU R232, [R1+0x228] ;  /* 0x0002280001e87983 */ /* 0x000ee20000300800 */
[----:B------:R-:W-:Y:S02]  /*24510*/  ISETP.LT.AND P4, PT, R240, c[0x0][0x178], !P1 ;  /* 0x00005e00f0007a0c */ /* 0x000fe40004f81270 */
[----:B------:R-:W-:Y:S02]  /*24520*/  ISETP.LT.AND P5, PT, R235, c[0x0][0x178], !P1 ;  /* 0x00005e00eb007a0c */ /* 0x000fe40004fa1270 */
[----:B------:R-:W-:Y:S01]  /*24530*/  ISETP.LT.AND P3, PT, R234, c[0x0][0x178], !P1 ;  /* 0x00005e00ea007a0c */ /* 0x000fe20004f61270 */
[C---:B------:R-:W-:Y:S01]  /*24540*/  IMAD.WIDE R228, R0.reuse, 0x4, R10 ;  /* 0x0000000400e47825 */ /* 0x040fe200078e020a */
[----:B------:R-:W3:Y:S03]  /*24550*/  LDL.LU R247, [R1+0x1a8] ;  /* 0x0001a80001f77983 */ /* 0x000ee60000300800 */
[C---:B------:R-:W-:Y:S01]  /*24560*/  IMAD.WIDE R230, R0.reuse, 0x4, R8 ;  /* 0x0000000400e67825 */ /* 0x040fe200078e0208 */
[----:B------:R-:W3:Y:S04]  /*24570*/  LDL.LU R246, [R1+0x188] ;  /* 0x0001880001f67983 */ /* 0x000ee80000300800 */
[----:B------:R-:W3:Y:S04]  /*24580*/  LDL.LU R245, [R1+0x18] ;  /* 0x0000180001f57983 */ /* 0x000ee80000300800 */
[----:B------:R-:W3:Y:S04]  /*24590*/  LDL.LU R250, [R1+0x22c] ;  /* 0x00022c0001fa7983 */ /* 0x000ee80000300800 */
[----:B--2---:R1:W-:Y:S04]  /*245a0*/  @P4 STG.E [R228.64], R21 ;  /* 0x00000015e4004986 */ /* 0x0043e8000c101908 */
[----:B------:R2:W-:Y:S01]  /*245b0*/  @P5 STG.E [R230.64], R3 ;  /* 0x00000003e6005986 */ /* 0x0005e2000c101908 */
[C---:B-1----:R-:W-:Y:S01]  /*245c0*/  IMAD.WIDE R20, R0.reuse, 0x4, R6 ;  /* 0x0000000400147825 */ /* 0x042fe200078e0206 */
[----:B--2---:R-:W-:-:S04]  /*245d0*/  IADD3 R3, R0, c[0x0][0x198], RZ ;  /* 0x0000660000037a10 */ /* 0x004fc80007ffe0ff */
[----:B----4-:R1:W-:Y:S02]  /*245e0*/  @P3 STG.E [R20.64], R23 ;  /* 0x0000001714003986 */ /* 0x0103e4000c101908 */
[----:B-1----:R-:W-:Y:S02]  /*245f0*/  IMAD.WIDE R20, R0, 0x4, R4 ;  /* 0x0000000400147825 */ /* 0x002fe400078e0204 */
[----:B------:R-:W2:Y:S01]  /*24600*/  LDL.LU R0, [R1+0x2f4] ;  /* 0x0002f40001007983 */ /* 0x000ea20000300800 */
[----:B------:R-:W-:Y:S02]  /*24610*/  ISETP.LT.AND P2, PT, R233, c[0x0][0x178], !P1 ;  /* 0x00005e00e9007a0c */ /* 0x000fe40004f41270 */
[----:B------:R-:W-:Y:S02]  /*24620*/  ISETP.LT.AND P4, PT, R240, c[0x0][0x178], !P0 ;  /* 0x00005e00f0007a0c */ /* 0x000fe40004781270 */
[----:B------:R-:W-:Y:S02]  /*24630*/  ISETP.LT.AND P5, PT, R235, c[0x0][0x178], !P0 ;  /* 0x00005e00eb007a0c */ /* 0x000fe400047a1270 */
[----:B------:R-:W-:-:S02]  /*24640*/  ISETP.LT.AND P6, PT, R234, c[0x0][0x178], !P0 ;  /* 0x00005e00ea007a0c */ /* 0x000fc400047c1270 */
[C---:B------:R-:W-:Y:S02]  /*24650*/  IADD3 R22, R252.reuse, 0x18, RZ ;  /* 0x00000018fc167810 */ /* 0x040fe40007ffe0ff */
[----:B------:R-:W-:Y:S02]  /*24660*/  IADD3 R228, R252, 0x19, RZ ;  /* 0x00000019fce47810 */ /* 0x000fe40007ffe0ff */
[----:B------:R-:W-:Y:S01]  /*24670*/  ISETP.GE.AND P1, PT, R22, c[0x0][0x17c], PT ;  /* 0x00005f0016007a0c */ /* 0x000fe20003f26270 */
[----:B------:R-:W-:Y:S01]  /*24680*/  IMAD.WIDE R22, R3, 0x4, R10 ;  /* 0x0000000403167825 */ /* 0x000fe200078e020a */
[----:B------:R-:W-:-:S03]  /*24690*/  ISETP.GE.AND P3, PT, R228, c[0x0][0x17c], PT ;  /* 0x00005f00e4007a0c */ /* 0x000fc60003f66270 */
[C---:B------:R-:W-:Y:S01]  /*246a0*/  IMAD.WIDE R228, R3.reuse, 0x4, R8 ;  /* 0x0000000403e47825 */ /* 0x040fe200078e0208 */
[----:B------:R1:W-:Y:S03]  /*246b0*/  @P2 STG.E [R20.64], R244 ;  /* 0x000000f414002986 */ /* 0x0003e6000c101908 */
[----:B------:R-:W-:Y:S01]  /*246c0*/  IMAD.WIDE R230, R3, 0x4, R6 ;  /* 0x0000000403e67825 */ /* 0x000fe200078e0206 */
[----:B-1----:R-:W4:Y:S04]  /*246d0*/  LDL.LU R244, [R1+0xe60] ;  /* 0x000e600001f47983 */ /* 0x002f280000300800 */
[----:B--2---:R-:W-:Y:S04]  /*246e0*/  @P4 STG.E [R22.64], R0 ;  /* 0x0000000016004986 */ /* 0x004fe8000c101908 */
[----:B---3--:R1:W-:Y:S04]  /*246f0*/  @P5 STG.E [R228.64], R249 ;  /* 0x000000f9e4005986 */ /* 0x0083e8000c101908 */
[----:B------:R2:W-:Y:S04]  /*24700*/  @P6 STG.E [R230.64], R248 ;  /* 0x000000f8e6006986 */ /* 0x0005e8000c101908 */
[----:B-1----:R-:W3:Y:S04]  /*24710*/  LDL.LU R249, [R1+0x1ac] ;  /* 0x0001ac0001f97983 */ /* 0x002ee80000300800 */
[----:B--2---:R-:W2:Y:S01]  /*24720*/  LDL.LU R248, [R1+0x18c] ;  /* 0x00018c0001f87983 */ /* 0x004ea20000300800 */
[----:B------:R-:W-:-:S02]  /*24730*/  ISETP.LT.AND P0, PT, R233, c[0x0][0x178], !P0 ;  /* 0x00005e00e9007a0c */ /* 0x000fc40004701270 */
[----:B------:R-:W-:Y:S02]  /*24740*/  ISETP.LT.AND P4, PT, R240, c[0x0][0x178], !P1 ;  /* 0x00005e00f0007a0c */ /* 0x000fe40004f81270 */
[----:B------:R-:W-:Y:S02]  /*24750*/  ISETP.LT.AND P6, PT, R235, c[0x0][0x178], !P1 ;  /* 0x00005e00eb007a0c */ /* 0x000fe40004fc1270 */
[C---:B------:R-:W-:Y:S01]  /*24760*/  IADD3 R230, R3.reuse, c[0x0][0x198], RZ ;  /* 0x0000660003e67a10 */ /* 0x040fe20007ffe0ff */
[----:B------:R-:W-:Y:S01]  /*24770*/  IMAD.WIDE R228, R3, 0x4, R4 ;  /* 0x0000000403e47825 */ /* 0x000fe200078e0204 */
[----:B------:R-:W-:-:S03]  /*24780*/  ISETP.LT.AND P2, PT, R234, c[0x0][0x178], !P1 ;  /* 0x00005e00ea007a0c */ /* 0x000fc60004f41270 */
[----:B------:R-:W-:Y:S01]  /*24790*/  IMAD.WIDE R20, R230, 0x4, R10 ;  /* 0x00000004e6147825 */ /* 0x000fe200078e020a */
[----:B------:R-:W-:-:S03]  /*247a0*/  ISETP.LT.AND P1, PT, R233, c[0x0][0x178], !P1 ;  /* 0x00005e00e9007a0c */ /* 0x000fc60004f21270 */
[----:B------:R-:W-:Y:S01]  /*247b0*/  IMAD.WIDE R22, R230, 0x4, R8 ;  /* 0x00000004e6167825 */ /* 0x000fe200078e0208 */
[----:B------:R-:W-:Y:S01]  /*247c0*/  IADD3 R0, R252, 0x1a, RZ ;  /* 0x0000001afc007810 */ /* 0x000fe20007ffe0ff */
[----:B------:R1:W-:Y:S01]  /*247d0*/  @P0 STG.E [R228.64], R251 ;  /* 0x000000fbe4000986 */ /* 0x0003e2000c101908 */
[----:B------:R-:W-:-:S03]  /*247e0*/  ISETP.LT.AND P5, PT, R240, c[0x0][0x178], !P3 ;  /* 0x00005e00f0007a0c */ /* 0x000fc60005fa1270 */
[----:B------:R4:W-:Y:S01]  /*247f0*/  @P4 STG.E [R20.64], R232 ;  /* 0x000000e814004986 */ /* 0x0009e2000c101908 */
[----:B------:R-:W-:-:S03]  /*24800*/  ISETP.GE.AND P0, PT, R0, c[0x0][0x17c], PT ;  /* 0x00005f0000007a0c */ /* 0x000fc60003f06270 */
[----:B------:R4:W-:Y:S01]  /*24810*/  @P6 STG.E [R22.64], R247 ;  /* 0x000000f716006986 */ /* 0x0009e2000c101908 */
[----:B------:R-:W-:Y:S02]  /*24820*/  ISETP.LT.AND P6, PT, R235, c[0x0][0x178], !P3 ;  /* 0x00005e00eb007a0c */ /* 0x000fe40005fc1270 */
[----:B------:R-:W-:Y:S01]  /*24830*/  ISETP.LT.AND P4, PT, R234, c[0x0][0x178], !P3 ;  /* 0x00005e00ea007a0c */ /* 0x000fe20005f81270 */
[----:B-1----:R-:W2:Y:S01]  /*24840*/  LDL.LU R251, [R1+0x1c] ;  /* 0x00001c0001fb7983 */ /* 0x002ea20000300800 */
[C---:B------:R-:W-:Y:S01]  /*24850*/  IADD3 R0, R230.reuse, c[0x0][0x198], RZ ;  /* 0x00006600e6007a10 */ /* 0x040fe20007ffe0ff */
[----:B----4-:R-:W-:Y:S01]  /*24860*/  IMAD.WIDE R20, R230, 0x4, R6 ;  /* 0x00000004e6147825 */ /* 0x010fe200078e0206 */
[----:B------:R-:W-:Y:S01]  /*24870*/  IADD3 R3, R252, 0x1b, RZ ;  /* 0x0000001bfc037810 */ /* 0x000fe20007ffe0ff */
[----:B------:R-:W4:Y:S02]  /*24880*/  LDL.LU R231, [R1+0x1f8] ;  /* 0x0001f80001e77983 */ /* 0x000f240000300800 */
[----:B------:R-:W-:-:S02]  /*24890*/  IMAD.WIDE R22, R230, 0x4, R4 ;  /* 0x00000004e6167825 */ /* 0x000fc400078e0204 */
[----:B------:R1:W-:Y:S02]  /*248a0*/  @P2 STG.E [R20.64], R246 ;  /* 0x000000f614002986 */ /* 0x0003e4000c101908 */
[----:B------:R-:W-:Y:S02]  /*248b0*/  IMAD.WIDE R228, R0, 0x4, R10 ;  /* 0x0000000400e47825 */ /* 0x000fe400078e020a */
[----:B------:R1:W-:Y:S01]  /*248c0*/  @P1 STG.E [R22.64], R245 ;  /* 0x000000f516001986 */ /* 0x0003e2000c101908 */
[----:B------:R-:W-:-:S03]  /*248d0*/  IADD3 R230, R252, 0x1c, RZ ;  /* 0x0000001cfce67810 */ /* 0x000fc60007ffe0ff */
[----:B------:R-:W-:Y:S01]  /*248e0*/  @P5 STG.E [R228.64], R250 ;  /* 0x000000fae4005986 */ /* 0x000fe2000c101908 */
[----:B-1----:R-:W-:-:S03]  /*248f0*/  IMAD.WIDE R20, R0, 0x4, R8 ;  /* 0x0000000400147825 */ /* 0x002fc600078e0208 */
[----:B------:R-:W4:Y:S01]  /*24900*/  LDL.LU R232, [R1+0x2ac] ;  /* 0x0002ac0001e87983 */ /* 0x000f220000300800 */
[----:B------:R-:W-:-:S03]  /*24910*/  IMAD.WIDE R22, R0, 0x4, R6 ;  /* 0x0000000400167825 */ /* 0x000fc600078e0206 */
[----:B------:R-:W4:Y:S01]  /*24920*/  LDL.LU R247, [R1+0x24c] ;  /* 0x00024c0001f77983 */ /* 0x000f220000300800 */
[----:B------:R-:W-:Y:S02]  /*24930*/  ISETP.GE.AND P1, PT, R3, c[0x0][0x17c], PT ;  /* 0x00005f0003007a0c */ /* 0x000fe40003f26270 */
[----:B------:R-:W-:Y:S01]  /*24940*/  IADD3 R3, R0, c[0x0][0x198], RZ ;  /* 0x0000660000037a10 */ /* 0x000fe20007ffe0ff */
[----:B---3--:R1:W-:Y:S04]  /*24950*/  @P6 STG.E [R20.64], R249 ;  /* 0x000000f914006986 */ /* 0x0083e8000c101908 */
[----:B--2---:R2:W-:Y:S01]  /*24960*/  @P4 STG.E [R22.64], R248 ;  /* 0x000000f816004986 */ /* 0x0045e2000c101908 */
[----:B------:R-:W-:-:S03]  /*24970*/  ISETP.GE.AND P4, PT, R230, c[0x0][0x17c], PT ;  /* 0x00005f00e6007a0c */ /* 0x000fc60003f86270 */
[----:B-1----:R-:W3:Y:S01]  /*24980*/  LDL.LU R249, [R1+0x1fc] ;  /* 0x0001fc0001f97983 */ /* 0x002ee20000300800 */
[----:B------:R-:W-:-:S03]  /*24990*/  IMAD.WIDE R20, R0, 0x4, R4 ;  /* 0x0000000400147825 */ /* 0x000fc600078e0204 */
[----:B--2---:R-:W2:Y:S04]  /*249a0*/  LDL.LU R248, [R1+0x19c] ;  /* 0x00019c0001f87983 */ /* 0x004ea80000300800 */
[----:B------:R-:W2:Y:S04]  /*249b0*/  LDL.LU R0, [R1+0x248] ;  /* 0x0002480001007983 */ /* 0x000ea80000300800 */
[----:B------:R-:W2:Y:S01]  /*249c0*/  LDL.LU R230, [R1+0x2a8] ;  /* 0x0002a80001e67983 */ /* 0x000ea20000300800 */
[----:B------:R-:W-:Y:S02]  /*249d0*/  ISETP.LT.AND P3, PT, R233, c[0x0][0x178], !P3 ;  /* 0x00005e00e9007a0c */ /* 0x000fe40005f61270 */
[----:B------:R-:W-:-:S02]  /*249e0*/  ISETP.LT.AND P2, PT, R240, c[0x0][0x178], !P0 ;  /* 0x00005e00f0007a0c */ /* 0x000fc40004741270 */
[----:B------:R-:W-:Y:S02]  /*249f0*/  ISETP.LT.AND P5, PT, R235, c[0x0][0x178], !P0 ;  /* 0x00005e00eb007a0c */ /* 0x000fe400047a1270 */
[----:B------:R-:W-:Y:S01]  /*24a00*/  ISETP.LT.AND P6, PT, R234, c[0x0][0x178], !P0 ;  /* 0x00005e00ea007a0c */ /* 0x000fe200047c1270 */
[C---:B------:R-:W-:Y:S01]  /*24a10*/  IMAD.WIDE R22, R3.reuse, 0x4, R10 ;  /* 0x0000000403167825 */ /* 0x040fe200078e020a */
[----:B------:R-:W3:Y:S03]  /*24a20*/  LDL.LU R246, [R1+0x2c8] ;  /* 0x0002c80001f67983 */ /* 0x000ee60000300800 */
[C---:B------:R-:W-:Y:S01]  /*24a30*/  IMAD.WIDE R228, R3.reuse, 0x4, R8 ;  /* 0x0000000403e47825 */ /* 0x040fe200078e0208 */
[----:B------:R-:W3:Y:S04]  /*24a40*/  LDL.LU R245, [R1+0x288] ;  /* 0x0002880001f57983 */ /* 0x000ee80000300800 */
[----:B------:R1:W-:Y:S04]  /*24a50*/  @P3 STG.E [R20.64], R251 ;  /* 0x000000fb14003986 */ /* 0x0003e8000c101908 */
[----:B------:R-:W3:Y:S01]  /*24a60*/  LDL.LU R250, [R1+0x208] ;  /* 0x0002080001fa7983 */ /* 0x000ee20000300800 */
[----:B-1----:R-:W-:-:S03]  /*24a70*/  IMAD.WIDE R20, R3, 0x4, R6 ;  /* 0x0000000403147825 */ /* 0x002fc600078e0206 */
[----:B------:R-:W3:Y:S04]  /*24a80*/  LDL.LU R251, [R1+0x2dc] ;  /* 0x0002dc0001fb7983 */ /* 0x000ee80000300800 */
[----:B--2---:R-:W-:Y:S04]  /*24a90*/  @P2 STG.E [R22.64], R230 ;  /* 0x000000e616002986 */ /* 0x004fe8000c101908 */
[----:B------:R1:W-:Y:S04]  /*24aa0*/  @P5 STG.E [R228.64], R0 ;  /* 0x00000000e4005986 */ /* 0x0003e8000c101908 */
[----:B----4-:R2:W-:Y:S01]  /*24ab0*/  @P6 STG.E [R20.64], R231 ;  /* 0x000000e714006986 */ /* 0x0105e2000c101908 */
[C---:B-1----:R-:W-:Y:S01]  /*24ac0*/  IADD3 R0, R3.reuse, c[0x0][0x198], RZ ;  /* 0x0000660003007a10 */ /* 0x042fe20007ffe0ff */
[----:B--2---:R-:W-:-:S02]  /*24ad0*/  IMAD.WIDE R230, R3, 0x4, R4 ;  /* 0x0000000403e67825 */ /* 0x004fc400078e0204 */
[----:B------:R-:W2:Y:S01]  /*24ae0*/  LDL.LU R3, [R1+0x198] ;  /* 0x0001980001037983 */ /* 0x000ea20000300800 */
[----:B------:R-:W-:Y:S02]  /*24af0*/  ISETP.LT.AND P0, PT, R233, c[0x0][0x178], !P0 ;  /* 0x00005e00e9007a0c */ /* 0x000fe40004701270 */
[----:B------:R-:W-:Y:S02]  /*24b00*/  ISETP.LT.AND P5, PT, R240, c[0x0][0x178], !P1 ;  /* 0x00005e00f0007a0c */ /* 0x000fe40004fa1270 */
[----:B------:R-:W-:Y:S02]  /*24b10*/  ISETP.LT.AND P3, PT, R235, c[0x0][0x178], !P1 ;  /* 0x00005e00eb007a0c */ /* 0x000fe40004f61270 */
[----:B------:R-:W-:Y:S02]  /*24b20*/  ISETP.LT.AND P2, PT, R234, c[0x0][0x178], !P1 ;  /* 0x00005e00ea007a0c */ /* 0x000fe40004f41270 */
[----:B------:R-:W-:Y:S02]  /*24b30*/  ISETP.LT.AND P1, PT, R233, c[0x0][0x178], !P1 ;  /* 0x00005e00e9007a0c */ /* 0x000fe40004f21270 */
[----:B------:R-:W-:Y:S01]  /*24b40*/  IADD3 R22, R252, 0x1d, RZ ;  /* 0x0000001dfc167810 */ /* 0x000fe20007ffe0ff */
[----:B------:R-:W-:-:S03]  /*24b50*/  IMAD.WIDE R20, R0, 0x4, R10 ;  /* 0x0000000400147825 */ /* 0x000fc600078e020a */
[----:B------:R-:W-:Y:S01]  /*24b60*/  ISETP.GE.AND P6, PT, R22, c[0x0][0x17c], PT ;  /* 0x00005f0016007a0c */ /* 0x000fe20003fc6270 */
[----:B------:R-:W-:-:S04]  /*24b70*/  IMAD.WIDE R22, R0, 0x4, R8 ;  /* 0x0000000400167825 */ /* 0x000fc800078e0208 */
[C---:B------:R-:W-:Y:S01]  /*24b80*/  IMAD.WIDE R228, R0.reuse, 0x4, R6 ;  /* 0x0000000400e47825 */ /* 0x040fe200078e0206 */
[----:B--2---:R1:W-:Y:S04]  /*24b90*/  @P0 STG.E [R230.64], R3 ;  /* 0x00000003e6000986 */ /* 0x0043e8000c101908 */
[----:B------:R-:W-:Y:S04]  /*24ba0*/  @P5 STG.E [R20.64], R232 ;  /* 0x000000e814005986 */ /* 0x000fe8000c101908 */
[----:B------:R-:W-:Y:S01]  /*24bb0*/  @P3 STG.E [R22.64], R247 ;  /* 0x000000f716003986 */ /* 0x000fe2000c101908 */
[----:B-1----:R-:W-:-:S03]  /*24bc0*/  IMAD.WIDE R230, R0, 0x4, R4 ;  /* 0x0000000400e67825 */ /* 0x002fc600078e0204 */
[----:B---3--:R-:W-:Y:S04]  /*24bd0*/  @P2 STG.E [R228.64], R249 ;  /* 0x000000f9e4002986 */ /* 0x008fe8000c101908 */
[----:B------:R1:W-:Y:S04]  /*24be0*/  @P1 STG.E [R230.64], R248 ;  /* 0x000000f8e6001986 */ /* 0x0003e8000c101908 */
[----:B-1----:R-:W2:Y:S04]  /*24bf0*/  LDL.LU R230, [R1+0x2d8] ;  /* 0x0002d80001e67983 */ /* 0x002ea80000300800 */
[----:B------:R-:W3:Y:S01]  /*24c00*/  LDL.LU R249, [R1+0x2cc] ;  /* 0x0002cc0001f97983 */ /* 0x000ee20000300800 */
[----:B------:R-:W-:-:S02]  /*24c10*/  ISETP.LT.AND P2, PT, R240, c[0x0][0x178], !P4 ;  /* 0x00005e00f0007a0c */ /* 0x000fc40006741270 */
[----:B------:R-:W-:Y:S01]  /*24c20*/  ISETP.LT.AND P3, PT, R235, c[0x0][0x178], !P4 ;  /* 0x00005e00eb007a0c */ /* 0x000fe20006761270 */
[----:B------:R-:W4:Y:S01]  /*24c30*/  LDL.LU R231, [R1+0x28c] ;  /* 0x00028c0001e77983 */ /* 0x000f220000300800 */
[----:B------:R-:W-:Y:S02]  /*24c40*/  ISETP.LT.AND P1, PT, R234, c[0x0][0x178], !P4 ;  /* 0x00005e00ea007a0c */ /* 0x000fe40006721270 */
[----:B------:R-:W-:Y:S01]  /*24c50*/  IADD3 R3, R0, c[0x0][0x198], RZ ;  /* 0x0000660000037a10 */ /* 0x000fe20007ffe0ff */
[----:B------:R-:W3:Y:S04]  /*24c60*/  LDL.LU R248, [R1+0x20c] ;  /* 0x00020c0001f87983 */ /* 0x000ee80000300800 */
[C---:B------:R-:W-:Y:S01]  /*24c70*/  IMAD.WIDE R228, R3.reuse, 0x4, R10 ;  /* 0x0000000403e47825 */ /* 0x040fe200078e020a */
[----:B------:R-:W-:Y:S01]  /*24c80*/  IADD3 R0, R252, 0x1e, RZ ;  /* 0x0000001efc007810 */ /* 0x000fe20007ffe0ff */
[----:B------:R-:W3:Y:S02]  /*24c90*/  LDL.LU R232, [R1+0x2f8] ;  /* 0x0002f80001e87983 */ /* 0x000ee40000300800 */
[----:B------:R-:W-:-:S04]  /*24ca0*/  IMAD.WIDE R20, R3, 0x4, R8 ;  /* 0x0000000403147825 */ /* 0x000fc800078e0208 */
[----:B------:R-:W-:Y:S01]  /*24cb0*/  IMAD.WIDE R22, R3, 0x4, R6 ;  /* 0x0000000403167825 */ /* 0x000fe200078e0206 */
[----:B------:R-:W-:Y:S01]  /*24cc0*/  ISETP.LT.AND P4, PT, R233, c[0x0][0x178], !P4 ;  /* 0x00005e00e9007a0c */ /* 0x000fe20006781270 */
[----:B------:R-:W3:Y:S01]  /*24cd0*/  LDL.LU R247, [R1+0x2e8] ;  /* 0x0002e80001f77983 */ /* 0x000ee20000300800 */
[----:B------:R-:W-:Y:S02]  /*24ce0*/  ISETP.LT.AND P5, PT, R240, c[0x0][0x178], !P6 ;  /* 0x00005e00f0007a0c */ /* 0x000fe400077a1270 */
[----:B------:R-:W-:Y:S02]  /*24cf0*/  ISETP.GE.AND P0, PT, R0, c[0x0][0x17c], PT ;  /* 0x00005f0000007a0c */ /* 0x000fe40003f06270 */
[----:B------:R-:W-:Y:S01]  /*24d00*/  IADD3 R0, R3, c[0x0][0x198], RZ ;  /* 0x0000660003007a10 */ /* 0x000fe20007ffe0ff */
[----:B--2---:R1:W-:Y:S04]  /*24d10*/  @P2 STG.E [R228.64], R230 ;  /* 0x000000e6e4002986 */ /* 0x0043e8000c101908 */
[----:B------:R2:W-:Y:S04]  /*24d20*/  @P3 STG.E [R20.64], R246 ;  /* 0x000000f614003986 */ /* 0x0005e8000c101908 */
[----:B------:R4:W-:Y:S01]  /*24d30*/  @P1 STG.E [R22.64], R245 ;  /* 0x000000f516001986 */ /* 0x0009e2000c101908 */
[----:B------:R-:W-:Y:S01]  /*24d40*/  ISETP.LT.AND P1, PT, R235, c[0x0][0x178], !P6 ;  /* 0x00005e00eb007a0c */ /* 0x000fe20007721270 */
[----:B-1----:R-:W-:-:S02]  /*24d50*/  IMAD.WIDE R228, R3, 0x4, R4 ;  /* 0x0000000403e47825 */ /* 0x002fc400078e0204 */
[----:B--2---:R-:W2:Y:S02]  /*24d60*/  LDL.LU R246, [R1+0x2b8] ;  /* 0x0002b80001f67983 */ /* 0x004ea40000300800 */
[C---:B------:R-:W-:Y:S02]  /*24d70*/  IMAD.WIDE R20, R0.reuse, 0x4, R10 ;  /* 0x0000000400147825 */ /* 0x040fe400078e020a */
[----:B----4-:R-:W4:Y:S02]  /*24d80*/  LDL.LU R245, [R1+0x258] ;  /* 0x0002580001f57983 */ /* 0x010f240000300800 */
[----:B------:R-:W-:Y:S02]  /*24d90*/  IMAD.WIDE R22, R0, 0x4, R8 ;  /* 0x0000000400167825 */ /* 0x000fe400078e0208 */
[----:B------:R1:W-:Y:S04]  /*24da0*/  @P4 STG.E [R228.64], R250 ;  /* 0x000000fae4004986 */ /* 0x0003e8000c101908 */
[----:B------:R1:W-:Y:S04]  /*24db0*/  @P5 STG.E [R20.64], R251 ;  /* 0x000000fb14005986 */ /* 0x0003e8000c101908 */
[----:B---3--:R3:W-:Y:S04]  /*24dc0*/  @P1 STG.E [R22.64], R249 ;  /* 0x000000f916001986 */ /* 0x0087e8000c101908 */
[----:B-1----:R-:W4:Y:S04]  /*24dd0*/  LDL.LU R250, [R1+0x2fc] ;  /* 0x0002fc0001fa7983 */ /* 0x002f280000300800 */
[----:B------:R-:W4:Y:S04]  /*24de0*/  LDL.LU R251, [R1+0x2ec] ;  /* 0x0002ec0001fb7983 */ /* 0x000f280000300800 */
[----:B---3--:R-:W3:Y:S01]  /*24df0*/  LDL.LU R249, [R1+0x2bc] ;  /* 0x0002bc0001f97983 */ /* 0x008ee20000300800 */
[----:B------:R-:W-:-:S02]  /*24e00*/  ISETP.LT.AND P3, PT, R234, c[0x0][0x178], !P6 ;  /* 0x00005e00ea007a0c */ /* 0x000fc40007761270 */
[----:B------:R-:W-:Y:S02]  /*24e10*/  ISETP.LT.AND P5, PT, R233, c[0x0][0x178], !P6 ;  /* 0x00005e00e9007a0c */ /* 0x000fe400077a1270 */
[----:B------:R-:W-:Y:S01]  /*24e20*/  IADD3 R228, R252, 0x1f, RZ ;  /* 0x0000001ffce47810 */ /* 0x000fe20007ffe0ff */
[----:B------:R-:W-:Y:S01]  /*24e30*/  IMAD.WIDE R20, R0, 0x4, R6 ;  /* 0x0000000400147825 */ /* 0x000fe200078e0206 */
[----:B------:R-:W-:Y:S02]  /*24e40*/  ISETP.LT.AND P6, PT, R240, c[0x0][0x178], !P0 ;  /* 0x00005e00f0007a0c */ /* 0x000fe400047c1270 */
[----:B------:R-:W-:Y:S01]  /*24e50*/  ISETP.GE.AND P2, PT, R228, c[0x0][0x17c], PT ;  /* 0x00005f00e4007a0c */ /* 0x000fe20003f46270 */
[C---:B------:R-:W-:Y:S01]  /*24e60*/  IMAD.WIDE R228, R0.reuse, 0x4, R4 ;  /* 0x0000000400e47825 */ /* 0x040fe200078e0204 */
[----:B------:R-:W-:Y:S02]  /*24e70*/  ISETP.LT.AND P4, PT, R235, c[0x0][0x178], !P0 ;  /* 0x00005e00eb007a0c */ /* 0x000fe40004781270 */
[----:B------:R-:W-:Y:S01]  /*24e80*/  IADD3 R3, R0, c[0x0][0x198], RZ ;  /* 0x0000660000037a10 */ /* 0x000fe20007ffe0ff */
[----:B------:R1:W-:Y:S04]  /*24e90*/  @P3 STG.E [R20.64], R231 ;  /* 0x000000e714003986 */ /* 0x0003e8000c101908 */
[----:B------:R1:W-:Y:S01]  /*24ea0*/  @P5 STG.E [R228.64], R248 ;  /* 0x000000f8e4005986 */ /* 0x0003e2000c101908 */
[----:B------:R-:W-:Y:S01]  /*24eb0*/  ISETP.LT.AND P5, PT, R234, c[0x0][0x178], !P0 ;  /* 0x00005e00ea007a0c */ /* 0x000fe200047a1270 */
[----:B------:R-:W-:Y:S01]  /*24ec0*/  IMAD.WIDE R22, R3, 0x4, R10 ;  /* 0x0000000403167825 */ /* 0x000fe200078e020a */
[----:B------:R-:W-:-:S03]  /*24ed0*/  ISETP.LT.AND P0, PT, R233, c[0x0][0x178], !P0 ;  /* 0x00005e00e9007a0c */ /* 0x000fc60004701270 */
[----:B-1----:R-:W-:Y:S01]  /*24ee0*/  IMAD.WIDE R20, R3, 0x4, R8 ;  /* 0x0000000403147825 */ /* 0x002fe200078e0208 */
[----:B------:R1:W-:Y:S01]  /*24ef0*/  @P6 STG.E [R22.64], R232 ;  /* 0x000000e816006986 */ /* 0x0003e2000c101908 */
[----:B------:R-:W-:Y:S02]  /*24f00*/  ISETP.LT.AND P1, PT, R240, c[0x0][0x178], !P2 ;  /* 0x00005e00f0007a0c */ /* 0x000fe40005721270 */
[----:B------:R-:W-:Y:S01]  /*24f10*/  ISETP.LT.AND P3, PT, R235, c[0x0][0x178], !P2 ;  /* 0x00005e00eb007a0c */ /* 0x000fe20005761270 */
[----:B------:R1:W-:Y:S01]  /*24f20*/  @P4 STG.E [R20.64], R247 ;  /* 0x000000f714004986 */ /* 0x0003e2000c101908 */
[----:B------:R-:W-:Y:S02]  /*24f30*/  ISETP.LT.AND P6, PT, R234, c[0x0][0x178], !P2 ;  /* 0x00005e00ea007a0c */ /* 0x000fe400057c1270 */
[----:B------:R-:W-:Y:S01]  /*24f40*/  IADD3 R228, R252, 0x21, RZ ;  /* 0x00000021fce47810 */ /* 0x000fe20007ffe0ff */
[----:B------:R-:W3:Y:S01]  /*24f50*/  LDL.LU R248, [R1+0x25c] ;  /* 0x00025c0001f87983 */ /* 0x000ee20000300800 */
[----:B-1----:R-:W-:-:S03]  /*24f60*/  IMAD.WIDE R22, R3, 0x4, R4 ;  /* 0x0000000403167825 */ /* 0x002fc600078e0204 */
[----:B------:R-:W3:Y:S01]  /*24f70*/  LDL.LU R230, [R1+0x210] ;  /* 0x0002100001e67983 */ /* 0x000ee20000300800 */
[C---:B------:R-:W-:Y:S01]  /*24f80*/  IMAD.WIDE R20, R3.reuse, 0x4, R6 ;  /* 0x0000000403147825 */ /* 0x040fe200078e0206 */
[----:B------:R-:W-:-:S04]  /*24f90*/  IADD3 R3, R3, c[0x0][0x198], RZ ;  /* 0x0000660003037a10 */ /* 0x000fc80007ffe0ff */
[----:B--2---:R1:W-:Y:S01]  /*24fa0*/  @P5 STG.E [R20.64], R246 ;  /* 0x000000f614005986 */ /* 0x0043e2000c101908 */
[----:B------:R-:W-:Y:S01]  /*24fb0*/  ISETP.GE.AND P5, PT, R228, c[0x0][0x17c], PT ;  /* 0x00005f00e4007a0c */ /* 0x000fe20003fa6270 */
[C---:B------:R-:W-:Y:S02]  /*24fc0*/  IMAD.WIDE R228, R3.reuse, 0x4, R6 ;  /* 0x0000000403e47825 */ /* 0x040fe400078e0206 */
[----:B----4-:R2:W-:Y:S02]  /*24fd0*/  @P0 STG.E [R22.64], R245 ;  /* 0x000000f516000986 */ /* 0x0105e4000c101908 */
[----:B-1----:R-:W-:-:S04]  /*24fe0*/  IMAD.WIDE R20, R3, 0x4, R10 ;  /* 0x0000000403147825 */ /* 0x002fc800078e020a */
[----:B--2---:R-:W-:Y:S01]  /*24ff0*/  IMAD.WIDE R22, R3, 0x4, R8 ;  /* 0x0000000403167825 */ /* 0x004fe200078e0208 */
[----:B------:R1:W-:Y:S04]  /*25000*/  @P1 STG.E [R20.64], R250 ;  /* 0x000000fa14001986 */ /* 0x0003e8000c101908 */
[----:B------:R-:W-:Y:S04]  /*25010*/  @P3 STG.E [R22.64], R251 ;  /* 0x000000fb16003986 */ /* 0x000fe8000c101908 */
[----:B---3--:R2:W-:Y:S04]  /*25020*/  @P6 STG.E [R228.64], R249 ;  /* 0x000000f9e4006986 */ /* 0x0085e8000c101908 */
[----:B-1----:R-:W3:Y:S04]  /*25030*/  LDL.LU R250, [R1+0xa0] ;  /* 0x0000a00001fa7983 */ /* 0x002ee80000300800 */
[----:B--2---:R-:W2:Y:S01]  /*25040*/  LDL.LU R229, [R1+0x360] ;  /* 0x0003600001e57983 */ /* 0x004ea20000300800 */
[----:B------:R-:W-:-:S02]  /*25050*/  IADD3 R0, R252, 0x20, RZ ;  /* 0x00000020fc007810 */ /* 0x000fc40007ffe0ff */
[----:B------:R-:W-:Y:S01]  /*25060*/  ISETP.LT.AND P2, PT, R233, c[0x0][0x178], !P2 ;  /* 0x00005e00e9007a0c */ /* 0x000fe20005741270 */
[C---:B------:R-:W-:Y:S01]  /*25070*/  IMAD.WIDE R20, R3.reuse, 0x4, R4 ;  /* 0x0000000403147825 */ /* 0x040fe200078e0204 */
[----:B------:R-:W-:Y:S01]  /*25080*/  ISETP.GE.AND P4, PT, R0, c[0x0][0x17c], PT ;  /* 0x00005f0000007a0c */ /* 0x000fe20003f86270 */
[----:B------:R-:W4:Y:S03]  /*25090*/  LDL.LU R249, [R1+0x364] ;  /* 0x0003640001f97983 */ /* 0x000f260000300800 */
[----:B------:R-:W-:Y:S01]  /*250a0*/  ISETP.LT.AND P0, PT, R240, c[0x0][0x178], !P4 ;  /* 0x00005e00f0007a0c */ /* 0x000fe20006701270 */
[----:B------:R-:W3:Y:S01]  /*250b0*/  LDL.LU R231, [R1+0x314] ;  /* 0x0003140001e77983 */ /* 0x000ee20000300800 */
[----:B------:R-:W-:Y:S02]  /*250c0*/  IADD3 R0, R3, c[0x0][0x198], RZ ;  /* 0x0000660003007a10 */ /* 0x000fe40007ffe0ff */
[C---:B------:R-:W-:Y:S01]  /*250d0*/  IADD3 R228, R252.reuse, 0x22, RZ ;  /* 0x00000022fce47810 */ /* 0x040fe20007ffe0ff */
[----:B------:R-:W3:Y:S01]  /*250e0*/  LDL.LU R251, [R1+0x214] ;  /* 0x0002140001fb7983 */ /* 0x000ee20000300800 */
[----:B------:R-:W-:Y:S01]  /*250f0*/  IADD3 R3, R252, 0x23, RZ ;  /* 0x00000023fc037810 */ /* 0x000fe20007ffe0ff */
[----:B------:R-:W-:Y:S01]  /*25100*/  IMAD.WIDE R22, R0, 0x4, R10 ;  /* 0x0000000400167825 */ /* 0x000fe200078e020a */
[----:B------:R-:W-:Y:S01]  /*25110*/  ISETP.GE.AND P3, PT, R228, c[0x0][0x17c], PT ;  /* 0x00005f00e4007a0c */ /* 0x000fe20003f66270 */
[----:B------:R1:W-:Y:S01]  /*25120*/  @P2 STG.E [R20.64], R248 ;  /* 0x000000f814002986 */ /* 0x0003e2000c101908 */
[----:B------:R-:W-:-:S02]  /*25130*/  ISETP.GE.AND P2, PT, R3, c[0x0][0x17c], PT ;  /* 0x00005f0003007a0c */ /* 0x000fc40003f46270 */
[C---:B------:R-:W-:Y:S01]  /*25140*/  IADD3 R3, R0.reuse, c[0x0][0x198], RZ ;  /* 0x0000660000037a10 */ /* 0x040fe20007ffe0ff */
[----:B-1----:R-:W3:Y:S01]  /*25150*/  LDL.LU R248, [R1+0xa4] ;  /* 0x0000a40001f87983 */ /* 0x002ee20000300800 */
[----:B------:R-:W-:-:S03]  /*25160*/  IMAD.WIDE R20, R0, 0x4, R6 ;  /* 0x0000000400147825 */ /* 0x000fc600078e0206 */
[----:B------:R-:W3:Y:S04]  /*25170*/  LDL.LU R232, [R1+0x3a0] ;  /* 0x0003a00001e87983 */ /* 0x000ee80000300800 */
[----:B------:R-:W3:Y:S04]  /*25180*/  LDL.LU R247, [R1+0x380] ;  /* 0x0003800001f77983 */ /* 0x000ee80000300800 */
[----:B------:R-:W3:Y:S04]  /*25190*/  LDL.LU R246, [R1+0x320] ;  /* 0x0003200001f67983 */ /* 0x000ee80000300800 */
[----:B------:R-:W3:Y:S04]  /*251a0*/  LDL.LU R245, [R1+0x300] ;  /* 0x0003000001f57983 */ /* 0x000ee80000300800 */
[----:B--2---:R1:W-:Y:S02]  /*251b0*/  @P0 STG.E [R22.64], R229 ;  /* 0x000000e516000986 */ /* 0x0043e4000c101908 */
[----:B-1----:R-:W-:-:S04]  /*251c0*/  IMAD.WIDE R22, R0, 0x4, R8 ;  /* 0x0000000400167825 */ /* 0x002fc800078e0208 */
[----:B------:R-:W-:Y:S02]  /*251d0*/  IMAD.WIDE R228, R0, 0x4, R4 ;  /* 0x0000000400e47825 */ /* 0x000fe400078e0204 */
[----:B------:R-:W2:Y:S01]  /*251e0*/  LDL.LU R0, [R1+0x310] ;  /* 0x0003100001007983 */ /* 0x000ea20000300800 */
[----:B------:R-:W-:Y:S02]  /*251f0*/  ISETP.LT.AND P1, PT, R235, c[0x0][0x178], !P4 ;  /* 0x00005e00eb007a0c */ /* 0x000fe40006721270 */
[----:B------:R-:W-:Y:S02]  /*25200*/  ISETP.LT.AND P6, PT, R234, c[0x0][0x178], !P4 ;  /* 0x00005e00ea007a0c */ /* 0x000fe400067c1270 */
[----:B------:R-:W-:Y:S02]  /*25210*/  ISETP.LT.AND P4, PT, R233, c[0x0][0x178], !P4 ;  /* 0x00005e00e9007a0c */ /* 0x000fe40006781270 */
[----:B------:R-:W-:-:S07]  /*25220*/  ISETP.LT.AND P0, PT, R240, c[0x0][0x178], !P5 ;  /* 0x00005e00f0007a0c */ /* 0x000fce0006f01270 */
[----:B--2---:R-:W-:Y:S01]  /*25230*/  @P1 STG.E [R22.64], R0 ;  /* 0x0000000016001986 */ /* 0x004fe2000c101908 */
[----:B------:R-:W-:-:S03]  /*25240*/  ISETP.LT.AND P1, PT, R235, c[0x0][0x178], !P5 ;  /* 0x00005e00eb007a0c */ /* 0x000fc60006f21270 */
[----:B------:R1:W-:Y:S01]  /*25250*/  @P6 STG.E [R20.64], R230 ;  /* 0x000000e614006986 */ /* 0x0003e2000c101908 */
[----:B------:R-:W-:-:S03]  /*25260*/  ISETP.LT.AND P6, PT, R234, c[0x0][0x178], !P5 ;  /* 0x00005e00ea007a0c */ /* 0x000fc60006fc1270 */
[----:B---3--:R2:W-:Y:S01]  /*25270*/  @P4 STG.E [R228.64], R250 ;  /* 0x000000fae4004986 */ /* 0x0085e2000c101908 */
[----:B-1----:R-:W-:-:S03]  /*25280*/  IMAD.WIDE R20, R3, 0x4, R10 ;  /* 0x0000000403147825 */ /* 0x002fc600078e020a */
[----:B--2---:R-:W2:Y:S01]  /*25290*/  LDL.LU R250, [R1+0x3a4] ;  /* 0x0003a40001fa7983 */ /* 0x004ea20000300800 */
[----:B------:R-:W-:-:S03]  /*252a0*/  IMAD.WIDE R22, R3, 0x4, R8 ;  /* 0x0000000403167825 */ /* 0x000fc600078e0208 */
[----:B----4-:R1:W-:Y:S04]  /*252b0*/  @P0 STG.E [R20.64], R249 ;  /* 0x000000f914000986 */ /* 0x0103e8000c101908 */
[----:B------:R-:W-:Y:S04]  /*252c0*/  @P1 STG.E [R22.64], R231 ;  /* 0x000000e716001986 */ /* 0x000fe8000c101908 */
[----:B-1----:R-:W3:Y:S01]  /*252d0*/  LDL.LU R249, [R1+0x384] ;  /* 0x0003840001f97983 */ /* 0x002ee20000300800 */
[----:B------:R-:W-:-:S05]  /*252e0*/  IMAD.WIDE R20, R3, 0x4, R6 ;  /* 0x0000000403147825 */ /* 0x000fca00078e0206 */
[----:B------:R1:W-:Y:S04]  /*252f0*/  @P6 STG.E [R20.64], R251 ;  /* 0x000000fb14006986 */ /* 0x0003e8000c101908 */
[----:B-1----:R-:W4:Y:S01]  /*25300*/  LDL.LU R251, [R1+0x324] ;  /* 0x0003240001fb7983 */ /* 0x002f220000300800 */
[----:B------:R-:W-:Y:S02]  /*25310*/  ISETP.LT.AND P5, PT, R233, c[0x0][0x178], !P5 ;  /* 0x00005e00e9007a0c */ /* 0x000fe40006fa1270 */
[----:B------:R-:W-:Y:S01]  /*25320*/  IADD3 R0, R252, 0x24, RZ ;  /* 0x00000024fc007810 */ /* 0x000fe20007ffe0ff */
[----:B------:R-:W-:Y:S01]  /*25330*/  IMAD.WIDE R228, R3, 0x4, R4 ;  /* 0x0000000403e47825 */ /* 0x000fe200078e0204 */
[----:B------:R-:W-:Y:S02]  /*25340*/  ISETP.LT.AND P4, PT, R240, c[0x0][0x178], !P3 ;  /* 0x00005e00f0007a0c */ /* 0x000fe40005f81270 */
[----:B------:R-:W-:-:S02]  /*25350*/  ISETP.GE.AND P0, PT, R0, c[0x0][0x17c], PT ;  /* 0x00005f0000007a0c */ /* 0x000fc40003f06270 */
[----:B------:R-:W-:Y:S02]  /*25360*/  IADD3 R0, R3, c[0x0][0x198], RZ ;  /* 0x0000660003007a10 */ /* 0x000fe40007ffe0ff */
[----:B------:R-:W-:-:S03]  /*25370*/  ISETP.LT.AND P1, PT, R235, c[0x0][0x178], !P3 ;  /* 0x00005e00eb007a0c */ /* 0x000fc60005f21270 */
[----:B------:R1:W-:Y:S01]  /*25380*/  @P5 STG.E [R228.64], R248 ;  /* 0x000000f8e4005986 */ /* 0x0003e2000c101908 */
[----:B------:R-:W-:Y:S01]  /*25390*/  ISETP.LT.AND P5, PT, R234, c[0x0][0x178], !P3 ;  /* 0x00005e00ea007a0c */ /* 0x000fe20005fa1270 */
[----:B------:R-:W-:Y:S01]  /*253a0*/  IMAD.WIDE R22, R0, 0x4, R10 ;  /* 0x0000000400167825 */ /* 0x000fe200078e020a */
[----:B------:R-:W-:Y:S02]  /*253b0*/  ISETP.LT.AND P3, PT, R233, c[0x0][0x178], !P3 ;  /* 0x00005e00e9007a0c */ /* 0x000fe40005f61270 */
[----:B------:R-:W-:Y:S02]  /*253c0*/  ISETP.LT.AND P6, PT, R240, c[0x0][0x178], !P2 ;  /* 0x00005e00f0007a0c */ /* 0x000fe400057c1270 */
[----:B------:R1:W-:Y:S01]  /*253d0*/  @P4 STG.E [R22.64], R232 ;  /* 0x000000e816004986 */ /* 0x0003e2000c101908 */
[----:B------:R-:W-:Y:S01]  /*253e0*/  IMAD.WIDE R20, R0, 0x4, R6 ;  /* 0x0000000400147825 */ /* 0x000fe200078e0206 */
[----:B------:R-:W-:-:S03]  /*253f0*/  ISETP.LT.AND P4, PT, R235, c[0x0][0x178], !P2 ;  /* 0x00005e00eb007a0c */ /* 0x000fc60005781270 */
[C---:B-1----:R-:W-:Y:S01]  /*25400*/  IMAD.WIDE R228, R0.reuse, 0x4, R4 ;  /* 0x0000000400e47825 */ /* 0x042fe200078e0204 */
[C---:B------:R-:W-:Y:S01]  /*25410*/  IADD3 R3, R0.reuse, c[0x0][0x198], RZ ;  /* 0x0000660000037a10 */ /* 0x040fe20007ffe0ff */
[----:B------:R-:W4:Y:S02]  /*25420*/  LDL.LU R248, [R1+0x304] ;  /* 0x0003040001f87983 */ /* 0x000f240000300800 */
[----:B------:R-:W-:-:S05]  /*25430*/  IMAD.WIDE R22, R0, 0x4, R8 ;  /* 0x0000000400167825 */ /* 0x000fca00078e0208 */
[----:B------:R1:W-:Y:S04]  /*25440*/  @P1 STG.E [R22.64], R247 ;  /* 0x000000f716001986 */ /* 0x0003e8000c101908 */
[----:B------:R1:W-:Y:S04]  /*25450*/  @P5 STG.E [R20.64], R246 ;  /* 0x000000f614005986 */ /* 0x0003e8000c101908 */
[----:B------:R1:W-:Y:S01]  /*25460*/  @P3 STG.E [R228.64], R245 ;  /* 0x000000f5e4003986 */ /* 0x0003e2000c101908 */
[----:B------:R-:W-:Y:S01]  /*25470*/  ISETP.LT.AND P3, PT, R234, c[0x0][0x178], !P2 ;  /* 0x00005e00ea007a0c */ /* 0x000fe20005761270 */
[----:B-1----:R-:W-:-:S04]  /*25480*/  IMAD.WIDE R22, R3, 0x4, R10 ;  /* 0x0000000403167825 */ /* 0x002fc800078e020a */
[C---:B------:R-:W-:Y:S01]  /*25490*/  IMAD.WIDE R20, R3.reuse, 0x4, R8 ;  /* 0x0000000403147825 */ /* 0x040fe200078e0208 */
[----:B------:R-:W-:Y:S01]  /*254a0*/  IADD3 R0, R3, c[0x0][0x198], RZ ;  /* 0x0000660003007a10 */ /* 0x000fe20007ffe0ff */
[----:B------:R-:W4:Y:S01]  /*254b0*/  LDL.LU R245, [R1+0x340] ;  /* 0x0003400001f57983 */ /* 0x000f220000300800 */
[----:B------:R-:W-:-:S03]  /*254c0*/  IADD3 R232, R252, 0x26, RZ ;  /* 0x00000026fce87810 */ /* 0x000fc60007ffe0ff */
[----:B------:R-:W4:Y:S04]  /*254d0*/  LDL.LU R246, [R1+0x3c4] ;  /* 0x0003c40001f67983 */ /* 0x000f280000300800 */
[----:B--2---:R1:W-:Y:S04]  /*254e0*/  @P6 STG.E [R22.64], R250 ;  /* 0x000000fa16006986 */ /* 0x0043e8000c101908 */
[----:B---3--:R2:W-:Y:S01]  /*254f0*/  @P4 STG.E [R20.64], R249 ;  /* 0x000000f914004986 */ /* 0x0085e2000c101908 */
[----:B-1----:R-:W-:-:S04]  /*25500*/  IMAD.WIDE R22, R3, 0x4, R4 ;  /* 0x0000000403167825 */ /* 0x002fc800078e0204 */
[----:B--2---:R-:W-:Y:S01]  /*25510*/  IMAD.WIDE R20, R3, 0x4, R6 ;  /* 0x0000000403147825 */ /* 0x004fe200078e0206 */
[----:B------:R-:W2:Y:S04]  /*25520*/  LDL.LU R249, [R1+0x394] ;  /* 0x0003940001f97983 */ /* 0x000ea80000300800 */
[----:B------:R-:W3:Y:S04]  /*25530*/  LDL.LU R3, [R1+0x3c0] ;  /* 0x0003c00001037983 */ /* 0x000ee80000300800 */
[----:B----4-:R1:W-:Y:S01]  /*25540*/  @P3 STG.E [R20.64], R251 ;  /* 0x000000fb14003986 */ /* 0x0103e2000c101908 */
[----:B------:R-:W-:-:S03]  /*25550*/  ISETP.GE.AND P3, PT, R232, c[0x0][0x17c], PT ;  /* 0x00005f00e8007a0c */ /* 0x000fc60003f66270 */
[----:B-1----:R-:W4:Y:S04]  /*25560*/  LDL.LU R21, [R1+0x3e0] ;  /* 0x0003e00001157983 */ /* 0x002f280000300800 */
[----:B------:R-:W2:Y:S01]  /*25570*/  LDL.LU R232, [R1+0x390] ;  /* 0x0003900001e87983 */ /* 0x000ea20000300800 */
[----:B------:R-:W-:Y:S02]  /*25580*/  ISETP.LT.AND P2, PT, R233, c[0x0][0x178], !P2 ;  /* 0x00005e00e9007a0c */ /* 0x000fe40005741270 */
[----:B------:R-:W-:Y:S02]  /*25590*/  ISETP.LT.AND P6, PT, R240, c[0x0][0x178], !P0 ;  /* 0x00005e00f0007a0c */ /* 0x000fe400047c1270 */
[----:B------:R-:W-:Y:S02]  /*255a0*/  ISETP.LT.AND P5, PT, R235, c[0x0][0x178], !P0 ;  /* 0x00005e00eb007a0c */ /* 0x000fe400047a1270 */
[----:B------:R-:W-:Y:S01]  /*255b0*/  ISETP.LT.AND P4, PT, R234, c[0x0][0x178], !P0 ;  /* 0x00005e00ea007a0c */ /* 0x000fe20004781270 */
[----:B------:R-:W-:Y:S01]  /*255c0*/  IMAD.WIDE R228, R0, 0x4, R10 ;  /* 0x0000000400e47825 */ /* 0x000fe200078e020a */
[----:B------:R-:W-:-:S04]  /*255d0*/  IADD3 R230, R252, 0x25, RZ ;  /* 0x00000025fce67810 */ /* 0x000fc80007ffe0ff */
[----:B------:R-:W-:Y:S01]  /*255e0*/  ISETP.GE.AND P1, PT, R230, c[0x0][0x17c], PT ;  /* 0x00005f00e6007a0c */ /* 0x000fe20003f26270 */
[----:B------:R1:W-:Y:S01]  /*255f0*/  @P2 STG.E [R22.64], R248 ;  /* 0x000000f816002986 */ /* 0x0003e2000c101908 */
[----:B------:R-:W-:-:S03]  /*25600*/  IMAD.WIDE R230, R0, 0x4, R8 ;  /* 0x0000000400e67825 */ /* 0x000fc600078e0208 */
[----:B-1----:R-:W2:Y:S04]  /*25610*/  LDL.LU R248, [R1+0x344] ;  /* 0x0003440001f87983 */ /* 0x002ea80000300800 */
[----:B------:R-:W2:Y:S04]  /*25620*/  LDL.LU R247, [R1+0x3d0] ;  /* 0x0003d00001f77983 */ /* 0x000ea80000300800 */
[----:B------:R-:W2:Y:S04]  /*25630*/  LDL.LU R250, [R1+0x3b0] ;  /* 0x0003b00001fa7983 */ /* 0x000ea80000300800 */
[----:B------:R-:W2:Y:S04]  /*25640*/  LDL.LU R251, [R1+0x404] ;  /* 0x0004040001fb7983 */ /* 0x000ea80000300800 */
[----:B----4-:R1:W-:Y:S04]  /*25650*/  @P6 STG.E [R228.64], R21 ;  /* 0x00000015e4006986 */ /* 0x0103e8000c101908 */
[----:B---3--:R3:W-:Y:S01]  /*25660*/  @P5 STG.E [R230.64], R3 ;  /* 0x00000003e6005986 */ /* 0x0087e2000c101908 */
[C---:B-1----:R-:W-:Y:S01]  /*25670*/  IMAD.WIDE R20, R0.reuse, 0x4, R6 ;  /* 0x0000000400147825 */ /* 0x042fe200078e0206 */
[----:B---3--:R-:W-:-:S04]  /*25680*/  IADD3 R3, R0, c[0x0][0x198], RZ ;  /* 0x0000660000037a10 */ /* 0x008fc80007ffe0ff */
[----:B--2---:R1:W-:Y:S02]  /*25690*/  @P4 STG.E [R20.64], R232 ;  /* 0x000000e814004986 */ /* 0x0043e4000c101908 */
[----:B-1----:R-:W-:Y:S02]  /*256a0*/  IMAD.WIDE R20, R0, 0x4, R4 ;  /* 0x0000000400147825 */ /* 0x002fe400078e0204 */
[----:B------:R-:W2:Y:S01]  /*256b0*/  LDL.LU R0, [R1+0x3e4] ;  /* 0x0003e40001007983 */ /* 0x000ea20000300800 */
[----:B------:R-:W-:Y:S02]  /*256c0*/  ISETP.LT.AND P0, PT, R233, c[0x0][0x178], !P0 ;  /* 0x00005e00e9007a0c */ /* 0x000fe40004701270 */
[----:B------:R-:W-:Y:S02]  /*256d0*/  ISETP.LT.AND P6, PT, R240, c[0x0][0x178], !P1 ;  /* 0x00005e00f0007a0c */ /* 0x000fe40004fc1270 */
[----:B------:R-:W-:Y:S02]  /*256e0*/  ISETP.LT.AND P5, PT, R235, c[0x0][0x178], !P1 ;  /* 0x00005e00eb007a0c */ /* 0x000fe40004fa1270 */
[----:B------:R-:W-:-:S02]  /*256f0*/  ISETP.LT.AND P2, PT, R234, c[0x0][0x178], !P1 ;  /* 0x00005e00ea007a0c */ /* 0x000fc40004f41270 */
[----:B------:R-:W-:Y:S01]  /*25700*/  ISETP.LT.AND P4, PT, R233, c[0x0][0x178], !P1 ;  /* 0x00005e00e9007a0c */ /* 0x000fe20004f81270 */
[----:B------:R-:W-:Y:S01]  /*25710*/  IMAD.WIDE R22, R3, 0x4, R10 ;  /* 0x0000000403167825 */ /* 0x000fe200078e020a */
[----:B------:R-:W-:-:S03]  /*25720*/  IADD3 R232, R252, 0x27, RZ ;  /* 0x00000027fce87810 */ /* 0x000fc60007ffe0ff */
[C---:B------:R-:W-:Y:S01]  /*25730*/  IMAD.WIDE R228, R3.reuse, 0x4, R8 ;  /* 0x0000000403e47825 */ /* 0x040fe200078e0208 */
[----:B------:R1:W-:Y:S03]  /*25740*/  @P0 STG.E [R20.64], R245 ;  /* 0x000000f514000986 */ /* 0x0003e6000c101908 */
[C---:B------:R-:W-:Y:S01]  /*25750*/  IMAD.WIDE R230, R3.reuse, 0x4, R6 ;  /* 0x0000000403e67825 */ /* 0x040fe200078e0206 */
[----:B------:R-:W-:Y:S02]  /*25760*/  ISETP.GE.AND P1, PT, R232, c[0x0][0x17c], PT ;  /* 0x00005f00e8007a0c */ /* 0x000fe40003f26270 */
[----:B------:R-:W3:Y:S01]  /*25770*/  LDL.LU R232, [R1+0x3f0] ;  /* 0x0003f00001e87983 */ /* 0x000ee20000300800 */
[C---:B-1----:R-:W-:Y:S01]  /*25780*/  IMAD.WIDE R20, R3.reuse, 0x4, R4 ;  /* 0x0000000403147825 */ /* 0x042fe200078e0204 */
[----:B------:R-:W-:Y:S02]  /*25790*/  IADD3 R3, R3, c[0x0][0x198], RZ ;  /* 0x0000660003037a10 */ /* 0x000fe40007ffe0ff */
[----:B------:R-:W4:Y:S04]  /*257a0*/  LDL.LU R245, [R1+0xe5c] ;  /* 0x000e5c0001f57983 */ /* 0x000f280000300800 */
[----:B--2---:R1:W-:Y:S04]  /*257b0*/  @P6 STG.E [R22.64], R0 ;  /* 0x0000000016006986 */ /* 0x0043e8000c101908 */
[----:B------:R2:W-:Y:S04]  /*257c0*/  @P5 STG.E [R228.64], R246 ;  /* 0x000000f6e4005986 */ /* 0x0005e8000c101908 */
[----:B------:R3:W-:Y:S01]  /*257d0*/  @P2 STG.E [R230.64], R249 ;  /* 0x000000f9e6002986 */ /* 0x0007e2000c101908 */
[----:B-1----:R-:W-:-:S03]  /*257e0*/  IADD3 R0, R252, 0x28, RZ ;  /* 0x00000028fc007810 */ /* 0x002fc60007ffe0ff */
[----:B------:R1:W-:Y:S01]  /*257f0*/  @P4 STG.E [R20.64], R248 ;  /* 0x000000f814004986 */ /* 0x0003e2000c101908 */
[C---:B------:R-:W-:Y:S01]  /*25800*/  IMAD.WIDE R22, R3.reuse, 0x4, R6 ;  /* 0x0000000403167825 */ /* 0x040fe200078e0206 */
[----:B------:R-:W-:Y:S02]  /*25810*/  ISETP.GE.AND P2, PT, R0, c[0x0][0x17c], PT ;  /* 0x00005f0000007a0c */ /* 0x000fe40003f46270 */
[----:B--2---:R-:W2:Y:S01]  /*25820*/  LDL.LU R246, [R1+0x3f4] ;  /* 0x0003f40001f67983 */ /* 0x004ea20000300800 */
[C---:B------:R-:W-:Y:S01]  /*25830*/  IADD3 R0, R3.reuse, c[0x0][0x198], RZ ;  /* 0x0000660003007a10 */ /* 0x040fe20007ffe0ff */
[----:B------:R-:W-:-:S04]  /*25840*/  IMAD.WIDE R228, R3, 0x4, R8 ;  /* 0x0000000403e47825 */ /* 0x000fc800078e0208 */
[C---:B---3--:R-:W-:Y:S01]  /*25850*/  IMAD.WIDE R230, R3.reuse, 0x4, R10 ;  /* 0x0000000403e67825 */ /* 0x048fe200078e020a */
[----:B-1----:R-:W3:Y:S03]  /*25860*/  LDL.LU R248, [R1+0x3d4] ;  /* 0x0003d40001f87983 */ /* 0x002ee60000300800 */
[----:B------:R-:W-:Y:S01]  /*25870*/  IMAD.WIDE R20, R3, 0x4, R4 ;  /* 0x0000000403147825 */ /* 0x000fe200078e0204 */
[----:B------:R-:W2:Y:S04]  /*25880*/  LDL.LU R249, [R1+0x3b4] ;  /* 0x0003b40001f97983 */ /* 0x000ea80000300800 */
[----:B------:R-:W2:Y:S01]  /*25890*/  LDL.LU R3, [R1+0x400] ;  /* 0x0004000001037983 */ /* 0x000ea20000300800 */
[----:B------:R-:W-:-:S02]  /*258a0*/  ISETP.LT.AND P5, PT, R240, c[0x0][0x178], !P3 ;  /* 0x00005e00f0007a0c */ /* 0x000fc40005fa1270 */
[----:B------:R-:W-:Y:S02]  /*258b0*/  ISETP.LT.AND P0, PT, R235, c[0x0][0x178], !P3 ;  /* 0x00005e00eb007a0c */ /* 0x000fe40005f01270 */
[----:B------:R-:W-:Y:S02]  /*258c0*/  ISETP.LT.AND P6, PT, R234, c[0x0][0x178], !P3 ;  /* 0x00005e00ea007a0c */ /* 0x000fe40005fc1270 */
[----:B------:R-:W-:Y:S02]  /*258d0*/  ISETP.LT.AND P3, PT, R233, c[0x0][0x178], !P3 ;  /* 0x00005e00e9007a0c */ /* 0x000fe40005f61270 */
[----:B------:R-:W-:-:S05]  /*258e0*/  ISETP.LT.AND P4, PT, R240, c[0x0][0x178], !P1 ;  /* 0x00005e00f0007a0c */ /* 0x000fca0004f81270 */
[----:B--2---:R1:W-:Y:S04]  /*258f0*/  @P5 STG.E [R230.64], R3 ;  /* 0x00000003e6005986 */ /* 0x0043e8000c101908 */
[----:B------:R-:W-:Y:S04]  /*25900*/  @P0 STG.E [R228.64], R232 ;  /* 0x000000e8e4000986 */ /* 0x000fe8000c101908 */
[----:B------:R2:W-:Y:S01]  /*25910*/  @P6 STG.E [R22.64], R247 ;  /* 0x000000f716006986 */ /* 0x0005e2000c101908 */
[----:B-1----:R-:W-:-:S03]  /*25920*/  IMAD.WIDE R230, R0, 0x4, R10 ;  /* 0x0000000400e67825 */ /* 0x002fc600078e020a */
[----:B------:R1:W-:Y:S01]  /*25930*/  @P3 STG.E [R20.64], R250 ;  /* 0x000000fa14003986 */ /* 0x0003e2000c101908 */
[----:B------:R-:W-:-:S03]  /*25940*/  ISETP.LT.AND P3, PT, R235, c[0x0][0x178], !P1 ;  /* 0x00005e00eb007a0c */ /* 0x000fc60004f61270 */
[----:B------:R3:W-:Y:S01]  /*25950*/  @P4 STG.E [R230.64], R251 ;  /* 0x000000fbe6004986 */ /* 0x0007e2000c101908 */
[----:B------:R-:W-:Y:S02]  /*25960*/  ISETP.LT.AND P4, PT, R234, c[0x0][0x178], !P1 ;  /* 0x00005e00ea007a0c */ /* 0x000fe40004f81270 */
[----:B------:R-:W-:Y:S01]  /*25970*/  ISETP.LT.AND P0, PT, R233, c[0x0][0x178], !P1 ;  /* 0x00005e00e9007a0c */ /* 0x000fe20004f01270 */
[----:B--2---:R-:W-:Y:S01]  /*25980*/  IMAD.WIDE R22, R0, 0x4, R8 ;  /* 0x0000000400167825 */ /* 0x004fe200078e0208 */
[----:B------:R-:W2:Y:S01]  /*25990*/  LDL.LU R247, [R1+0x218] ;  /* 0x0002180001f77983 */ /* 0x000ea20000300800 */
[----:B-1----:R-:W-:-:S03]  /*259a0*/  IADD3 R20, R252, 0x29, RZ ;  /* 0x00000029fc147810 */ /* 0x002fc60007ffe0ff */
[----:B------:R-:W2:Y:S01]  /*259b0*/  LDL.LU R250, [R1+0xa8] ;  /* 0x0000a80001fa7983 */ /* 0x000ea20000300800 */
[----:B------:R-:W-:Y:S01]  /*259c0*/  ISETP.GE.AND P1, PT, R20, c[0x0][0x17c], PT ;  /* 0x00005f0014007a0c */ /* 0x000fe20003f26270 */
[C---:B------:R-:W-:Y:S02]  /*259d0*/  IMAD.WIDE R20, R0.reuse, 0x4, R6 ;  /* 0x0000000400147825 */ /* 0x040fe400078e0206 */
[----:B---3--:R-:W3:Y:S01]  /*259e0*/  LDL.LU R251, [R1+0x36c] ;  /* 0x00036c0001fb7983 */ /* 0x008ee20000300800 */
[C---:B------:R-:W-:Y:S01]  /*259f0*/  IADD3 R3, R0.reuse, c[0x0][0x198], RZ ;  /* 0x0000660000037a10 */ /* 0x040fe20007ffe0ff */
[----:B------:R-:W-:Y:S02]  /*25a00*/  IMAD.WIDE R228, R0, 0x4, R4 ;  /* 0x0000000400e47825 */ /* 0x000fe400078e0204 */
[----:B------:R-:W-:Y:S04]  /*25a10*/  @P3 STG.E [R22.64], R246 ;  /* 0x000000f616003986 */ /* 0x000fe8000c101908 */
[----:B------:R-:W2:Y:S04]  /*25a20*/  LDL.LU R0, [R1+0x318] ;  /* 0x0003180001007983 */ /* 0x000ea80000300800 */
[----:B------:R1:W-:Y:S04]  /*25a30*/  @P4 STG.E [R20.64], R248 ;  /* 0x000000f814004986 */ /* 0x0003e8000c101908 */
[----:B-1----:R-:W2:Y:S04]  /*25a40*/  LDL.LU R21, [R1+0x368] ;  /* 0x0003680001157983 */ /* 0x002ea80000300800 */
[----:B------:R-:W3:Y:S04]  /*25a50*/  LDL.LU R248, [R1+0x31c] ;  /* 0x00031c0001f87983 */ /* 0x000ee80000300800 */
[----:B------:R1:W-:Y:S04]  /*25a60*/  @P0 STG.E [R228.64], R249 ;  /* 0x000000f9e4000986 */ /* 0x0003e8000c101908 */
[----:B-1----:R-:W3:Y:S04]  /*25a70*/  LDL.LU R249, [R1+0x21c] ;  /* 0x00021c0001f97983 */ /* 0x002ee80000300800 */
[----:B------:R-:W3:Y:S01]  /*25a80*/  LDL.LU R246, [R1+0xac] ;  /* 0x0000ac0001f67983 */ /* 0x000ee20000300800 */
[----:B------:R-:W-:-:S02]  /*25a90*/  ISETP.LT.AND P6, PT, R240, c[0x0][0x178], !P2 ;  /* 0x00005e00f0007a0c */ /* 0x000fc400057c1270 */
[----:B------:R-:W-:Y:S01]  /*25aa0*/  ISETP.LT.AND P5, PT, R235, c[0x0][0x178], !P2 ;  /* 0x00005e00eb007a0c */ /* 0x000fe200057a1270 */
[C---:B------:R-:W-:Y:S01]  /*25ab0*/  IMAD.WIDE R230, R3.reuse, 0x4, R10 ;  /* 0x0000000403e67825 */ /* 0x040fe200078e020a */
[C---:B------:R-:W-:Y:S01]  /*25ac0*/  ISETP.LT.AND P3, PT, R234.reuse, c[0x0][0x178], !P2 ;  /* 0x00005e00ea007a0c */ /* 0x040fe20005761270 */
[----:B------:R-:W3:Y:S02]  /*25ad0*/  LDL.LU R232, [R1+0x388] ;  /* 0x0003880001e87983 */ /* 0x000ee40000300800 */
[----:B------:R-:W-:Y:S01]  /*25ae0*/  IMAD.WIDE R22, R3, 0x4, R8 ;  /* 0x0000000403167825 */ /* 0x000fe200078e0208 */
[----:B------:R-:W-:Y:S02]  /*25af0*/  ISETP.LT.AND P2, PT, R233, c[0x0][0x178], !P2 ;  /* 0x00005e00e9007a0c */ /* 0x000fe40005741270 */
[----:B------:R-:W-:Y:S02]  /*25b00*/  ISETP.LT.AND P0, PT, R235, c[0x0][0x178], !P1 ;  /* 0x00005e00eb007a0c */ /* 0x000fe40004f01270 */
[----:B------:R-:W-:Y:S01]  /*25b10*/  ISETP.LT.AND P4, PT, R234, c[0x0][0x178], !P1 ;  /* 0x00005e00ea007a0c */ /* 0x000fe20004f81270 */
[----:B--2---:R1:W-:Y:S04]  /*25b20*/  @P6 STG.E [R230.64], R21 ;  /* 0x00000015e6006986 */ /* 0x0043e8000c101908 */
[----:B------:R2:W-:Y:S01]  /*25b30*/  @P5 STG.E [R22.64], R0 ;  /* 0x0000000016005986 */ /* 0x0005e2000c101908 */
[----:B------:R-:W-:Y:S01]  /*25b40*/  ISETP.LT.AND P5, PT, R240, c[0x0][0x178], !P1 ;  /* 0x00005e00f0007a0c */ /* 0x000fe20004fa1270 */
[----:B-1----:R-:W-:Y:S01]  /*25b50*/  IMAD.WIDE R20, R3, 0x4, R6 ;  /* 0x0000000403147825 */ /* 0x002fe200078e0206 */
[----:B------:R-:W-:-:S04]  /*25b60*/  IADD3 R231, R252, 0x2b, RZ ;  /* 0x0000002bfce77810 */ /* 0x000fc80007ffe0ff */
[----:B------:R1:W-:Y:S01]  /*25b70*/  @P3 STG.E [R20.64], R247 ;  /* 0x000000f714003986 */ /* 0x0003e2000c101908 */
[----:B------:R-:W-:-:S03]  /*25b80*/  ISETP.GE.AND P3, PT, R231, c[0x0][0x17c], PT ;  /* 0x00005f00e7007a0c */ /* 0x000fc60003f66270 */
[----:B------:R-:W4:Y:S01]  /*25b90*/  LDL.LU R231, [R1+0x3a8] ;  /* 0x0003a80001e77983 */ /* 0x000f220000300800 */
[C---:B--2---:R-:W-:Y:S01]  /*25ba0*/  IADD3 R0, R3.reuse, c[0x0][0x198], RZ ;  /* 0x0000660003007a10 */ /* 0x044fe20007ffe0ff */
[----:B------:R-:W-:Y:S01]  /*25bb0*/  IMAD.WIDE R22, R3, 0x4, R4 ;  /* 0x0000000403167825 */ /* 0x000fe200078e0204 */
[----:B------:R-:W-:-:S03]  /*25bc0*/  ISETP.LT.AND P1, PT, R233, c[0x0][0x178], !P1 ;  /* 0x00005e00e9007a0c */ /* 0x000fc60004f21270 */
[C---:B------:R-:W-:Y:S01]  /*25bd0*/  IMAD.WIDE R228, R0.reuse, 0x4, R10 ;  /* 0x0000000400e47825 */ /* 0x040fe200078e020a */
[----:B------:R2:W-:Y:S03]  /*25be0*/  @P2 STG.E [R22.64], R250 ;  /* 0x000000fa16002986 */ /* 0x0005e6000c101908 */
[C---:B-1----:R-:W-:Y:S01]  /*25bf0*/  IMAD.WIDE R20, R0.reuse, 0x4, R8 ;  /* 0x0000000400147825 */ /* 0x042fe200078e0208 */
[----:B------:R-:W4:Y:S04]  /*25c00*/  LDL.LU R247, [R1+0x328] ;  /* 0x0003280001f77983 */ /* 0x000f280000300800 */
[----:B---3--:R-:W-:Y:S04]  /*25c10*/  @P5 STG.E [R228.64], R251 ;  /* 0x000000fbe4005986 */ /* 0x008fe8000c101908 */
[----:B--2---:R-:W2:Y:S01]  /*25c20*/  LDL.LU R250, [R1+0x308] ;  /* 0x0003080001fa7983 */ /* 0x004ea20000300800 */
[----:B------:R-:W-:-:S03]  /*25c30*/  IMAD.WIDE R22, R0, 0x4, R6 ;  /* 0x0000000400167825 */ /* 0x000fc600078e0206 */
[----:B------:R1:W-:Y:S04]  /*25c40*/  @P0 STG.E [R20.64], R248 ;  /* 0x000000f814000986 */ /* 0x0003e8000c101908 */
[----:B------:R3:W-:Y:S04]  /*25c50*/  @P4 STG.E [R22.64], R249 ;  /* 0x000000f916004986 */ /* 0x0007e8000c101908 */
[----:B-1----:R-:W2:Y:S01]  /*25c60*/  LDL.LU R248, [R1+0x3ac] ;  /* 0x0003ac0001f87983 */ /* 0x002ea20000300800 */
[----:B------:R-:W-:-:S03]  /*25c70*/  IMAD.WIDE R20, R0, 0x4, R4 ;  /* 0x0000000400147825 */ /* 0x000fc600078e0204 */
[----:B------:R-:W2:Y:S04]  /*25c80*/  LDL.LU R251, [R1+0x38c] ;  /* 0x00038c0001fb7983 */ /* 0x000ea80000300800 */
[----:B---3--:R-:W3:Y:S04]  /*25c90*/  LDL.LU R249, [R1+0x32c] ;  /* 0x00032c0001f97983 */ /* 0x008ee80000300800 */
[----:B------:R1:W-:Y:S04]  /*25ca0*/  @P1 STG.E [R20.64], R246 ;  /* 0x000000f614001986 */ /* 0x0003e8000c101908 */
[----:B-1----:R-:W3:Y:S01]  /*25cb0*/  LDL.LU R246, [R1+0x30c] ;  /* 0x00030c0001f67983 */ /* 0x002ee20000300800 */
[----:B------:R-:W-:-:S04]  /*25cc0*/  IADD3 R230, R252, 0x2a, RZ ;  /* 0x0000002afce67810 */ /* 0x000fc80007ffe0ff */
[----:B------:R-:W-:-:S04]  /*25cd0*/  ISETP.GE.AND P6, PT, R230, c[0x0][0x17c], PT ;  /* 0x00005f00e6007a0c */ /* 0x000fc80003fc6270 */
[----:B------:R-:W-:Y:S02]  /*25ce0*/  ISETP.LT.AND P2, PT, R240, c[0x0][0x178], !P6 ;  /* 0x00005e00f0007a0c */ /* 0x000fe40007741270 */
[----:B------:R-:W-:Y:S02]  /*25cf0*/  ISETP.LT.AND P5, PT, R235, c[0x0][0x178], !P6 ;  /* 0x00005e00eb007a0c */ /* 0x000fe400077a1270 */
[----:B------:R-:W-:Y:S02]  /*25d00*/  IADD3 R3, R0, c[0x0][0x198], RZ ;  /* 0x0000660000037a10 */ /* 0x000fe40007ffe0ff */
[----:B------:R-:W-:-:S03]  /*25d10*/  ISETP.LT.AND P4, PT, R234, c[0x0][0x178], !P6 ;  /* 0x00005e00ea007a0c */ /* 0x000fc60007781270 */
[----:B------:R-:W-:Y:S01]  /*25d20*/  IMAD.WIDE R22, R3, 0x4, R10 ;  /* 0x0000000403167825 */ /* 0x000fe200078e020a */
[----:B------:R-:W-:-:S03]  /*25d30*/  ISETP.LT.AND P6, PT, R233, c[0x0][0x178], !P6 ;  /* 0x00005e00e9007a0c */ /* 0x000fc600077c1270 */
[----:B------:R-:W-:Y:S01]  /*25d40*/  IMAD.WIDE R228, R3, 0x4, R8 ;  /* 0x0000000403e47825 */ /* 0x000fe200078e0208 */
[----:B------:R-:W-:-:S03]  /*25d50*/  ISETP.LT.AND P1, PT, R235, c[0x0][0x178], !P3 ;  /* 0x00005e00eb007a0c */ /* 0x000fc60005f21270 */
[----:B------:R-:W-:Y:S01]  /*25d60*/  IMAD.WIDE R20, R3, 0x4, R6 ;  /* 0x0000000403147825 */ /* 0x000fe200078e0206 */
[----:B------:R-:W-:Y:S01]  /*25d70*/  IADD3 R0, R252, 0x2d, RZ ;  /* 0x0000002dfc007810 */ /* 0x000fe20007ffe0ff */
[----:B----4-:R1:W-:Y:S01]  /*25d80*/  @P2 STG.E [R22.64], R231 ;  /* 0x000000e716002986 */ /* 0x0103e2000c101908 */
[----:B------:R-:W-:-:S03]  /*25d90*/  ISETP.LT.AND P2, PT, R234, c[0x0][0x178], !P3 ;  /* 0x00005e00ea007a0c */ /* 0x000fc60005f41270 */
[----:B------:R4:W-:Y:S01]  /*25da0*/  @P5 STG.E [R228.64], R232 ;  /* 0x000000e8e4005986 */ /* 0x0009e2000c101908 */
[----:B------:R-:W-:Y:S02]  /*25db0*/  ISETP.LT.AND P5, PT, R240, c[0x0][0x178], !P3 ;  /* 0x00005e00f0007a0c */ /* 0x000fe40005fa1270 */
[----:B------:R-:W-:Y:S01]  /*25dc0*/  ISETP.LT.AND P3, PT, R233, c[0x0][0x178], !P3 ;  /* 0x00005e00e9007a0c */ /* 0x000fe20005f61270 */
[C---:B-1----:R-:W-:Y:S01]  /*25dd0*/  IMAD.WIDE R22, R3.reuse, 0x4, R4 ;  /* 0x0000000403167825 */ /* 0x042fe200078e0204 */
[----:B------:R-:W-:Y:S01]  /*25de0*/  IADD3 R3, R3, c[0x0][0x198], RZ ;  /* 0x0000660003037a10 */ /* 0x000fe20007ffe0ff */
[----:B------:R1:W-:Y:S04]  /*25df0*/  @P4 STG.E [R20.64], R247 ;  /* 0x000000f714004986 */ /* 0x0003e8000c101908 */
[----:B--2---:R2:W-:Y:S01]  /*25e00*/  @P6 STG.E [R22.64], R250 ;  /* 0x000000fa16006986 */ /* 0x0045e2000c101908 */
[----:B----4-:R-:W-:-:S04]  /*25e10*/  IMAD.WIDE R228, R3, 0x4, R6 ;  /* 0x0000000403e47825 */ /* 0x010fc800078e0206 */
[----:B-1----:R-:W-:-:S04]  /*25e20*/  IMAD.WIDE R20, R3, 0x4, R10 ;  /* 0x0000000403147825 */ /* 0x002fc800078e020a */
[----:B--2---:R-:W-:Y:S01]  /*25e30*/  IMAD.WIDE R22, R3, 0x4, R8 ;  /* 0x0000000403167825 */ /* 0x004fe200078e0208 */
[----:B------:R1:W-:Y:S01]  /*25e40*/  @P5 STG.E [R20.64], R248 ;  /* 0x000000f814005986 */ /* 0x0003e2000c101908 */
[----:B------:R-:W-:-:S03]  /*25e50*/  ISETP.GE.AND P4, PT, R0, c[0x0][0x17c], PT ;  /* 0x00005f0000007a0c */ /* 0x000fc60003f86270 */
[----:B------:R-:W-:Y:S01]  /*25e60*/  @P1 STG.E [R22.64], R251 ;  /* 0x000000fb16001986 */ /* 0x000fe2000c101908 */
[----:B------:R-:W-:-:S03]  /*25e70*/  IADD3 R0, R3, c[0x0][0x198], RZ ;  /* 0x0000660003007a10 */ /* 0x000fc60007ffe0ff */
[----:B---3--:R2:W-:Y:S01]  /*25e80*/  @P2 STG.E [R228.64], R249 ;  /* 0x000000f9e4002986 */ /* 0x0085e2000c101908 */
[----:B-1----:R-:W-:-:S03]  /*25e90*/  IMAD.WIDE R20, R3, 0x4, R4 ;  /* 0x0000000403147825 */ /* 0x002fc600078e0204 */
[----:B------:R-:W3:Y:S04]  /*25ea0*/  LDL.LU R248, [R1+0x398] ;  /* 0x0003980001f87983 */ /* 0x000ee80000300800 */
[----:B--2---:R-:W2:Y:S04]  /*25eb0*/  LDL.LU R249, [R1+0x3ec] ;  /* 0x0003ec0001f97983 */ /* 0x004ea80000300800 */
[----:B------:R-:W4:Y:S04]  /*25ec0*/  LDL.LU R250, [R1+0x39c] ;  /* 0x00039c0001fa7983 */ /* 0x000f280000300800 */
[----:B------:R-:W2:Y:S04]  /*25ed0*/  LDL.LU R251, [R1+0x34c] ;  /* 0x00034c0001fb7983 */ /* 0x000ea80000300800 */
[----:B------:R-:W2:Y:S04]  /*25ee0*/  LDL.LU R3, [R1+0x3c8] ;  /* 0x0003c80001037983 */ /* 0x000ea80000300800 */
[----:B------:R1:W-:Y:S04]  /*25ef0*/  @P3 STG.E [R20.64], R246 ;  /* 0x000000f614003986 */ /* 0x0003e8000c101908 */
[----:B-1----:R-:W2:Y:S01]  /*25f00*/  LDL.LU R21, [R1+0x3e8] ;  /* 0x0003e80001157983 */ /* 0x002ea20000300800 */
[----:B------:R-:W-:-:S04]  /*25f10*/  IADD3 R230, R252, 0x2c, RZ ;  /* 0x0000002cfce67810 */ /* 0x000fc80007ffe0ff */
[----:B------:R-:W-:-:S04]  /*25f20*/  ISETP.GE.AND P0, PT, R230, c[0x0][0x17c], PT ;  /* 0x00005f00e6007a0c */ /* 0x000fc80003f06270 */
[----:B------:R-:W-:Y:S02]  /*25f30*/  ISETP.LT.AND P6, PT, R240, c[0x0][0x178], !P0 ;  /* 0x00005e00f0007a0c */ /* 0x000fe400047c1270 */
[----:B------:R-:W-:Y:S02]  /*25f40*/  ISETP.LT.AND P5, PT, R235, c[0x0][0x178], !P0 ;  /* 0x00005e00eb007a0c */ /* 0x000fe400047a1270 */
[----:B------:R-:W-:Y:S01]  /*25f50*/  IADD3 R230, R252, 0x2e, RZ ;  /* 0x0000002efce67810 */ /* 0x000fe20007ffe0ff */
[----:B------:R-:W-:-:S03]  /*25f60*/  IMAD.WIDE R22, R0, 0x4, R10 ;  /* 0x0000000400167825 */ /* 0x000fc600078e020a */
[----:B------:R-:W-:Y:S01]  /*25f70*/  ISETP.GE.AND P2, PT, R230, c[0x0][0x17c], PT ;  /* 0x00005f00e6007a0c */ /* 0x000fe20003f46270 */
[C---:B------:R-:W-:Y:S01]  /*25f80*/  IMAD.WIDE R228, R0.reuse, 0x4, R8 ;  /* 0x0000000400e47825 */ /* 0x040fe200078e0208 */
[----:B------:R-:W3:Y:S04]  /*25f90*/  LDL.LU R230, [R1+0x408] ;  /* 0x0004080001e67983 */ /* 0x000ee80000300800 */
[----:B------:R-:W3:Y:S04]  /*25fa0*/  LDL.LU R231, [R1+0x3f8] ;  /* 0x0003f80001e77983 */ /* 0x000ee80000300800 */
[----:B------:R-:W3:Y:S04]  /*25fb0*/  LDL.LU R232, [R1+0x3b8] ;  /* 0x0003b80001e87983 */ /* 0x000ee80000300800 */
[----:B------:R-:W3:Y:S04]  /*25fc0*/  LDL.LU R247, [R1+0x40c] ;  /* 0x00040c0001f77983 */ /* 0x000ee80000300800 */
[----:B------:R-:W3:Y:S04]  /*25fd0*/  LDL.LU R246, [R1+0x3fc] ;  /* 0x0003fc0001f67983 */ /* 0x000ee80000300800 */
[----:B--2---:R-:W-:Y:S04]  /*25fe0*/  @P6 STG.E [R22.64], R21 ;  /* 0x0000001516006986 */ /* 0x004fe8000c101908 */
[----:B------:R1:W-:Y:S04]  /*25ff0*/  @P5 STG.E [R228.64], R3 ;  /* 0x00000003e4005986 */ /* 0x0003e8000c101908 */
[----:B-1----:R-:W2:Y:S01]  /*26000*/  LDL.LU R229, [R1+0x348] ;  /* 0x0003480001e57983 */ /* 0x002ea20000300800 */
[C---:B------:R-:W-:Y:S01]  /*26010*/  IMAD.WIDE R20, R0.reuse, 0x4, R6 ;  /* 0x0000000400147825 */ /* 0x040fe200078e0206 */
[----:B------:R-:W-:-:S03]  /*26020*/  IADD3 R3, R0, c[0x0][0x198], RZ ;  /* 0x0000660000037a10 */ /* 0x000fc60007ffe0ff */
[----:B------:R-:W-:Y:S02]  /*26030*/  IMAD.WIDE R22, R0, 0x4, R4 ;  /* 0x0000000400167825 */ /* 0x000fe400078e0204 */
[----:B------:R-:W4:Y:S01]  /*26040*/  LDL.LU R0, [R1+0x3cc] ;  /* 0x0003cc0001007983 */ /* 0x000f220000300800 */
[----:B------:R-:W-:Y:S02]  /*26050*/  ISETP.LT.AND P1, PT, R234, c[0x0][0x178], !P0 ;  /* 0x00005e00ea007a0c */ /* 0x000fe40004721270 */
[----:B------:R-:W-:Y:S02]  /*26060*/  ISETP.LT.AND P0, PT, R233, c[0x0][0x178], !P0 ;  /* 0x00005e00e9007a0c */ /* 0x000fe40004701270 */
[----:B------:R-:W-:Y:S02]  /*26070*/  ISETP.LT.AND P6, PT, R240, c[0x0][0x178], !P4 ;  /* 0x00005e00f0007a0c */ /* 0x000fe400067c1270 */
[----:B------:R-:W-:Y:S02]  /*26080*/  ISETP.LT.AND P3, PT, R235, c[0x0][0x178], !P4 ;  /* 0x00005e00eb007a0c */ /* 0x000fe40006761270 */
[----:B------:R-:W-:-:S02]  /*26090*/  IADD3 R228, R252, 0x2f, RZ ;  /* 0x0000002ffce47810 */ /* 0x000fc40007ffe0ff */
[----:B------:R-:W-:Y:S02]  /*260a0*/  ISETP.LT.AND P5, PT, R234, c[0x0][0x178], !P4 ;  /* 0x00005e00ea007a0c */ /* 0x000fe400067a1270 */
[----:B------:R-:W-:Y:S01]  /*260b0*/  ISETP.LT.AND P4, PT, R233, c[0x0][0x178], !P4 ;  /* 0x00005e00e9007a0c */ /* 0x000fe20006781270 */
[----:B---3--:R1:W-:Y:S01]  /*260c0*/  @P1 STG.E [R20.64], R248 ;  /* 0x000000f814001986 */ /* 0x0083e2000c101908 */
[----:B------:R-:W-:Y:S01]  /*260d0*/  ISETP.GE.AND P1, PT, R228, c[0x0][0x17c], PT ;  /* 0x00005f00e4007a0c */ /* 0x000fe20003f26270 */
[----:B-1----:R-:W-:Y:S02]  /*260e0*/  IMAD.WIDE R20, R3, 0x4, R10 ;  /* 0x0000000403147825 */ /* 0x002fe400078e020a */
[----:B------:R-:W3:Y:S04]  /*260f0*/  LDL.LU R248, [R1+0xe58] ;  /* 0x000e580001f87983 */ /* 0x000ee80000300800 */
[----:B--2---:R1:W-:Y:S01]  /*26100*/  @P0 STG.E [R22.64], R229 ;  /* 0x000000e516000986 */ /* 0x0043e2000c101908 */
[----:B------:R-:W-:-:S03]  /*26110*/  ISETP.LT.AND P0, PT, R240, c[0x0][0x178], !P2 ;  /* 0x00005e00f0007a0c */ /* 0x000fc60005701270 */
[----:B------:R2:W-:Y:S01]  /*26120*/  @P6 STG.E [R20.64], R249 ;  /* 0x000000f914006986 */ /* 0x0005e2000c101908 */
[----:B-1----:R-:W-:-:S04]  /*26130*/  IMAD.WIDE R228, R3, 0x4, R8 ;  /* 0x0000000403e47825 */ /* 0x002fc800078e0208 */
[----:B------:R-:W-:Y:S01]  /*26140*/  IMAD.WIDE R22, R3, 0x4, R6 ;  /* 0x0000000403167825 */ /* 0x000fe200078e0206 */
[----:B----4-:R1:W-:Y:S01]  /*26150*/  @P3 STG.E [R228.64], R0 ;  /* 0x00000000e4003986 */ /* 0x0103e2000c101908 */
[----:B------:R-:W-:Y:S02]  /*26160*/  ISETP.LT.AND P3, PT, R235, c[0x0][0x178], !P2 ;  /* 0x00005e00eb007a0c */ /* 0x000fe40005761270 */
[C---:B--2---:R-:W-:Y:S01]  /*26170*/  IMAD.WIDE R20, R3.reuse, 0x4, R4 ;  /* 0x0000000403147825 */ /* 0x044fe200078e0204 */
[----:B------:R2:W-:Y:S04]  /*26180*/  @P5 STG.E [R22.64], R250 ;  /* 0x000000fa16005986 */ /* 0x0005e8000c101908 */
[----:B------:R4:W-:Y:S01]  /*26190*/  @P4 STG.E [R20.64], R251 ;  /* 0x000000fb14004986 */ /* 0x0009e2000c101908 */
[----:B-1----:R-:W-:-:S03]  /*261a0*/  IADD3 R0, R3, c[0x0][0x198], RZ ;  /* 0x0000660003007a10 */ /* 0x002fc60007ffe0ff */
[----:B------:R-:W3:Y:S02]  /*261b0*/  LDL.LU R249, [R1+0xe54] ;  /* 0x000e540001f97983 */ /* 0x000ee40000300800 */
[C---:B--2---:R-:W-:Y:S02]  /*261c0*/  IMAD.WIDE R22, R0.reuse, 0x4, R8 ;  /* 0x0000000400167825 */ /* 0x044fe400078e0208 */
[----:B------:R-:W2:Y:S02]  /*261d0*/  LDL.LU R250, [R1+0x3dc] ;  /* 0x0003dc0001fa7983 */ /* 0x000ea40000300800 */
[C---:B----4-:R-:W-:Y:S02]  /*261e0*/  IMAD.WIDE R20, R0.reuse, 0x4, R10 ;  /* 0x0000000400147825 */ /* 0x050fe400078e020a */
[----:B------:R-:W4:Y:S01]  /*261f0*/  LDL.LU R251, [R1+0x3bc] ;  /* 0x0003bc0001fb7983 */ /* 0x000f220000300800 */
[----:B------:R-:W-:-:S03]  /*26200*/  IADD3 R3, R0, c[0x0][0x198], RZ ;  /* 0x0000660000037a10 */ /* 0x000fc60007ffe0ff */
[----:B------:R1:W-:Y:S04]  /*26210*/  @P0 STG.E [R20.64], R230 ;  /* 0x000000e614000986 */ /* 0x0003e8000c101908 */
[----:B------:R1:W-:Y:S02]  /*26220*/  @P3 STG.E [R22.64], R231 ;  /* 0x000000e716003986 */ /* 0x0003e4000c101908 */
[----:B-1----:R-:W-:-:S04]  /*26230*/  IMAD.WIDE R20, R0, 0x4, R6 ;  /* 0x0000000400147825 */ /* 0x002fc800078e0206 */
[----:B------:R-:W-:Y:S02]  /*26240*/  IMAD.WIDE R22, R0, 0x4, R4 ;  /* 0x0000000400167825 */ /* 0x000fe400078e0204 */
[----:B------:R-:W2:Y:S01]  /*26250*/  LDL.LU R0, [R1+0x3d8] ;  /* 0x0003d80001007983 */ /* 0x000ea20000300800 */
[----:B------:R-:W-:Y:S02]  /*26260*/  ISETP.LT.AND P6, PT, R234, c[0x0][0x178], !P2 ;  /* 0x00005e00ea007a0c */ /* 0x000fe400057c1270 */
[----:B------:R-:W-:Y:S02]  /*26270*/  ISETP.LT.AND P2, PT, R233, c[0x0][0x178], !P2 ;  /* 0x00005e00e9007a0c */ /* 0x000fe40005741270 */
[----:B------:R-:W-:Y:S02]  /*26280*/  ISETP.LT.AND P4, PT, R240, c[0x0][0x178], !P1 ;  /* 0x00005e00f0007a0c */ /* 0x000fe40004f81270 */
[----:B------:R-:W-:Y:S02]  /*26290*/  ISETP.LT.AND P5, PT, R235, c[0x0][0x178], !P1 ;  /* 0x00005e00eb007a0c */ /* 0x000fe40004fa1270 */
[----:B------:R-:W-:-:S02]  /*262a0*/  ISETP.LT.AND P3, PT, R234, c[0x0][0x178], !P1 ;  /* 0x00005e00ea007a0c */ /* 0x000fc40004f61270 */
[----:B------:R-:W-:Y:S01]  /*262b0*/  IADD3 R228, R252, 0x30, RZ ;  /* 0x00000030fce47810 */ /* 0x000fe20007ffe0ff */
[----:B------:R-:W-:-:S03]  /*262c0*/  IMAD.WIDE R230, R3, 0x4, R8 ;  /* 0x0000000403e67825 */ /* 0x000fc600078e0208 */
[----:B------:R-:W-:Y:S01]  /*262d0*/  ISETP.GE.AND P0, PT, R228, c[0x0][0x17c], PT ;  /* 0x00005f00e4007a0c */ /* 0x000fe20003f06270 */
[----:B------:R-:W-:Y:S01]  /*262e0*/  IMAD.WIDE R228, R3, 0x4, R10 ;  /* 0x0000000403e47825 */ /* 0x000fe200078e020a */
[----:B--2---:R1:W-:Y:S04]  /*262f0*/  @P6 STG.E [R20.64], R0 ;  /* 0x0000000014006986 */ /* 0x0043e8000c101908 */
[----:B------:R-:W-:Y:S01]  /*26300*/  @P2 STG.E [R22.64], R232 ;  /* 0x000000e816002986 */ /* 0x000fe2000c101908 */
[----:B------:R-:W-:-:S03]  /*26310*/  ISETP.LT.AND P2, PT, R233, c[0x0][0x178], !P1 ;  /* 0x00005e00e9007a0c */ /* 0x000fc60004f41270 */
[----:B------:R-:W-:Y:S01]  /*26320*/  @P4 STG.E [R228.64], R247 ;  /* 0x000000f7e4004986 */ /* 0x000fe2000c101908 */
[----:B-1----:R-:W-:-:S03]  /*26330*/  IMAD.WIDE R20, R3, 0x4, R6 ;  /* 0x0000000403147825 */ /* 0x002fc600078e0206 */
[----:B------:R-:W-:Y:S04]  /*26340*/  @P5 STG.E [R230.64], R246 ;  /* 0x000000f6e6005986 */ /* 0x000fe8000c101908 */
[----:B------:R1:W-:Y:S01]  /*26350*/  @P3 STG.E [R20.64], R250 ;  /* 0x000000fa14003986 */ /* 0x0003e2000c101908 */
[C---:B------:R-:W-:Y:S01]  /*26360*/  IADD3 R0, R3.reuse, c[0x0][0x198], RZ ;  /* 0x0000660003007a10 */ /* 0x040fe20007ffe0ff */
[----:B-1----:R-:W-:Y:S02]  /*26370*/  IMAD.WIDE R20, R3, 0x4, R4 ;  /* 0x0000000403147825 */ /* 0x002fe400078e0204 */
[----:B------:R-:W2:Y:S04]  /*26380*/  LDL.LU R3, [R1+0xe0] ;  /* 0x0000e00001037983 */ /* 0x000ea80000300800 */
[----:B----4-:R1:W-:Y:S04]  /*26390*/  @P2 STG.E [R20.64], R251 ;  /* 0x000000fb14002986 */ /* 0x0103e8000c101908 */
[----:B-1----:R-:W4:Y:S04]  /*263a0*/  LDL.LU R20, [R1+0x420] ;  /* 0x0004200001147983 */ /* 0x002f280000300800 */
[----:B------:R-:W2:Y:S01]  /*263b0*/  LDL.LU R21, [R1+0x350] ;  /* 0x0003500001157983 */ /* 0x000ea20000300800 */
[----:B------:R-:W-:-:S02]  /*263c0*/  ISETP.LT.AND P4, PT, R240, c[0x0][0x178], !P0 ;  /* 0x00005e00f0007a0c */ /* 0x000fc40004781270 */
[----:B------:R-:W-:Y:S02]  /*263d0*/  ISETP.LT.AND P5, PT, R235, c[0x0][0x178], !P0 ;  /* 0x00005e00eb007a0c */ /* 0x000fe400047a1270 */
[----:B------:R-:W-:Y:S02]  /*263e0*/  ISETP.LT.AND P6, PT, R234, c[0x0][0x178], !P0 ;  /* 0x00005e00ea007a0c */ /* 0x000fe400047c1270 */
[C---:B------:R-:W-:Y:S02]  /*263f0*/  IADD3 R22, R252.reuse, 0x31, RZ ;  /* 0x00000031fc167810 */ /* 0x040fe40007ffe0ff */
[----:B------:R-:W-:Y:S01]  /*26400*/  IADD3 R228, R252, 0x32, RZ ;  /* 0x00000032fce47810 */ /* 0x000fe20007ffe0ff */
[----:B------:R-:W-:Y:S01]  /*26410*/  IMAD.WIDE R230, R0, 0x4, R6 ;  /* 0x0000000400e67825 */ /* 0x000fe200078e0206 */
[----:B------:R-:W-:Y:S01]  /*26420*/  ISETP.GE.AND P1, PT, R22, c[0x0][0x17c], PT ;  /* 0x00005f0016007a0c */ /* 0x000fe20003f26270 */
[----:B------:R-:W3:Y:S01]  /*26430*/  LDL.LU R251, [R1+0xe4] ;  /* 0x0000e40001fb7983 */ /* 0x000ee20000300800 */
[----:B------:R-:W-:Y:S01]  /*26440*/  ISETP.GE.AND P3, PT, R228, c[0x0][0x17c], PT ;  /* 0x00005f00e4007a0c */ /* 0x000fe20003f66270 */
[----:B------:R-:W-:-:S02]  /*26450*/  IMAD.WIDE R22, R0, 0x4, R10 ;  /* 0x0000000400167825 */ /* 0x000fc400078e020a */
[----:B------:R-:W3:Y:S02]  /*26460*/  LDL.LU R250, [R1+0xc4] ;  /* 0x0000c40001fa7983 */ /* 0x000ee40000300800 */
[C---:B------:R-:W-:Y:S02]  /*26470*/  IMAD.WIDE R228, R0.reuse, 0x4, R8 ;  /* 0x0000000400e47825 */ /* 0x040fe400078e0208 */
[----:B------:R-:W3:Y:S04]  /*26480*/  LDL.LU R232, [R1+0x410] ;  /* 0x0004100001e87983 */ /* 0x000ee80000300800 */
[----:B------:R-:W3:Y:S04]  /*26490*/  LDL.LU R247, [R1+0x464] ;  /* 0x0004640001f77983 */ /* 0x000ee80000300800 */
[----:B------:R-:W3:Y:S04]  /*264a0*/  LDL.LU R246, [R1+0x444] ;  /* 0x0004440001f67983 */ /* 0x000ee80000300800 */
[----:B----4-:R-:W-:Y:S04]  /*264b0*/  @P4 STG.E [R22.64], R20 ;  /* 0x0000001416004986 */ /* 0x010fe8000c101908 */
[----:B--2---:R1:W-:Y:S04]  /*264c0*/  @P5 STG.E [R228.64], R21 ;  /* 0x00000015e4005986 */ /* 0x0043e8000c101908 */
[----:B------:R2:W-:Y:S01]  /*264d0*/  @P6 STG.E [R230.64], R3 ;  /* 0x00000003e6006986 */ /* 0x0005e2000c101908 */
[----:B-1----:R-:W-:-:S03]  /*264e0*/  IMAD.WIDE R228, R0, 0x4, R4 ;  /* 0x0000000400e47825 */ /* 0x002fc600078e0204 */
[----:B--2---:R-:W2:Y:S01]  /*264f0*/  LDL.LU R231, [R1+0x440] ;  /* 0x0004400001e77983 */ /* 0x004ea20000300800 */
[----:B------:R-:W-:-:S03]  /*26500*/  IADD3 R3, R0, c[0x0][0x198], RZ ;  /* 0x0000660000037a10 */ /* 0x000fc60007ffe0ff */
[----:B------:R-:W4:Y:S01]  /*26510*/  LDL.LU R0, [R1+0xc0] ;  /* 0x0000c00001007983 */ /* 0x000f220000300800 */
[----:B------:R-:W-:Y:S02]  /*26520*/  ISETP.LT.AND P0, PT, R233, c[0x0][0x178], !P0 ;  /* 0x00005e00e9007a0c */ /* 0x000fe40004701270 */
[----:B------:R-:W-:Y:S02]  /*26530*/  IADD3 R230, R252, 0x33, RZ ;  /* 0x00000033fce67810 */ /* 0x000fe40007ffe0ff */
[----:B------:R-:W-:Y:S02]  /*26540*/  ISETP.LT.AND P4, PT, R240, c[0x0][0x178], !P1 ;  /* 0x00005e00f0007a0c */ /* 0x000fe40004f81270 */
[----:B------:R-:W-:-:S07]  /*26550*/  ISETP.LT.AND P6, PT, R235, c[0x0][0x178], !P1 ;  /* 0x00005e00eb007a0c */ /* 0x000fce0004fc1270 */
[----:B----4-:R1:W-:Y:S04]  /*26560*/  @P0 STG.E [R228.64], R0 ;  /* 0x00000000e4000986 */ /* 0x0103e8000c101908 */
[----:B-1----:R-:W4:Y:S04]  /*26570*/  LDL.LU R228, [R1+0x424] ;  /* 0x0004240001e47983 */ /* 0x002f280000300800 */
[----:B------:R-:W2:Y:S01]  /*26580*/  LDL.LU R229, [R1+0x354] ;  /* 0x0003540001e57983 */ /* 0x000ea20000300800 */
[----:B------:R-:W-:-:S03]  /*26590*/  ISETP.GE.AND P0, PT, R230, c[0x0][0x17c], PT ;  /* 0x00005f00e6007a0c */ /* 0x000fc60003f06270 */
[----:B------:R-:W3:Y:S01]  /*265a0*/  LDL.LU R230, [R1+0x460] ;  /* 0x0004600001e67983 */ /* 0x000ee20000300800 */
[----:B------:R-:W-:Y:S01]  /*265b0*/  ISETP.LT.AND P2, PT, R234, c[0x0][0x178], !P1 ;  /* 0x00005e00ea007a0c */ /* 0x000fe20004f41270 */
[----:B------:R-:W-:Y:S01]  /*265c0*/  IMAD.WIDE R20, R3, 0x4, R10 ;  /* 0x0000000403147825 */ /* 0x000fe200078e020a */
[----:B------:R-:W-:-:S03]  /*265d0*/  ISETP.LT.AND P1, PT, R233, c[0x0][0x178], !P1 ;  /* 0x00005e00e9007a0c */ /* 0x000fc60004f21270 */
[C---:B------:R-:W-:Y:S01]  /*265e0*/  IMAD.WIDE R22, R3.reuse, 0x4, R8 ;  /* 0x0000000403167825 */ /* 0x040fe200078e0208 */
[----:B------:R-:W-:Y:S02]  /*265f0*/  ISETP.LT.AND P5, PT, R240, c[0x0][0x178], !P3 ;  /* 0x00005e00f0007a0c */ /* 0x000fe40005fa1270 */
[C---:B------:R-:W-:Y:S01]  /*26600*/  IADD3 R0, R3.reuse, c[0x0][0x198], RZ ;  /* 0x0000660003007a10 */ /* 0x040fe20007ffe0ff */
[----:B----4-:R1:W-:Y:S04]  /*26610*/  @P4 STG.E [R20.64], R228 ;  /* 0x000000e414004986 */ /* 0x0103e8000c101908 */
[----:B--2---:R2:W-:Y:S01]  /*26620*/  @P6 STG.E [R22.64], R229 ;  /* 0x000000e516006986 */ /* 0x0045e2000c101908 */
[----:B-1----:R-:W-:-:S05]  /*26630*/  IMAD.WIDE R20, R3, 0x4, R6 ;  /* 0x0000000403147825 */ /* 0x002fca00078e0206 */
[----:B---3--:R1:W-:Y:S01]  /*26640*/  @P2 STG.E [R20.64], R251 ;  /* 0x000000fb14002986 */ /* 0x0083e2000c101908 */
[----:B--2---:R-:W-:-:S05]  /*26650*/  IMAD.WIDE R22, R3, 0x4, R4 ;  /* 0x0000000403167825 */ /* 0x004fca00078e0204 */
[----:B------:R2:W-:Y:S04]  /*26660*/  @P1 STG.E [R22.64], R250 ;  /* 0x000000fa16001986 */ /* 0x0005e8000c101908 */
[----:B-1----:R-:W3:Y:S04]  /*26670*/  LDL.LU R251, [R1+0x414] ;  /* 0x0004140001fb7983 */ /* 0x002ee80000300800 */
[----:B--2---:R-:W2:Y:S01]  /*26680*/  LDL.LU R250, [R1+0x4b0] ;  /* 0x0004b00001fa7983 */ /* 0x004ea20000300800 */
[----:B------:R-:W-:Y:S02]  /*26690*/  ISETP.LT.AND P6, PT, R235, c[0x0][0x178], !P3 ;  /* 0x00005e00eb007a0c */ /* 0x000fe40005fc1270 */
[----:B------:R-:W-:Y:S01]  /*266a0*/  ISETP.LT.AND P4, PT, R234, c[0x0][0x178], !P3 ;  /* 0x00005e00ea007a0c */ /* 0x000fe20005f81270 */
[----:B------:R-:W-:Y:S01]  /*266b0*/  IMAD.WIDE R228, R0, 0x4, R10 ;  /* 0x0000000400e47825 */ /* 0x000fe200078e020a */
[----:B------:R-:W-:-:S02]  /*266c0*/  IADD3 R3, R252, 0x34, RZ ;  /* 0x00000034fc037810 */ /* 0x000fc40007ffe0ff */
[----:B------:R-:W-:Y:S01]  /*266d0*/  ISETP.LT.AND P3, PT, R233, c[0x0][0x178], !P3 ;  /* 0x00005e00e9007a0c */ /* 0x000fe20005f61270 */
[----:B------:R-:W-:Y:S01]  /*266e0*/  IMAD.WIDE R22, R0, 0x4, R8 ;  /* 0x0000000400167825 */ /* 0x000fe200078e0208 */
[----:B------:R1:W-:Y:S01]  /*266f0*/  @P5 STG.E [R228.64], R230 ;  /* 0x000000e6e4005986 */ /* 0x0003e2000c101908 */
[----:B------:R-:W-:Y:S02]  /*26700*/  ISETP.LT.AND P2, PT, R240, c[0x0][0x178], !P0 ;  /* 0x00005e00f0007a0c */ /* 0x000fe40004741270 */
[C---:B------:R-:W-:Y:S01]  /*26710*/  IMAD.WIDE R20, R0.reuse, 0x4, R6 ;  /* 0x0000000400147825 */ /* 0x040fe200078e0206 */
[----:B------:R-:W-:Y:S02]  /*26720*/  ISETP.LT.AND P5, PT, R235, c[0x0][0x178], !P0 ;  /* 0x00005e00eb007a0c */ /* 0x000fe400047a1270 */
[----:B------:R-:W-:Y:S02]  /*26730*/  ISETP.GE.AND P1, PT, R3, c[0x0][0x17c], PT ;  /* 0x00005f0003007a0c */ /* 0x000fe40003f26270 */
[----:B------:R-:W-:Y:S01]  /*26740*/  IADD3 R3, R0, c[0x0][0x198], RZ ;  /* 0x0000660000037a10 */ /* 0x000fe20007ffe0ff */
[----:B------:R4:W-:Y:S01]  /*26750*/  @P6 STG.E [R22.64], R231 ;  /* 0x000000e716006986 */ /* 0x0009e2000c101908 */
[----:B------:R-:W-:-:S03]  /*26760*/  ISETP.LT.AND P6, PT, R234, c[0x0][0x178], !P0 ;  /* 0x00005e00ea007a0c */ /* 0x000fc600047c1270 */
[----:B------:R4:W-:Y:S01]  /*26770*/  @P4 STG.E [R20.64], R232 ;  /* 0x000000e814004986 */ /* 0x0009e2000c101908 */
[----:B-1----:R-:W-:Y:S01]  /*26780*/  IMAD.WIDE R228, R3, 0x4, R8 ;  /* 0x0000000403e47825 */ /* 0x002fe200078e0208 */
[----:B------:R-:W-:-:S03]  /*26790*/  ISETP.LT.AND P0, PT, R233, c[0x0][0x178], !P0 ;  /* 0x00005e00e9007a0c */ /* 0x000fc60004701270 */
[----:B----4-:R-:W-:-:S04]  /*267a0*/  IMAD.WIDE R22, R3, 0x4, R10 ;  /* 0x0000000403167825 */ /* 0x010fc800078e020a */
[----:B------:R-:W-:-:S05]  /*267b0*/  IMAD.WIDE R20, R0, 0x4, R4 ;  /* 0x0000000400147825 */ /* 0x000fca00078e0204 */
[----:B------:R1:W-:Y:S04]  /*267c0*/  @P3 STG.E [R20.64], R248 ;  /* 0x000000f814003986 */ /* 0x0003e8000c101908 */
[----:B------:R4:W-:Y:S04]  /*267d0*/  @P2 STG.E [R22.64], R247 ;  /* 0x000000f716002986 */ /* 0x0009e8000c101908 */
[----:B------:R-:W-:Y:S01]  /*267e0*/  @P5 STG.E [R228.64], R246 ;  /* 0x000000f6e4005986 */ /* 0x000fe2000c101908 */
[----:B------:R-:W-:Y:S01]  /*267f0*/  ISETP.LT.AND P5, PT, R240, c[0x0][0x178], !P1 ;  /* 0x00005e00f0007a0c */ /* 0x000fe20004fa1270 */
[C---:B-1----:R-:W-:Y:S01]  /*26800*/  IMAD.WIDE R20, R3.reuse, 0x4, R6 ;  /* 0x0000000403147825 */ /* 0x042fe200078e0206 */
[----:B------:R-:W-:-:S02]  /*26810*/  IADD3 R0, R3, c[0x0][0x198], RZ ;  /* 0x0000660003007a10 */ /* 0x000fc40007ffe0ff */
[----:B----4-:R-:W-:Y:S02]  /*26820*/  IADD3 R22, R252, 0x36, RZ ;  /* 0x00000036fc167810 */ /* 0x010fe40007ffe0ff */
[----:B---3--:R1:W-:Y:S02]  /*26830*/  @P6 STG.E [R20.64], R251 ;  /* 0x000000fb14006986 */ /* 0x0083e4000c101908 */
[----:B------:R-:W-:Y:S01]  /*26840*/  ISETP.GE.AND P6, PT, R22, c[0x0][0x17c], PT ;  /* 0x00005f0016007a0c */ /* 0x000fe20003fc6270 */
[----:B------:R-:W-:Y:S01]  /*26850*/  IMAD.WIDE R22, R0, 0x4, R10 ;  /* 0x0000000400167825 */ /* 0x000fe200078e020a */
[----:B-1----:R-:W3:Y:S03]  /*26860*/  LDL.LU R251, [R1+0x4b4] ;  /* 0x0004b40001fb7983 */ /* 0x002ee60000300800 */
[----:B------:R-:W-:Y:S01]  /*26870*/  IMAD.WIDE R20, R3, 0x4, R4 ;  /* 0x0000000403147825 */ /* 0x000fe200078e0204 */
[----:B------:R-:W4:Y:S04]  /*26880*/  LDL.LU R246, [R1+0x454] ;  /* 0x0004540001f67983 */ /* 0x000f280000300800 */
[----:B------:R-:W3:Y:S04]  /*26890*/  LDL.LU R248, [R1+0x470] ;  /* 0x0004700001f87983 */ /* 0x000ee80000300800 */
[----:B------:R-:W3:Y:S04]  /*268a0*/  LDL.LU R232, [R1+0x504] ;  /* 0x0005040001e87983 */ /* 0x000ee80000300800 */
[----:B------:R-:W3:Y:S04]  /*268b0*/  LDL.LU R247, [R1+0x4f4] ;  /* 0x0004f40001f77983 */ /* 0x000ee80000300800 */
[----:B------:R-:W3:Y:S04]  /*268c0*/  LDL.LU R3, [R1+0x430] ;  /* 0x0004300001037983 */ /* 0x000ee80000300800 */
[----:B------:R1:W-:Y:S04]  /*268d0*/  @P0 STG.E [R20.64], R249 ;  /* 0x000000f914000986 */ /* 0x0003e8000c101908 */
[----:B--2---:R2:W-:Y:S04]  /*268e0*/  @P5 STG.E [R22.64], R250 ;  /* 0x000000fa16005986 */ /* 0x0045e8000c101908 */
[----:B-1----:R-:W3:Y:S04]  /*268f0*/  LDL.LU R249, [R1+0x4a0] ;  /* 0x0004a00001f97983 */ /* 0x002ee80000300800 */
[----:B--2---:R-:W2:Y:S04]  /*26900*/  LDL.LU R250, [R1+0xe50] ;  /* 0x000e500001fa7983 */ /* 0x004ea80000300800 */
[----:B------:R-:W2:Y:S04]  /*26910*/  LDL.LU R22, [R1+0x480] ;  /* 0x0004800001167983 */ /* 0x000ea80000300800 */
[----:B------:R-:W3:Y:S01]  /*26920*/  LDL.LU R23, [R1+0x450] ;  /* 0x0004500001177983 */ /* 0x000ee20000300800 */
[----:B------:R-:W-:-:S02]  /*26930*/  ISETP.LT.AND P3, PT, R235, c[0x0][0x178], !P1 ;  /* 0x00005e00eb007a0c */ /* 0x000fc40004f61270 */
[----:B------:R-:W-:Y:S02]  /*26940*/  ISETP.LT.AND P2, PT, R234, c[0x0][0x178], !P1 ;  /* 0x00005e00ea007a0c */ /* 0x000fe40004f41270 */
[----:B------:R-:W-:Y:S01]  /*26950*/  IADD3 R230, R252, 0x35, RZ ;  /* 0x00000035fce67810 */ /* 0x000fe20007ffe0ff */
[----:B------:R-:W-:-:S03]  /*26960*/  IMAD.WIDE R228, R0, 0x4, R8 ;  /* 0x0000000400e47825 */ /* 0x000fc600078e0208 */
[----:B------:R-:W-:Y:S01]  /*26970*/  ISETP.GE.AND P4, PT, R230, c[0x0][0x17c], PT ;  /* 0x00005f00e6007a0c */ /* 0x000fe20003f86270 */
[----:B------:R-:W-:Y:S01]  /*26980*/  IMAD.WIDE R230, R0, 0x4, R6 ;  /* 0x0000000400e67825 */ /* 0x000fe200078e0206 */
[----:B------:R-:W-:-:S03]  /*26990*/  ISETP.LT.AND P1, PT, R233, c[0x0][0x178], !P1 ;  /* 0x00005e00e9007a0c */ /* 0x000fc60004f21270 */
[----:B------:R-:W-:Y:S01]  /*269a0*/  IMAD.WIDE R20, R0, 0x4, R4 ;  /* 0x0000000400147825 */ /* 0x000fe200078e0204 */
[----:B--2---:R-:W-:Y:S04]  /*269b0*/  @P3 STG.E [R228.64], R22 ;  /* 0x00000016e4003986 */ /* 0x004fe8000c101908 */
[----:B---3--:R1:W-:Y:S04]  /*269c0*/  @P2 STG.E [R230.64], R23 ;  /* 0x00000017e6002986 */ /* 0x0083e8000c101908 */
[----:B-1----:R-:W2:Y:S01]  /*269d0*/  LDL.LU R231, [R1+0x484] ;  /* 0x0004840001e77983 */ /* 0x002ea20000300800 */
[----:B------:R-:W-:-:S03]  /*269e0*/  ISETP.LT.AND P2, PT, R240, c[0x0][0x178], !P4 ;  /* 0x00005e00f0007a0c */ /* 0x000fc60006741270 */
[----:B------:R1:W-:Y:S04]  /*269f0*/  @P1 STG.E [R20.64], R3 ;  /* 0x0000000314001986 */ /* 0x0003e8000c101908 */
[----:B------:R-:W3:Y:S01]  /*26a00*/  LDL.LU R230, [R1+0x4f0] ;  /* 0x0004f00001e67983 */ /* 0x000ee20000300800 */
[----:B-1----:R-:W-:Y:S02]  /*26a10*/  IADD3 R3, R0, c[0x0][0x198], RZ ;  /* 0x0000660000037a10 */ /* 0x002fe40007ffe0ff */
[----:B------:R-:W-:-:S03]  /*26a20*/  IADD3 R0, R252, 0x37, RZ ;  /* 0x00000037fc007810 */ /* 0x000fc60007ffe0ff */
[C---:B------:R-:W-:Y:S01]  /*26a30*/  IMAD.WIDE R228, R3.reuse, 0x4, R10 ;  /* 0x0000000403e47825 */ /* 0x040fe200078e020a */
[----:B------:R-:W-:Y:S02]  /*26a40*/  ISETP.GE.AND P0, PT, R0, c[0x0][0x17c], PT ;  /* 0x00005f0000007a0c */ /* 0x000fe40003f06270 */
[C---:B------:R-:W-:Y:S01]  /*26a50*/  IADD3 R0, R3.reuse, c[0x0][0x198], RZ ;  /* 0x0000660003007a10 */ /* 0x040fe20007ffe0ff */
[C---:B------:R-:W-:Y:S01]  /*26a60*/  IMAD.WIDE R20, R3.reuse, 0x4, R8 ;  /* 0x0000000403147825 */ /* 0x040fe200078e0208 */
[----:B------:R1:W-:Y:S03]  /*26a70*/  @P2 STG.E [R228.64], R251 ;  /* 0x000000fbe4002986 */ /* 0x0003e6000c101908 */
[C---:B------:R-:W-:Y:S01]  /*26a80*/  IMAD.WIDE R22, R3.reuse, 0x4, R6 ;  /* 0x0000000403167825 */ /* 0x040fe200078e0206 */
[----:B-1----:R-:W3:Y:S03]  /*26a90*/  LDL.LU R251, [R1+0xe4c] ;  /* 0x000e4c0001fb7983 */ /* 0x002ee60000300800 */
[----:B------:R-:W-:-:S02]  /*26aa0*/  IMAD.WIDE R228, R3, 0x4, R4 ;  /* 0x0000000403e47825 */ /* 0x000fc400078e0204 */
[----:B------:R-:W3:Y:S01]  /*26ab0*/  LDL.LU R3, [R1+0x500] ;  /* 0x0005000001037983 */ /* 0x000ee20000300800 */
[----:B------:R-:W-:Y:S02]  /*26ac0*/  ISETP.LT.AND P3, PT, R235, c[0x0][0x178], !P4 ;  /* 0x00005e00eb007a0c */ /* 0x000fe40006761270 */
[----:B------:R-:W-:-:S11]  /*26ad0*/  ISETP.LT.AND P1, PT, R234, c[0x0][0x178], !P4 ;  /* 0x00005e00ea007a0c */ /* 0x000fd60006721270 */
[----:B--2---:R-:W-:Y:S04]  /*26ae0*/  @P3 STG.E [R20.64], R231 ;  /* 0x000000e714003986 */ /* 0x004fe8000c101908 */
[----:B----4-:R1:W-:Y:S04]  /*26af0*/  @P1 STG.E [R22.64], R246 ;  /* 0x000000f616001986 */ /* 0x0103e8000c101908 */
[----:B-1----:R-:W2:Y:S01]  /*26b00*/  LDL.LU R246, [R1+0x4a4] ;  /* 0x0004a40001f67983 */ /* 0x002ea20000300800 */
[----:B------:R-:W-:Y:S02]  /*26b10*/  ISETP.LT.AND P4, PT, R233, c[0x0][0x178], !P4 ;  /* 0x00005e00e9007a0c */ /* 0x000fe40006781270 */
[----:B------:R-:W-:Y:S01]  /*26b20*/  ISETP.LT.AND P5, PT, R240, c[0x0][0x178], !P6 ;  /* 0x00005e00f0007a0c */ /* 0x000fe200077a1270 */
[----:B------:R-:W-:Y:S01]  /*26b30*/  IMAD.WIDE R20, R0, 0x4, R10 ;  /* 0x0000000400147825 */ /* 0x000fe200078e020a */
[----:B------:R-:W-:-:S02]  /*26b40*/  ISETP.LT.AND P1, PT, R235, c[0x0][0x178], !P6 ;  /* 0x00005e00eb007a0c */ /* 0x000fc40007721270 */
[----:B------:R-:W-:Y:S01]  /*26b50*/  ISETP.LT.AND P3, PT, R234, c[0x0][0x178], !P6 ;  /* 0x00005e00ea007a0c */ /* 0x000fe20007761270 */
[----:B------:R-:W-:-:S06]  /*26b60*/  IMAD.WIDE R22, R0, 0x4, R8 ;  /* 0x0000000400167825 */ /* 0x000fcc00078e0208 */
[----:B---3--:R1:W-:Y:S01]  /*26b70*/  @P4 STG.E [R228.64], R251 ;  /* 0x000000fbe4004986 */ /* 0x0083e2000c101908 */
[----:B------:R-:W-:-:S03]  /*26b80*/  ISETP.LT.AND P4, PT, R235, c[0x0][0x178], !P0 ;  /* 0x00005e00eb007a0c */ /* 0x000fc60004781270 */
[----:B------:R3:W-:Y:S01]  /*26b90*/  @P5 STG.E [R20.64], R3 ;  /* 0x0000000314005986 */ /* 0x0007e2000c101908 */
[----:B------:R-:W-:Y:S02]  /*26ba0*/  ISETP.LT.AND P5, PT, R233, c[0x0][0x178], !P6 ;  /* 0x00005e00e9007a0c */ /* 0x000fe400077a1270 */
[----:B------:R-:W-:Y:S02]  /*26bb0*/  ISETP.LT.AND P6, PT, R240, c[0x0][0x178], !P0 ;  /* 0x00005e00f0007a0c */ /* 0x000fe400047c1270 */
[----:B-1----:R-:W-:Y:S01]  /*26bc0*/  IADD3 R228, R252, 0x38, RZ ;  /* 0x00000038fce47810 */ /* 0x002fe20007ffe0ff */
[----:B------:R-:W4:Y:S01]  /*26bd0*/  LDL.LU R251, [R1+0x428] ;  /* 0x0004280001fb7983 */ /* 0x000f220000300800 */
[C---:B---3--:R-:W-:Y:S01]  /*26be0*/  IADD3 R3, R0.reuse, c[0x0][0x198], RZ ;  /* 0x0000660000037a10 */ /* 0x048fe20007ffe0ff */
[----:B------:R-:W-:Y:S01]  /*26bf0*/  IMAD.WIDE R20, R0, 0x4, R6 ;  /* 0x0000000400147825 */ /* 0x000fe200078e0206 */
[----:B------:R-:W-:Y:S01]  /*26c00*/  ISETP.GE.AND P2, PT, R228, c[0x0][0x17c], PT ;  /* 0x00005f00e4007a0c */ /* 0x000fe20003f46270 */
[----:B------:R1:W-:Y:S02]  /*26c10*/  @P1 STG.E [R22.64], R230 ;  /* 0x000000e616001986 */ /* 0x0003e4000c101908 */
[----:B------:R-:W-:-:S02]  /*26c20*/  IMAD.WIDE R228, R0, 0x4, R4 ;  /* 0x0000000400e47825 */ /* 0x000fc400078e0204 */
[----:B------:R3:W-:Y:S01]  /*26c30*/  @P3 STG.E [R20.64], R249 ;  /* 0x000000f914003986 */ /* 0x0007e2000c101908 */
[----:B------:R-:W-:-:S03]  /*26c40*/  IADD3 R0, R252, 0x39, RZ ;  /* 0x00000039fc007810 */ /* 0x000fc60007ffe0ff */
[----:B------:R-:W-:Y:S01]  /*26c50*/  @P5 STG.E [R228.64], R248 ;  /* 0x000000f8e4005986 */ /* 0x000fe2000c101908 */
[----:B-1----:R-:W-:-:S03]  /*26c60*/  IMAD.WIDE R22, R3, 0x4, R10 ;  /* 0x0000000403167825 */ /* 0x002fc600078e020a */
[----:B------:R-:W4:Y:S01]  /*26c70*/  LDL.LU R231, [R1+0xe8] ;  /* 0x0000e80001e77983 */ /* 0x000f220000300800 */
[----:B---3--:R-:W-:-:S03]  /*26c80*/  IMAD.WIDE R20, R3, 0x4, R8 ;  /* 0x0000000403147825 */ /* 0x008fc600078e0208 */
[----:B------:R-:W-:Y:S01]  /*26c90*/  @P6 STG.E [R22.64], R232 ;  /* 0x000000e816006986 */ /* 0x000fe2000c101908 */
[----:B------:R-:W-:-:S03]  /*26ca0*/  ISETP.LT.AND P5, PT, R234, c[0x0][0x178], !P0 ;  /* 0x00005e00ea007a0c */ /* 0x000fc600047a1270 */
[----:B------:R1:W-:Y:S01]  /*26cb0*/  @P4 STG.E [R20.64], R247 ;  /* 0x000000f714004986 */ /* 0x0003e2000c101908 */
[----:B------:R-:W-:-:S03]  /*26cc0*/  ISETP.GE.AND P4, PT, R0, c[0x0][0x17c], PT ;  /* 0x00005f0000007a0c */ /* 0x000fc60003f86270 */
[----:B------:R-:W3:Y:S01]  /*26cd0*/  LDL.LU R249, [R1+0xc8] ;  /* 0x0000c80001f97983 */ /* 0x000ee20000300800 */
[----:B------:R-:W-:-:S03]  /*26ce0*/  ISETP.LT.AND P0, PT, R233, c[0x0][0x178], !P0 ;  /* 0x00005e00e9007a0c */ /* 0x000fc60004701270 */
[----:B-1----:R-:W3:Y:S04]  /*26cf0*/  LDL.LU R247, [R1+0x42c] ;  /* 0x00042c0001f77983 */ /* 0x002ee80000300800 */
[----:B------:R-:W3:Y:S01]  /*26d00*/  LDL.LU R0, [R1+0x358] ;  /* 0x0003580001007983 */ /* 0x000ee20000300800 */
[----:B------:R-:W-:-:S04]  /*26d10*/  IMAD.WIDE R20, R3, 0x4, R6 ;  /* 0x0000000403147825 */ /* 0x000fc800078e0206 */
[----:B------:R-:W-:Y:S01]  /*26d20*/  IMAD.WIDE R22, R3, 0x4, R4 ;  /* 0x0000000403167825 */ /* 0x000fe200078e0204 */
[----:B--2---:R-:W-:Y:S04]  /*26d30*/  @P5 STG.E [R20.64], R246 ;  /* 0x000000f614005986 */ /* 0x004fe8000c101908 */
[----:B------:R1:W-:Y:S04]  /*26d40*/  @P0 STG.E [R22.64], R250 ;  /* 0x000000fa16000986 */ /* 0x0003e8000c101908 */
[----:B-1----:R-:W2:Y:S04]  /*26d50*/  LDL.LU R250, [R1+0xe48] ;  /* 0x000e480001fa7983 */ /* 0x002ea80000300800 */
[----:B------:R-:W2:Y:S04]  /*26d60*/  LDL.LU R248, [R1+0x35c] ;  /* 0x00035c0001f87983 */ /* 0x000ea80000300800 */
[----:B------:R-:W2:Y:S04]  /*26d70*/  LDL.LU R232, [R1+0xec] ;  /* 0x0000ec0001e87983 */ /* 0x000ea80000300800 */
[----:B------:R-:W2:Y:S01]  /*26d80*/  LDL.LU R246, [R1+0xcc] ;  /* 0x0000cc0001f67983 */ /* 0x000ea20000300800 */
[----:B------:R-:W-:-:S02]  /*26d90*/  ISETP.LT.AND P1, PT, R240, c[0x0][0x178], !P2 ;  /* 0x00005e00f0007a0c */ /* 0x000fc40005721270 */
[----:B------:R-:W-:Y:S01]  /*26da0*/  ISETP.LT.AND P3, PT, R235, c[0x0][0x178], !P2 ;  /* 0x00005e00eb007a0c */ /* 0x000fe20005761270 */
[----:B------:R-:W2:Y:S01]  /*26db0*/  LDL.LU R230, [R1+0x448] ;  /* 0x0004480001e67983 */ /* 0x000ea20000300800 */
[----:B------:R-:W-:Y:S02]  /*26dc0*/  IADD3 R3, R3, c[0x0][0x198], RZ ;  /* 0x0000660003037a10 */ /* 0x000fe40007ffe0ff */
[----:B------:R-:W-:Y:S02]  /*26dd0*/  ISETP.LT.AND P6, PT, R234, c[0x0][0x178], !P2 ;  /* 0x00005e00ea007a0c */ /* 0x000fe400057c1270 */
[----:B------:R-:W-:Y:S01]  /*26de0*/  IADD3 R228, R252, 0x3a, RZ ;  /* 0x0000003afce47810 */ /* 0x000fe20007ffe0ff */
[----:B------:R-:W-:Y:S01]  /*26df0*/  IMAD.WIDE R20, R3, 0x4, R10 ;  /* 0x0000000403147825 */ /* 0x000fe200078e020a */
[----:B------:R-:W-:-:S03]  /*26e00*/  ISETP.LT.AND P2, PT, R233, c[0x0][0x178], !P2 ;  /* 0x00005e00e9007a0c */ /* 0x000fc60005741270 */
[C---:B------:R-:W-:Y:S01]  /*26e10*/  IMAD.WIDE R22, R3.reuse, 0x4, R8 ;  /* 0x0000000403167825 */ /* 0x040fe200078e0208 */
[----:B------:R-:W-:Y:S01]  /*26e20*/  ISETP.GE.AND P5, PT, R228, c[0x0][0x17c], PT ;  /* 0x00005f00e4007a0c */ /* 0x000fe20003fa6270 */
[----:B----4-:R1:W-:Y:S01]  /*26e30*/  @P1 STG.E [R20.64], R251 ;  /* 0x000000fb14001986 */ /* 0x0103e2000c101908 */
[----:B------:R-:W-:Y:S01]  /*26e40*/  ISETP.LT.AND P0, PT, R240, c[0x0][0x178], !P4 ;  /* 0x00005e00f0007a0c */ /* 0x000fe20006701270 */
[----:B------:R-:W-:Y:S01]  /*26e50*/  IMAD.WIDE R228, R3, 0x4, R6 ;  /* 0x0000000403e47825 */ /* 0x000fe200078e0206 */
[----:B------:R-:W-:-:S03]  /*26e60*/  ISETP.LT.AND P1, PT, R235, c[0x0][0x178], !P4 ;  /* 0x00005e00eb007a0c */ /* 0x000fc60006721270 */
[----:B-1----:R-:W-:Y:S01]  /*26e70*/  IMAD.WIDE R20, R3, 0x4, R4 ;  /* 0x0000000403147825 */ /* 0x002fe200078e0204 */
[----:B------:R-:W4:Y:S04]  /*26e80*/  LDL.LU R251, [R1+0xe44] ;  /* 0x000e440001fb7983 */ /* 0x000f280000300800 */
[----:B---3--:R1:W-:Y:S04]  /*26e90*/  @P3 STG.E [R22.64], R0 ;  /* 0x0000000016003986 */ /* 0x0083e8000c101908 */
[----:B------:R-:W-:Y:S01]  /*26ea0*/  @P6 STG.E [R228.64], R231 ;  /* 0x000000e7e4006986 */ /* 0x000fe2000c101908 */
[----:B------:R-:W-:-:S02]  /*26eb0*/  ISETP.LT.AND P6, PT, R234, c[0x0][0x178], !P4 ;  /* 0x00005e00ea007a0c */ /* 0x000fc400067c1270 */
[----:B-1----:R-:W-:Y:S01]  /*26ec0*/  IADD3 R0, R3, c[0x0][0x198], RZ ;  /* 0x0000660003007a10 */ /* 0x002fe20007ffe0ff */
[----:B------:R1:W-:Y:S04]  /*26ed0*/  @P2 STG.E [R20.64], R249 ;  /* 0x000000f914002986 */ /* 0x0003e8000c101908 */
[----:B------:R-:W-:-:S05]  /*26ee0*/  IMAD.WIDE R22, R0, 0x4, R10 ;  /* 0x0000000400167825 */ /* 0x000fca00078e020a */
[----:B------:R3:W-:Y:S01]  /*26ef0*/  @P0 STG.E [R22.64], R247 ;  /* 0x000000f716000986 */ /* 0x0007e2000c101908 */
[----:B-1----:R-:W-:-:S03]  /*26f00*/  IMAD.WIDE R20, R0, 0x4, R8 ;  /* 0x0000000400147825 */ /* 0x002fc600078e0208 */
[----:B------:R-:W4:Y:S01]  /*26f10*/  LDL.LU R249, [R1+0x418] ;  /* 0x0004180001f97983 */ /* 0x000f220000300800 */
[----:B---3--:R-:W-:-:S03]  /*26f20*/  IMAD.WIDE R22, R0, 0x4, R6 ;  /* 0x0000000400167825 */ /* 0x008fc600078e0206 */
[----:B------:R-:W3:Y:S01]  /*26f30*/  LDL.LU R247, [R1+0x46c] ;  /* 0x00046c0001f77983 */ /* 0x000ee20000300800 */
[----:B------:R-:W-:Y:S02]  /*26f40*/  ISETP.LT.AND P4, PT, R233, c[0x0][0x178], !P4 ;  /* 0x00005e00e9007a0c */ /* 0x000fe40006781270 */
[----:B------:R-:W-:-:S04]  /*26f50*/  IADD3 R228, R252, 0x3b, RZ ;  /* 0x0000003bfce47810 */ /* 0x000fc80007ffe0ff */
[----:B------:R-:W-:Y:S01]  /*26f60*/  ISETP.GE.AND P3, PT, R228, c[0x0][0x17c], PT ;  /* 0x00005f00e4007a0c */ /* 0x000fe20003f66270 */
[----:B------:R-:W-:Y:S01]  /*26f70*/  IMAD.WIDE R228, R0, 0x4, R4 ;  /* 0x0000000400e47825 */ /* 0x000fe200078e0204 */
[----:B--2---:R-:W-:Y:S04]  /*26f80*/  @P1 STG.E [R20.64], R248 ;  /* 0x000000f814001986 */ /* 0x004fe8000c101908 */
[----:B------:R1:W-:Y:S04]  /*26f90*/  @P6 STG.E [R22.64], R232 ;  /* 0x000000e816006986 */ /* 0x0003e8000c101908 */
[----:B-1----:R-:W2:Y:S04]  /*26fa0*/  LDL.LU R23, [R1+0x468] ;  /* 0x0004680001177983 */ /* 0x002ea80000300800 */
[----:B------:R1:W-:Y:S04]  /*26fb0*/  @P4 STG.E [R228.64], R246 ;  /* 0x000000f6e4004986 */ /* 0x0003e8000c101908 */
[----:B-1----:R-:W3:Y:S04]  /*26fc0*/  LDL.LU R246, [R1+0x44c] ;  /* 0x00044c0001f67983 */ /* 0x002ee80000300800 */
[----:B------:R-:W3:Y:S01]  /*26fd0*/  LDL.LU R248, [R1+0x41c] ;  /* 0x00041c0001f87983 */ /* 0x000ee20000300800 */
[----:B------:R-:W-:-:S02]  /*26fe0*/  IADD3 R3, R252, 0x3c, RZ ;  /* 0x0000003cfc037810 */ /* 0x000fc40007ffe0ff */
[----:B------:R-:W-:Y:S01]  /*26ff0*/  ISETP.LT.AND P0, PT, R240, c[0x0][0x178], !P5 ;  /* 0x00005e00f0007a0c */ /* 0x000fe20006f01270 */
[----:B------:R-:W3:Y:S01]  /*27000*/  LDL.LU R231, [R1+0x4b8] ;  /* 0x0004b80001e77983 */ /* 0x000ee20000300800 */
[----:B------:R-:W-:Y:S02]  /*27010*/  ISETP.GE.AND P2, PT, R3, c[0x0][0x17c], PT ;  /* 0x00005f0003007a0c */ /* 0x000fe40003f46270 */
[----:B------:R-:W-:Y:S01]  /*27020*/  IADD3 R3, R0, c[0x0][0x198], RZ ;  /* 0x0000660000037a10 */ /* 0x000fe20007ffe0ff */
[----:B------:R-:W3:Y:S01]  /*27030*/  LDL.LU R232, [R1+0x488] ;  /* 0x0004880001e87983 */ /* 0x000ee20000300800 */
[----:B------:R-:W-:Y:S02]  /*27040*/  ISETP.LT.AND P1, PT, R235, c[0x0][0x178], !P5 ;  /* 0x00005e00eb007a0c */ /* 0x000fe40006f21270 */
[----:B------:R-:W-:Y:S01]  /*27050*/  ISETP.LT.AND P6, PT, R234, c[0x0][0x178], !P5 ;  /* 0x00005e00ea007a0c */ /* 0x000fe20006fc1270 */
[----:B------:R-:W-:Y:S01]  /*27060*/  IMAD.WIDE R20, R3, 0x4, R10 ;  /* 0x0000000403147825 */ /* 0x000fe200078e020a */
[----:B------:R-:W-:-:S02]  /*27070*/  ISETP.LT.AND P5, PT, R233, c[0x0][0x178], !P5 ;  /* 0x00005e00e9007a0c */ /* 0x000fc40006fa1270 */
[----:B------:R-:W-:Y:S01]  /*27080*/  IADD3 R0, R252, 0x3d, RZ ;  /* 0x0000003dfc007810 */ /* 0x000fe20007ffe0ff */
[C---:B------:R-:W-:Y:S01]  /*27090*/  IMAD.WIDE R228, R3.reuse, 0x4, R4 ;  /* 0x0000000403e47825 */ /* 0x040fe200078e0204 */
[----:B------:R-:W-:Y:S01]  /*270a0*/  ISETP.LT.AND P4, PT, R240, c[0x0][0x178], !P3 ;  /* 0x00005e00f0007a0c */ /* 0x000fe20005f81270 */
[----:B--2---:R1:W-:Y:S01]  /*270b0*/  @P0 STG.E [R20.64], R23 ;  /* 0x0000001714000986 */ /* 0x0043e2000c101908 */
[----:B------:R-:W-:Y:S02]  /*270c0*/  ISETP.GE.AND P0, PT, R0, c[0x0][0x17c], PT ;  /* 0x00005f0000007a0c */ /* 0x000fe40003f06270 */
[C---:B------:R-:W-:Y:S01]  /*270d0*/  IADD3 R0, R3.reuse, c[0x0][0x198], RZ ;  /* 0x0000660003007a10 */ /* 0x040fe20007ffe0ff */
[----:B-1----:R-:W-:-:S04]  /*270e0*/  IMAD.WIDE R22, R3, 0x4, R8 ;  /* 0x0000000403167825 */ /* 0x002fc800078e0208 */
[----:B------:R-:W-:Y:S01]  /*270f0*/  IMAD.WIDE R20, R3, 0x4, R6 ;  /* 0x0000000403147825 */ /* 0x000fe200078e0206 */
[----:B------:R1:W-:Y:S01]  /*27100*/  @P1 STG.E [R22.64], R230 ;  /* 0x000000e616001986 */ /* 0x0003e2000c101908 */
[----:B------:R-:W-:-:S03]  /*27110*/  ISETP.LT.AND P1, PT, R235, c[0x0][0x178], !P3 ;  /* 0x00005e00eb007a0c */ /* 0x000fc60005f21270 */
[----:B----4-:R2:W-:Y:S04]  /*27120*/  @P6 STG.E [R20.64], R249 ;  /* 0x000000f914006986 */ /* 0x0105e8000c101908 */
[----:B------:R4:W-:Y:S01]  /*27130*/  @P5 STG.E [R228.64], R250 ;  /* 0x000000fae4005986 */ /* 0x0009e2000c101908 */
[----:B------:R-:W-:Y:S02]  /*27140*/  ISETP.LT.AND P5, PT, R234, c[0x0][0x178], !P3 ;  /* 0x00005e00ea007a0c */ /* 0x000fe40005fa1270 */
[----:B------:R-:W-:Y:S01]  /*27150*/  ISETP.LT.AND P3, PT, R233, c[0x0][0x178], !P3 ;  /* 0x00005e00e9007a0c */ /* 0x000fe20005f61270 */
[----:B-1----:R-:W-:-:S05]  /*27160*/  IMAD.WIDE R22, R0, 0x4, R10 ;  /* 0x0000000400167825 */ /* 0x002fca00078e020a */
[----:B---3--:R1:W-:Y:S01]  /*27170*/  @P4 STG.E [R22.64], R247 ;  /* 0x000000f716004986 */ /* 0x0083e2000c101908 */
[----:B--2---:R-:W-:-:S03]  /*27180*/  IMAD.WIDE R20, R0, 0x4, R6 ;  /* 0x0000000400147825 */ /* 0x004fc600078e0206 */
[----:B----4-:R-:W2:Y:S01]  /*27190*/  LDL.LU R250, [R1+0x438] ;  /* 0x0004380001fa7983 */ /* 0x010ea20000300800 */
[----:B------:R-:W-:-:S03]  /*271a0*/  IMAD.WIDE R228, R0, 0x4, R4 ;  /* 0x0000000400e47825 */ /* 0x000fc600078e0204 */
[----:B------:R-:W3:Y:S01]  /*271b0*/  LDL.LU R249, [R1+0x4bc] ;  /* 0x0004bc0001f97983 */ /* 0x000ee20000300800 */
[----:B-1----:R-:W-:-:S03]  /*271c0*/  IMAD.WIDE R22, R0, 0x4, R8 ;  /* 0x0000000400167825 */ /* 0x002fc600078e0208 */
[----:B------:R-:W4:Y:S04]  /*271d0*/  LDL.LU R247, [R1+0x48c] ;  /* 0x00048c0001f77983 */ /* 0x000f280000300800 */
[----:B------:R1:W-:Y:S04]  /*271e0*/  @P1 STG.E [R22.64], R246 ;  /* 0x000000f616001986 */ /* 0x0003e8000c101908 */
[----:B------:R1:W-:Y:S04]  /*271f0*/  @P5 STG.E [R20.64], R248 ;  /* 0x000000f814005986 */ /* 0x0003e8000c101908 */
[----:B------:R1:W-:Y:S04]  /*27200*/  @P3 STG.E [R228.64], R251 ;  /* 0x000000fbe4003986 */ /* 0x0003e8000c101908 */
[----:B-1----:R-:W2:Y:S04]  /*27210*/  LDL.LU R246, [R1+0x45c] ;  /* 0x00045c0001f67983 */ /* 0x002ea80000300800 */
[----:B------:R-:W2:Y:S04]  /*27220*/  LDL.LU R248, [R1+0x43c] ;  /* 0x00043c0001f87983 */ /* 0x000ea80000300800 */
[----:B------:R-:W2:Y:S01]  /*27230*/  LDL.LU R251, [R1+0x458] ;  /* 0x0004580001fb7983 */ /* 0x000ea20000300800 */
        /* <DEDUP_REMOVED lines=15> */
[----:B-1----:R-:W-:-:S04]  /*27330*/  IMAD.WIDE R22, R3, 0x4, R4 ;  /* 0x0000000403167825 */ /* 0x002fc800078e0204 */
[----:B------:R-:W-:Y:S01]  /*27340*/  IMAD.WIDE R20, R3, 0x4, R6 ;  /* 0x0000000403147825 */ /* 0x000fe200078e0206 */
[----:B------:R-:W-:-:S03]  /*27350*/  ISETP.GE.AND P1, PT, R230, c[0x0][0x17c], PT ;  /* 0x00005f00e6007a0c */ /* 0x000fc60003f26270 */
[----:B------:R-:W-:Y:S01]  /*27360*/  IMAD.WIDE R228, R0, 0x4, R10 ;  /* 0x0000000400e47825 */ /* 0x000fe200078e020a */
[----:B------:R-:W-:-:S03]  /*27370*/  IADD3 R232, R252, 0x3f, RZ ;  /* 0x0000003ffce87810 */ /* 0x000fc60007ffe0ff */
[C---:B------:R-:W-:Y:S01]  /*27380*/  IMAD.WIDE R230, R0.reuse, 0x4, R8 ;  /* 0x0000000400e67825 */ /* 0x040fe200078e0208 */
[----:B------:R-:W-:Y:S01]  /*27390*/  IADD3 R3, R0, c[0x0][0x198], RZ ;  /* 0x0000660000037a10 */ /* 0x000fe20007ffe0ff */
[----:B--2---:R1:W-:Y:S01]  /*273a0*/  @P3 STG.E [R20.64], R251 ;  /* 0x000000fb14003986 */ /* 0x0043e2000c101908 */
[----:B------:R-:W-:-:S03]  /*273b0*/  ISETP.GE.AND P3, PT, R232, c[0x0][0x17c], PT ;  /* 0x00005f00e8007a0c */ /* 0x000fc60003f66270 */
[----:B------:R-:W-:Y:S01]  /*273c0*/  @P2 STG.E [R22.64], R250 ;  /* 0x000000fa16002986 */ /* 0x000fe2000c101908 */
[----:B------:R-:W-:-:S03]  /*273d0*/  IADD3 R232, R252, 0x40, RZ ;  /* 0x00000040fce87810 */ /* 0x000fc60007ffe0ff */
[----:B---3--:R-:W-:Y:S01]  /*273e0*/  @P6 STG.E [R228.64], R249 ;  /* 0x000000f9e4006986 */ /* 0x008fe2000c101908 */
[----:B-1----:R-:W-:-:S03]  /*273f0*/  IMAD.WIDE R20, R0, 0x4, R6 ;  /* 0x0000000400147825 */ /* 0x002fc600078e0206 */
[----:B----4-:R-:W-:Y:S04]  /*27400*/  @P5 STG.E [R230.64], R247 ;  /* 0x000000f7e6005986 */ /* 0x010fe8000c101908 */
[----:B------:R1:W-:Y:S01]  /*27410*/  @P4 STG.E [R20.64], R246 ;  /* 0x000000f614004986 */ /* 0x0003e2000c101908 */
[----:B------:R-:W-:Y:S02]  /*27420*/  ISETP.LT.AND P6, PT, R240, c[0x0][0x178], !P1 ;  /* 0x00005e00f0007a0c */ /* 0x000fe40004fc1270 */
[----:B------:R-:W-:Y:S02]  /*27430*/  ISETP.LT.AND P5, PT, R235, c[0x0][0x178], !P1 ;  /* 0x00005e00eb007a0c */ /* 0x000fe40004fa1270 */
[----:B------:R-:W-:Y:S02]  /*27440*/  ISETP.LT.AND P2, PT, R234, c[0x0][0x178], !P1 ;  /* 0x00005e00ea007a0c */ /* 0x000fe40004f41270 */
[----:B------:R-:W-:Y:S01]  /*27450*/  ISETP.LT.AND P4, PT, R233, c[0x0][0x178], !P1 ;  /* 0x00005e00e9007a0c */ /* 0x000fe20004f81270 */
[----:B-1----:R-:W-:Y:S01]  /*27460*/  IMAD.WIDE R20, R0, 0x4, R4 ;  /* 0x0000000400147825 */ /* 0x002fe200078e0204 */
[----:B------:R-:W2:Y:S01]  /*27470*/  LDL.LU R246, [R1+0x50c] ;  /* 0x00050c0001f67983 */ /* 0x000ea20000300800 */
[----:B------:R-:W-:-:S03]  /*27480*/  ISETP.GE.AND P1, PT, R232, c[0x0][0x17c], PT ;  /* 0x00005f00e8007a0c */ /* 0x000fc60003f26270 */
[----:B------:R-:W3:Y:S04]  /*27490*/  LDL.LU R247, [R1+0x4fc] ;  /* 0x0004fc0001f77983 */ /* 0x000ee80000300800 */
[----:B------:R-:W4:Y:S04]  /*274a0*/  LDL.LU R251, [R1+0x47c] ;  /* 0x00047c0001fb7983 */ /* 0x000f280000300800 */
[----:B------:R-:W2:Y:S04]  /*274b0*/  LDL.LU R0, [R1+0x4a8] ;  /* 0x0004a80001007983 */ /* 0x000ea80000300800 */
[----:B------:R-:W2:Y:S04]  /*274c0*/  LDL.LU R232, [R1+0x4d0] ;  /* 0x0004d00001e87983 */ /* 0x000ea80000300800 */
[----:B------:R1:W-:Y:S04]  /*274d0*/  @P0 STG.E [R20.64], R248 ;  /* 0x000000f814000986 */ /* 0x0003e8000c101908 */
[----:B-1----:R-:W2:Y:S01]  /*274e0*/  LDL.LU R20, [R1+0x508] ;  /* 0x0005080001147983 */ /* 0x002ea20000300800 */
[----:B------:R-:W-:-:S03]  /*274f0*/  IMAD.WIDE R22, R3, 0x4, R10 ;  /* 0x0000000403167825 */ /* 0x000fc600078e020a */
[----:B------:R-:W3:Y:S04]  /*27500*/  LDL.LU R21, [R1+0x4f8] ;  /* 0x0004f80001157983 */ /* 0x000ee80000300800 */
[----:B------:R-:W3:Y:S04]  /*27510*/  LDL.LU R250, [R1+0x50] ;  /* 0x0000500001fa7983 */ /* 0x000ee80000300800 */
[----:B------:R-:W3:Y:S04]  /*27520*/  LDL.LU R249, [R1+0x4d4] ;  /* 0x0004d40001f97983 */ /* 0x000ee80000300800 */
[----:B------:R-:W3:Y:S04]  /*27530*/  LDL.LU R248, [R1+0x54] ;  /* 0x0000540001f87983 */ /* 0x000ee80000300800 */
[----:B--2---:R1:W-:Y:S04]  /*27540*/  @P6 STG.E [R22.64], R20 ;  /* 0x0000001416006986 */ /* 0x0043e8000c101908 */
[----:B-1----:R-:W2:Y:S01]  /*27550*/  LDL.LU R23, [R1+0x478] ;  /* 0x0004780001177983 */ /* 0x002ea20000300800 */
[----:B------:R-:W-:-:S04]  /*27560*/  IMAD.WIDE R228, R3, 0x4, R8 ;  /* 0x0000000403e47825 */ /* 0x000fc800078e0208 */
[C---:B------:R-:W-:Y:S01]  /*27570*/  IMAD.WIDE R230, R3.reuse, 0x4, R6 ;  /* 0x0000000403e67825 */ /* 0x040fe200078e0206 */
[----:B---3--:R1:W-:Y:S04]  /*27580*/  @P5 STG.E [R228.64], R21 ;  /* 0x00000015e4005986 */ /* 0x0083e8000c101908 */
[----:B------:R3:W-:Y:S01]  /*27590*/  @P2 STG.E [R230.64], R0 ;  /* 0x00000000e6002986 */ /* 0x0007e2000c101908 */
[C---:B-1----:R-:W-:Y:S01]  /*275a0*/  IMAD.WIDE R20, R3.reuse, 0x4, R4 ;  /* 0x0000000403147825 */ /* 0x042fe200078e0204 */
[----:B------:R-:W-:Y:S02]  /*275b0*/  IADD3 R3, R3, c[0x0][0x198], RZ ;  /* 0x0000660003037a10 */ /* 0x000fe40007ffe0ff */
[----:B---3--:R-:W-:-:S03]  /*275c0*/  IADD3 R0, R252, 0x41, RZ ;  /* 0x00000041fc007810 */ /* 0x008fc60007ffe0ff */
[C---:B------:R-:W-:Y:S01]  /*275d0*/  IMAD.WIDE R230, R3.reuse, 0x4, R10 ;  /* 0x0000000403e67825 */ /* 0x040fe200078e020a */
[----:B------:R-:W-:Y:S02]  /*275e0*/  ISETP.GE.AND P2, PT, R0, c[0x0][0x17c], PT ;  /* 0x00005f0000007a0c */ /* 0x000fe40003f46270 */
[C---:B------:R-:W-:Y:S01]  /*275f0*/  IADD3 R0, R3.reuse, c[0x0][0x198], RZ ;  /* 0x0000660003007a10 */ /* 0x040fe20007ffe0ff */
[C---:B------:R-:W-:Y:S01]  /*27600*/  IMAD.WIDE R228, R3.reuse, 0x4, R8 ;  /* 0x0000000403e47825 */ /* 0x040fe200078e0208 */
[----:B--2---:R1:W-:Y:S03]  /*27610*/  @P4 STG.E [R20.64], R23 ;  /* 0x0000001714004986 */ /* 0x0043e6000c101908 */
[----:B-1----:R-:W-:-:S04]  /*27620*/  IMAD.WIDE R22, R3, 0x4, R6 ;  /* 0x0000000403167825 */ /* 0x002fc800078e0206 */
[----:B------:R-:W-:Y:S02]  /*27630*/  IMAD.WIDE R20, R3, 0x4, R4 ;  /* 0x0000000403147825 */ /* 0x000fe400078e0204 */
[----:B------:R-:W2:Y:S01]  /*27640*/  LDL.LU R3, [R1+0x4ac] ;  /* 0x0004ac0001037983 */ /* 0x000ea20000300800 */
[----:B------:R-:W-:Y:S02]  /*27650*/  ISETP.LT.AND P5, PT, R240, c[0x0][0x178], !P3 ;  /* 0x00005e00f0007a0c */ /* 0x000fe40005fa1270 */
[----:B------:R-:W-:Y:S02]  /*27660*/  ISETP.LT.AND P0, PT, R235, c[0x0][0x178], !P3 ;  /* 0x00005e00eb007a0c */ /* 0x000fe40005f01270 */
[----:B------:R-:W-:Y:S02]  /*27670*/  ISETP.LT.AND P6, PT, R234, c[0x0][0x178], !P3 ;  /* 0x00005e00ea007a0c */ /* 0x000fe40005fc1270 */
[----:B------:R-:W-:Y:S02]  /*27680*/  ISETP.LT.AND P3, PT, R233, c[0x0][0x178], !P3 ;  /* 0x00005e00e9007a0c */ /* 0x000fe40005f61270 */
[----:B------:R-:W-:-:S05]  /*27690*/  ISETP.LT.AND P4, PT, R240, c[0x0][0x178], !P1 ;  /* 0x00005e00f0007a0c */ /* 0x000fca0004f81270 */
[----:B------:R1:W-:Y:S04]  /*276a0*/  @P5 STG.E [R230.64], R246 ;  /* 0x000000f6e6005986 */ /* 0x0003e8000c101908 */
[----:B------:R3:W-:Y:S01]  /*276b0*/  @P0 STG.E [R228.64], R247 ;  /* 0x000000f7e4000986 */ /* 0x0007e2000c101908 */
[----:B------:R-:W-:Y:S01]  /*276c0*/  ISETP.LT.AND P0, PT, R233, c[0x0][0x178], !P1 ;  /* 0x00005e00e9007a0c */ /* 0x000fe20004f01270 */
[C---:B-1----:R-:W-:Y:S02]  /*276d0*/  IMAD.WIDE R230, R0.reuse, 0x4, R10 ;  /* 0x0000000400e67825 */ /* 0x042fe400078e020a */
[----:B------:R-:W4:Y:S04]  /*276e0*/  LDL.LU R246, [R1+0xe40] ;  /* 0x000e400001f67983 */ /* 0x000f280000300800 */
[----:B---3--:R-:W3:Y:S01]  /*276f0*/  LDL.LU R247, [R1+0xe3c] ;  /* 0x000e3c0001f77983 */ /* 0x008ee20000300800 */
[----:B------:R-:W-:Y:S01]  /*27700*/  IMAD.WIDE R228, R0, 0x4, R4 ;  /* 0x0000000400e47825 */ /* 0x000fe200078e0204 */
[----:B------:R-:W-:-:S02]  /*27710*/  ISETP.LT.AND P5, PT, R235, c[0x0][0x178], !P2 ;  /* 0x00005e00eb007a0c */ /* 0x000fc400057a1270 */
[----:B--2---:R1:W-:Y:S04]  /*27720*/  @P6 STG.E [R22.64], R3 ;  /* 0x0000000316006986 */ /* 0x0043e8000c101908 */
[----:B----4-:R2:W-:Y:S01]  /*27730*/  @P3 STG.E [R20.64], R251 ;  /* 0x000000fb14003986 */ /* 0x0105e2000c101908 */
[----:B------:R-:W-:-:S03]  /*27740*/  ISETP.LT.AND P3, PT, R235, c[0x0][0x178], !P1 ;  /* 0x00005e00eb007a0c */ /* 0x000fc60004f61270 */
[----:B------:R4:W-:Y:S01]  /*27750*/  @P4 STG.E [R230.64], R232 ;  /* 0x000000e8e6004986 */ /* 0x0009e2000c101908 */
[----:B------:R-:W-:Y:S02]  /*27760*/  ISETP.LT.AND P4, PT, R234, c[0x0][0x178], !P1 ;  /* 0x00005e00ea007a0c */ /* 0x000fe40004f81270 */
[----:B------:R-:W-:Y:S02]  /*27770*/  ISETP.LT.AND P6, PT, R240, c[0x0][0x178], !P2 ;  /* 0x00005e00f0007a0c */ /* 0x000fe400057c1270 */
[----:B-1----:R-:W-:Y:S01]  /*27780*/  IADD3 R3, R0, c[0x0][0x198], RZ ;  /* 0x0000660000037a10 */ /* 0x002fe20007ffe0ff */
[----:B--2---:R-:W2:Y:S01]  /*27790*/  LDL.LU R251, [R1+0x4c0] ;  /* 0x0004c00001fb7983 */ /* 0x004ea20000300800 */
[----:B------:R-:W-:Y:S01]  /*277a0*/  IADD3 R20, R252, 0x42, RZ ;  /* 0x00000042fc147810 */ /* 0x000fe20007ffe0ff */
[----:B------:R-:W-:-:S03]  /*277b0*/  IMAD.WIDE R22, R0, 0x4, R8 ;  /* 0x0000000400167825 */ /* 0x000fc600078e0208 */
[----:B------:R-:W-:Y:S01]  /*277c0*/  ISETP.GE.AND P1, PT, R20, c[0x0][0x17c], PT ;  /* 0x00005f0014007a0c */ /* 0x000fe20003f26270 */
[----:B------:R-:W-:Y:S01]  /*277d0*/  IMAD.WIDE R20, R0, 0x4, R6 ;  /* 0x0000000400147825 */ /* 0x000fe200078e0206 */
[----:B------:R-:W-:Y:S03]  /*277e0*/  @P3 STG.E [R22.64], R250 ;  /* 0x000000fa16003986 */ /* 0x000fe6000c101908 */
[C---:B----4-:R-:W-:Y:S01]  /*277f0*/  IMAD.WIDE R230, R3.reuse, 0x4, R10 ;  /* 0x0000000403e67825 */ /* 0x050fe200078e020a */
[----:B------:R-:W-:Y:S04]  /*27800*/  @P4 STG.E [R20.64], R220 ;  /* 0x000000dc14004986 */ /* 0x000fe8000c101908 */
[----:B------:R-:W-:Y:S04]  /*27810*/  @P0 STG.E [R228.64], R36 ;  /* 0x00000024e4000986 */ /* 0x000fe8000c101908 */
[----:B------:R1:W-:Y:S04]  /*27820*/  @P6 STG.E [R230.64], R249 ;  /* 0x000000f9e6006986 */ /* 0x0003e8000c101908 */
[----:B-1----:R-:W4:Y:S01]  /*27830*/  LDL.LU R249, [R1+0x4c4] ;  /* 0x0004c40001f97983 */ /* 0x002f220000300800 */
[----:B------:R-:W-:-:S03]  /*27840*/  IMAD.WIDE R22, R3, 0x4, R8 ;  /* 0x0000000403167825 */ /* 0x000fc600078e0208 */
[----:B------:R-:W3:Y:S04]  /*27850*/  LDL.LU R250, [R1+0x490] ;  /* 0x0004900001fa7983 */ /* 0x000ee80000300800 */
[----:B------:R1:W-:Y:S04]  /*27860*/  @P5 STG.E [R22.64], R248 ;  /* 0x000000f816005986 */ /* 0x0003e8000c101908 */
[----:B-1----:R-:W3:Y:S01]  /*27870*/  LDL.LU R248, [R1+0x494] ;  /* 0x0004940001f87983 */ /* 0x002ee20000300800 */
[----:B------:R-:W-:Y:S02]  /*27880*/  ISETP.LT.AND P3, PT, R234, c[0x0][0x178], !P2 ;  /* 0x00005e00ea007a0c */ /* 0x000fe40005761270 */
[----:B------:R-:W-:-:S02]  /*27890*/  ISETP.LT.AND P2, PT, R233, c[0x0][0x178], !P2 ;  /* 0x00005e00e9007a0c */ /* 0x000fc40005741270 */
[----:B------:R-:W-:Y:S02]  /*278a0*/  ISETP.LT.AND P5, PT, R240, c[0x0][0x178], !P1 ;  /* 0x00005e00f0007a0c */ /* 0x000fe40004fa1270 */
[C---:B------:R-:W-:Y:S01]  /*278b0*/  IADD3 R0, R3.reuse, c[0x0][0x198], RZ ;  /* 0x0000660003007a10 */ /* 0x040fe20007ffe0ff */
[----:B------:R-:W-:Y:S01]  /*278c0*/  IMAD.WIDE R20, R3, 0x4, R6 ;  /* 0x0000000403147825 */ /* 0x000fe200078e0206 */
[----:B------:R-:W-:Y:S02]  /*278d0*/  IADD3 R36, R252, 0x43, RZ ;  /* 0x00000043fc247810 */ /* 0x000fe40007ffe0ff */
[----:B------:R-:W-:Y:S01]  /*278e0*/  ISETP.LT.AND P0, PT, R235, c[0x0][0x178], !P1 ;  /* 0x00005e00eb007a0c */ /* 0x000fe20004f01270 */
[----:B------:R-:W-:Y:S01]  /*278f0*/  IMAD.WIDE R22, R3, 0x4, R4 ;  /* 0x0000000403167825 */ /* 0x000fe200078e0204 */
[----:B------:R-:W-:Y:S02]  /*27900*/  ISETP.LT.AND P4, PT, R234, c[0x0][0x178], !P1 ;  /* 0x00005e00ea007a0c */ /* 0x000fe40004f81270 */
[----:B------:R-:W-:Y:S01]  /*27910*/  ISETP.GE.AND P6, PT, R36, c[0x0][0x17c], PT ;  /* 0x00005f0024007a0c */ /* 0x000fe20003fc6270 */
[----:B------:R-:W-:Y:S01]  /*27920*/  IMAD.WIDE R228, R0, 0x4, R10 ;  /* 0x0000000400e47825 */ /* 0x000fe200078e020a */
[----:B------:R1:W-:Y:S01]  /*27930*/  @P3 STG.E [R20.64], R221 ;  /* 0x000000dd14003986 */ /* 0x0003e2000c101908 */
[----:B------:R-:W-:-:S03]  /*27940*/  ISETP.LT.AND P1, PT, R233, c[0x0][0x178], !P1 ;  /* 0x00005e00e9007a0c */ /* 0x000fc60004f21270 */
[----:B------:R1:W-:Y:S01]  /*27950*/  @P2 STG.E [R22.64], R37 ;  /* 0x0000002516002986 */ /* 0x0003e2000c101908 */
[----:B------:R-:W-:Y:S02]  /*27960*/  ISETP.LT.AND P2, PT, R240, c[0x0][0x178], !P6 ;  /* 0x00005e00f0007a0c */ /* 0x000fe40007741270 */
[C---:B------:R-:W-:Y:S01]  /*27970*/  IADD3 R3, R0.reuse, c[0x0][0x198], RZ ;  /* 0x0000660000037a10 */ /* 0x040fe20007ffe0ff */
[----:B-1----:R-:W-:-:S04]  /*27980*/  IMAD.WIDE R20, R0, 0x4, R8 ;  /* 0x0000000400147825 */ /* 0x002fc800078e0208 */
[----:B------:R-:W-:Y:S01]  /*27990*/  IMAD.WIDE R22, R0, 0x4, R6 ;  /* 0x0000000400167825 */ /* 0x000fe200078e0206 */
[----:B------:R-:W-:-:S03]  /*279a0*/  IADD3 R220, R252, 0x44, RZ ;  /* 0x00000044fcdc7810 */ /* 0x000fc60007ffe0ff */
[----:B------:R-:W-:Y:S01]  /*279b0*/  IMAD.WIDE R36, R3, 0x4, R8 ;  /* 0x0000000403247825 */ /* 0x000fe200078e0208 */
[----:B------:R-:W-:Y:S01]  /*279c0*/  ISETP.GE.AND P3, PT, R220, c[0x0][0x17c], PT ;  /* 0x00005f00dc007a0c */ /* 0x000fe20003f66270 */
[----:B--2---:R-:W-:Y:S01]  /*279d0*/  @P5 STG.E [R228.64], R251 ;  /* 0x000000fbe4005986 */ /* 0x004fe2000c101908 */
[----:B------:R-:W-:-:S03]  /*279e0*/  ISETP.LT.AND P5, PT, R235, c[0x0][0x178], !P6 ;  /* 0x00005e00eb007a0c */ /* 0x000fc600077a1270 */
[----:B------:R1:W-:Y:S04]  /*279f0*/  @P0 STG.E [R20.64], R244 ;  /* 0x000000f414000986 */ /* 0x0003e8000c101908 */
[----:B------:R2:W-:Y:S01]  /*27a00*/  @P4 STG.E [R22.64], R216 ;  /* 0x000000d816004986 */ /* 0x0005e2000c101908 */
[----:B------:R-:W-:Y:S02]  /*27a10*/  ISETP.LT.AND P4, PT, R234, c[0x0][0x178], !P6 ;  /* 0x00005e00ea007a0c */ /* 0x000fe40007781270 */
[----:B------:R-:W-:Y:S01]  /*27a20*/  ISETP.LT.AND P6, PT, R233, c[0x0][0x178], !P6 ;  /* 0x00005e00e9007a0c */ /* 0x000fe200077c1270 */
[----:B-1----:R-:W-:-:S04]  /*27a30*/  IMAD.WIDE R20, R0, 0x4, R4 ;  /* 0x0000000400147825 */ /* 0x002fc800078e0204 */
[----:B--2---:R-:W-:Y:S01]  /*27a40*/  IMAD.WIDE R22, R3, 0x4, R10 ;  /* 0x0000000403167825 */ /* 0x004fe200078e020a */
[----:B------:R1:W-:Y:S01]  /*27a50*/  @P1 STG.E [R20.64], R32 ;  /* 0x0000002014001986 */ /* 0x0003e2000c101908 */
[----:B------:R-:W-:Y:S02]  /*27a60*/  IADD3 R216, R252, 0x45, RZ ;  /* 0x00000045fcd87810 */ /* 0x000fe40007ffe0ff */
[----:B------:R-:W-:Y:S02]  /*27a70*/  ISETP.LT.AND P1, PT, R235, c[0x0][0x178], !P3 ;  /* 0x00005e00eb007a0c */ /* 0x000fe40005f21270 */
[----:B------:R-:W-:Y:S01]  /*27a80*/  ISETP.GE.AND P0, PT, R216, c[0x0][0x17c], PT ;  /* 0x00005f00d8007a0c */ /* 0x000fe20003f06270 */
[----:B----4-:R2:W-:Y:S01]  /*27a90*/  @P2 STG.E [R22.64], R249 ;  /* 0x000000f916002986 */ /* 0x0105e2000c101908 */
[----:B-1----:R-:W-:-:S03]  /*27aa0*/  IMAD.WIDE R20, R3, 0x4, R6 ;  /* 0x0000000403147825 */ /* 0x002fc600078e0206 */
[----:B------:R-:W-:Y:S01]  /*27ab0*/  @P5 STG.E [R36.64], R245 ;  /* 0x000000f524005986 */ /* 0x000fe2000c101908 */
[----:B------:R-:W-:Y:S02]  /*27ac0*/  ISETP.LT.AND P5, PT, R240, c[0x0][0x178], !P3 ;  /* 0x00005e00f0007a0c */ /* 0x000fe40005fa1270 */
[----:B------:R-:W-:Y:S01]  /*27ad0*/  ISETP.LT.AND P2, PT, R234, c[0x0][0x178], !P3 ;  /* 0x00005e00ea007a0c */ /* 0x000fe20005f41270 */
[----:B------:R1:W-:Y:S01]  /*27ae0*/  @P4 STG.E [R20.64], R217 ;  /* 0x000000d914004986 */ /* 0x0003e2000c101908 */
[C---:B--2---:R-:W-:Y:S01]  /*27af0*/  IMAD.WIDE R22, R3.reuse, 0x4, R4 ;  /* 0x0000000403167825 */ /* 0x044fe200078e0204 */
[----:B------:R-:W-:Y:S02]  /*27b00*/  IADD3 R3, R3, c[0x0][0x198], RZ ;  /* 0x0000660003037a10 */ /* 0x000fe40007ffe0ff */
[----:B------:R-:W2:Y:S01]  /*27b10*/  LDL.LU R249, [R1+0x290] ;  /* 0x0002900001f97983 */ /* 0x000ea20000300800 */
[----:B------:R-:W-:-:S03]  /*27b20*/  ISETP.LT.AND P3, PT, R233, c[0x0][0x178], !P3 ;  /* 0x00005e00e9007a0c */ /* 0x000fc60005f61270 */
[----:B------:R4:W-:Y:S01]  /*27b30*/  @P6 STG.E [R22.64], R33 ;  /* 0x0000002116006986 */ /* 0x0009e2000c101908 */
[----:B------:R-:W-:Y:S01]  /*27b40*/  ISETP.LT.AND P6, PT, R240, c[0x0][0x178], !P0 ;  /* 0x00005e00f0007a0c */ /* 0x000fe200047c1270 */
[C---:B-1----:R-:W-:Y:S01]  /*27b50*/  IMAD.WIDE R20, R3.reuse, 0x4, R10 ;  /* 0x0000000403147825 */ /* 0x042fe200078e020a */
[----:B------:R-:W-:-:S04]  /*27b60*/  IADD3 R37, R3, c[0x0][0x198], RZ ;  /* 0x0000660003257a10 */ /* 0x000fc80007ffe0ff */
[----:B---3--:R1:W-:Y:S01]  /*27b70*/  @P5 STG.E [R20.64], R250 ;  /* 0x000000fa14005986 */ /* 0x0083e2000c101908 */
[----:B----4-:R-:W-:-:S04]  /*27b80*/  IMAD.WIDE R22, R3, 0x4, R8 ;  /* 0x0000000403167825 */ /* 0x010fc800078e0208 */
[C---:B------:R-:W-:Y:S01]  /*27b90*/  IMAD.WIDE R32, R3.reuse, 0x4, R6 ;  /* 0x0000000403207825 */ /* 0x040fe200078e0206 */
[----:B------:R3:W-:Y:S03]  /*27ba0*/  @P1 STG.E [R22.64], R236 ;  /* 0x000000ec16001986 */ /* 0x0007e6000c101908 */
[----:B-1----:R-:W-:Y:S01]  /*27bb0*/  IMAD.WIDE R20, R3, 0x4, R4 ;  /* 0x0000000403147825 */ /* 0x002fe200078e0204 */
[----:B------:R-:W-:Y:S04]  /*27bc0*/  @P2 STG.E [R32.64], R16 ;  /* 0x0000001020002986 */ /* 0x000fe8000c101908 */
[----:B------:R-:W-:Y:S01]  /*27bd0*/  @P3 STG.E [R20.64], R28 ;  /* 0x0000001c14003986 */ /* 0x000fe2000c101908 */
[----:B---3--:R-:W-:-:S05]  /*27be0*/  IMAD.WIDE R22, R37, 0x4, R10 ;  /* 0x0000000425167825 */ /* 0x008fca00078e020a */
[----:B------:R1:W-:Y:S04]  /*27bf0*/  @P6 STG.E [R22.64], R248 ;  /* 0x000000f816006986 */ /* 0x0003e8000c101908 */
[----:B-1----:R-:W3:Y:S04]  /*27c00*/  LDL.LU R248, [R1+0x294] ;  /* 0x0002940001f87983 */ /* 0x002ee80000300800 */
[----:B------:R-:W4:Y:S04]  /*27c10*/  LDL.LU R231, [R1+0x4d8] ;  /* 0x0004d80001e77983 */ /* 0x000f280000300800 */
[----:B------:R-:W4:Y:S04]  /*27c20*/  LDL.LU R232, [R1+0x58] ;  /* 0x0000580001e87983 */ /* 0x000f280000300800 */
[----:B------:R-:W4:Y:S01]  /*27c30*/  LDL.LU R251, [R1+0x4dc] ;  /* 0x0004dc0001fb7983 */ /* 0x000f220000300800 */
[----:B------:R-:W-:-:S02]  /*27c40*/  ISETP.LT.AND P5, PT, R235, c[0x0][0x178], !P0 ;  /* 0x00005e00eb007a0c */ /* 0x000fc400047a1270 */
[----:B------:R-:W-:Y:S02]  /*27c50*/  ISETP.LT.AND P1, PT, R234, c[0x0][0x178], !P0 ;  /* 0x00005e00ea007a0c */ /* 0x000fe40004721270 */
[----:B------:R-:W-:Y:S01]  /*27c60*/  IADD3 R0, R252, 0x46, RZ ;  /* 0x00000046fc007810 */ /* 0x000fe20007ffe0ff */
[----:B------:R-:W-:Y:S01]  /*27c70*/  IMAD.WIDE R32, R37, 0x4, R8 ;  /* 0x0000000425207825 */ /* 0x000fe200078e0208 */
[----:B------:R-:W-:Y:S01]  /*27c80*/  ISETP.LT.AND P0, PT, R233, c[0x0][0x178], !P0 ;  /* 0x00005e00e9007a0c */ /* 0x000fe20004701270 */
[----:B------:R-:W4:Y:S01]  /*27c90*/  LDL.LU R250, [R1+0x5c] ;  /* 0x00005c0001fa7983 */ /* 0x000f220000300800 */
[----:B------:R-:W-:Y:S01]  /*27ca0*/  ISETP.GE.AND P4, PT, R0, c[0x0][0x17c], PT ;  /* 0x00005f0000007a0c */ /* 0x000fe20003f86270 */
[C---:B------:R-:W-:Y:S01]  /*27cb0*/  IMAD.WIDE R216, R37.reuse, 0x4, R6 ;  /* 0x0000000425d87825 */ /* 0x040fe200078e0206 */
[----:B------:R-:W-:Y:S02]  /*27cc0*/  IADD3 R0, R252, 0x47, RZ ;  /* 0x00000047fc007810 */ /* 0x000fe40007ffe0ff */
[C---:B------:R-:W-:Y:S01]  /*27cd0*/  IADD3 R3, R37.reuse, c[0x0][0x198], RZ ;  /* 0x0000660025037a10 */ /* 0x040fe20007ffe0ff */
[----:B------:R-:W-:Y:S01]  /*27ce0*/  IMAD.WIDE R36, R37, 0x4, R4 ;  /* 0x0000000425247825 */ /* 0x000fe200078e0204 */
[----:B------:R-:W-:Y:S01]  /*27cf0*/  ISETP.GE.AND P2, PT, R0, c[0x0][0x17c], PT ;  /* 0x00005f0000007a0c */ /* 0x000fe20003f46270 */
[----:B------:R1:W-:Y:S01]  /*27d00*/  @P5 STG.E [R32.64], R237 ;  /* 0x000000ed20005986 */ /* 0x0003e2000c101908 */
[----:B------:R-:W-:-:S02]  /*27d10*/  ISETP.LT.AND P6, PT, R240, c[0x0][0x178], !P4 ;  /* 0x00005e00f0007a0c */ /* 0x000fc400067c1270 */
[----:B------:R-:W-:Y:S01]  /*27d20*/  ISETP.LT.AND P3, PT, R235, c[0x0][0x178], !P4 ;  /* 0x00005e00eb007a0c */ /* 0x000fe20006761270 */
[----:B------:R-:W-:Y:S01]  /*27d30*/  @P1 STG.E [R216.64], R17 ;  /* 0x00000011d8001986 */ /* 0x000fe2000c101908 */
[----:B------:R-:W-:Y:S02]  /*27d40*/  ISETP.LT.AND P5, PT, R234, c[0x0][0x178], !P4 ;  /* 0x00005e00ea007a0c */ /* 0x000fe400067a1270 */
[----:B------:R-:W-:Y:S01]  /*27d50*/  ISETP.LT.AND P4, PT, R233, c[0x0][0x178], !P4 ;  /* 0x00005e00e9007a0c */ /* 0x000fe20006781270 */
[----:B------:R1:W-:Y:S01]  /*27d60*/  @P0 STG.E [R36.64], R29 ;  /* 0x0000001d24000986 */ /* 0x0003e2000c101908 */
[----:B------:R-:W-:Y:S01]  /*27d70*/  ISETP.LT.AND P0, PT, R240, c[0x0][0x178], !P2 ;  /* 0x00005e00f0007a0c */ /* 0x000fe20005701270 */
[----:B------:R-:W-:-:S04]  /*27d80*/  IMAD.WIDE R20, R3, 0x4, R10 ;  /* 0x0000000403147825 */ /* 0x000fc800078e020a */
[----:B------:R-:W-:-:S04]  /*27d90*/  IMAD.WIDE R22, R3, 0x4, R8 ;  /* 0x0000000403167825 */ /* 0x000fc800078e0208 */
[----:B-1----:R-:W-:-:S04]  /*27da0*/  IMAD.WIDE R32, R3, 0x4, R6 ;  /* 0x0000000403207825 */ /* 0x002fc800078e0206 */
[C---:B------:R-:W-:Y:S01]  /*27db0*/  IMAD.WIDE R220, R3.reuse, 0x4, R4 ;  /* 0x0000000403dc7825 */ /* 0x040fe200078e0204 */
[----:B------:R-:W-:-:S05]  /*27dc0*/  IADD3 R3, R3, c[0x0][0x198], RZ ;  /* 0x0000660003037a10 */ /* 0x000fca0007ffe0ff */
[----:B------:R-:W-:Y:S01]  /*27dd0*/  IMAD.WIDE R28, R3, 0x4, R10 ;  /* 0x00000004031c7825 */ /* 0x000fe200078e020a */
[----:B--2---:R1:W-:Y:S04]  /*27de0*/  @P6 STG.E [R20.64], R249 ;  /* 0x000000f914006986 */ /* 0x0043e8000c101908 */
[----:B------:R-:W-:Y:S04]  /*27df0*/  @P3 STG.E [R22.64], R224 ;  /* 0x000000e016003986 */ /* 0x000fe8000c101908 */
[----:B------:R-:W-:Y:S04]  /*27e00*/  @P5 STG.E [R32.64], R12 ;  /* 0x0000000c20005986 */ /* 0x000fe8000c101908 */
[----:B-1----:R-:W2:Y:S04]  /*27e10*/  LDL.LU R249, [R1+0x4c8] ;  /* 0x0004c80001f97983 */ /* 0x002ea80000300800 */
[----:B------:R-:W-:Y:S04]  /*27e20*/  @P4 STG.E [R220.64], R24 ;  /* 0x00000018dc004986 */ /* 0x000fe8000c101908 */
[----:B---3--:R1:W-:Y:S04]  /*27e30*/  @P0 STG.E [R28.64], R248 ;  /* 0x000000f81c000986 */ /* 0x0083e8000c101908 */
[----:B-1----:R-:W3:Y:S01]  /*27e40*/  LDL.LU R248, [R1+0x4cc] ;  /* 0x0004cc0001f87983 */ /* 0x002ee20000300800 */
[----:B------:R-:W-:-:S02]  /*27e50*/  IADD3 R0, R252, 0x48, RZ ;  /* 0x00000048fc007810 */ /* 0x000fc40007ffe0ff */
[----:B------:R-:W-:Y:S02]  /*27e60*/  ISETP.LT.AND P3, PT, R235, c[0x0][0x178], !P2 ;  /* 0x00005e00eb007a0c */ /* 0x000fe40005761270 */
[----:B------:R-:W-:Y:S02]  /*27e70*/  ISETP.GE.AND P1, PT, R0, c[0x0][0x17c], PT ;  /* 0x00005f0000007a0c */ /* 0x000fe40003f26270 */
[----:B------:R-:W-:Y:S02]  /*27e80*/  ISETP.LT.AND P6, PT, R234, c[0x0][0x178], !P2 ;  /* 0x00005e00ea007a0c */ /* 0x000fe400057c1270 */
[----:B------:R-:W-:Y:S02]  /*27e90*/  ISETP.LT.AND P2, PT, R233, c[0x0][0x178], !P2 ;  /* 0x00005e00e9007a0c */ /* 0x000fe40005741270 */
[----:B------:R-:W-:Y:S02]  /*27ea0*/  ISETP.LT.AND P4, PT, R240, c[0x0][0x178], !P1 ;  /* 0x00005e00f0007a0c */ /* 0x000fe40004f81270 */
[C---:B------:R-:W-:Y:S01]  /*27eb0*/  IADD3 R217, R3.reuse, c[0x0][0x198], RZ ;  /* 0x0000660003d97a10 */ /* 0x040fe20007ffe0ff */
[----:B------:R-:W-:Y:S01]  /*27ec0*/  IMAD.WIDE R16, R3, 0x4, R8 ;  /* 0x0000000403107825 */ /* 0x000fe200078e0208 */
[----:B------:R-:W-:-:S03]  /*27ed0*/  IADD3 R0, R252, 0x49, RZ ;  /* 0x00000049fc007810 */ /* 0x000fc60007ffe0ff */
[----:B------:R-:W-:Y:S01]  /*27ee0*/  IMAD.WIDE R20, R3, 0x4, R6 ;  /* 0x0000000403147825 */ /* 0x000fe200078e0206 */
[----:B------:R-:W-:-:S03]  /*27ef0*/  ISETP.GE.AND P0, PT, R0, c[0x0][0x17c], PT ;  /* 0x00005f0000007a0c */ /* 0x000fc60003f06270 */
[----:B------:R-:W-:Y:S01]  /*27f00*/  IMAD.WIDE R22, R3, 0x4, R4 ;  /* 0x0000000403167825 */ /* 0x000fe200078e0204 */
[----:B------:R1:W-:Y:S03]  /*27f10*/  @P3 STG.E [R16.64], R225 ;  /* 0x000000e110003986 */ /* 0x0003e6000c101908 */
[----:B------:R-:W-:Y:S01]  /*27f20*/  IMAD.WIDE R32, R217, 0x4, R10 ;  /* 0x00000004d9207825 */ /* 0x000fe200078e020a */
[----:B------:R-:W-:Y:S01]  /*27f30*/  ISETP.LT.AND P5, PT, R235, c[0x0][0x178], !P1 ;  /* 0x00005e00eb007a0c */ /* 0x000fe20004fa1270 */
[----:B------:R1:W-:Y:S01]  /*27f40*/  @P6 STG.E [R20.64], R13 ;  /* 0x0000000d14006986 */ /* 0x0003e2000c101908 */
[----:B------:R-:W-:-:S03]  /*27f50*/  ISETP.LT.AND P3, PT, R234, c[0x0][0x178], !P1 ;  /* 0x00005e00ea007a0c */ /* 0x000fc60004f61270 */
[----:B------:R1:W-:Y:S01]  /*27f60*/  @P2 STG.E [R22.64], R25 ;  /* 0x0000001916002986 */ /* 0x0003e2000c101908 */
[----:B------:R-:W-:-:S03]  /*27f70*/  ISETP.LT.AND P2, PT, R233, c[0x0][0x178], !P1 ;  /* 0x00005e00e9007a0c */ /* 0x000fc60004f41270 */
[----:B----4-:R-:W-:Y:S01]  /*27f80*/  @P4 STG.E [R32.64], R231 ;  /* 0x000000e720004986 */ /* 0x010fe2000c101908 */
[----:B------:R-:W-:Y:S02]  /*27f90*/  ISETP.LT.AND P4, PT, R240, c[0x0][0x178], !P0 ;  /* 0x00005e00f0007a0c */ /* 0x000fe40004781270 */
[C---:B------:R-:W-:Y:S01]  /*27fa0*/  IADD3 R3, R217.reuse, c[0x0][0x198], RZ ;  /* 0x00006600d9037a10 */ /* 0x040fe20007ffe0ff */
[----:B------:R-:W-:-:S04]  /*27fb0*/  IMAD.WIDE R36, R217, 0x4, R8 ;  /* 0x00000004d9247825 */ /* 0x000fc800078e0208 */
[C---:B-1----:R-:W-:Y:S01]  /*27fc0*/  IMAD.WIDE R16, R217.reuse, 0x4, R6 ;  /* 0x00000004d9107825 */ /* 0x042fe200078e0206 */
[----:B------:R-:W-:Y:S03]  /*27fd0*/  @P5 STG.E [R36.64], R232 ;  /* 0x000000e824005986 */ /* 0x000fe6000c101908 */
[----:B------:R-:W-:Y:S01]  /*27fe0*/  IMAD.WIDE R12, R217, 0x4, R4 ;  /* 0x00000004d90c7825 */ /* 0x000fe200078e0204 */
[----:B------:R-:W-:Y:S03]  /*27ff0*/  @P3 STG.E [R16.64], R222 ;  /* 0x000000de10003986 */ /* 0x000fe6000c101908 */
[----:B------:R-:W-:Y:S01]  /*28000*/  IMAD.WIDE R20, R3, 0x4, R10 ;  /* 0x0000000403147825 */ /* 0x000fe200078e020a */
[----:B------:R-:W-:Y:S01]  /*28010*/  @P2 STG.E [R12.64], R38 ;  /* 0x000000260c002986 */ /* 0x000fe2000c101908 */
[----:B------:R-:W-:-:S03]  /*28020*/  ISETP.LT.AND P5, PT, R235, c[0x0][0x178], !P0 ;  /* 0x00005e00eb007a0c */ /* 0x000fc600047a1270 */
[----:B------:R1:W-:Y:S01]  /*28030*/  @P4 STG.E [R20.64], R251 ;  /* 0x000000fb14004986 */ /* 0x0003e2000c101908 */
[----:B------:R-:W-:Y:S01]  /*28040*/  ISETP.LT.AND P6, PT, R234, c[0x0][0x178], !P0 ;  /* 0x00005e00ea007a0c */ /* 0x000fe200047c1270 */
[C---:B------:R-:W-:Y:S01]  /*28050*/  IMAD.WIDE R22, R3.reuse, 0x4, R8 ;  /* 0x0000000403167825 */ /* 0x040fe200078e0208 */
[----:B------:R-:W-:Y:S01]  /*28060*/  IADD3 R0, R252, 0x4a, RZ ;  /* 0x0000004afc007810 */ /* 0x000fe20007ffe0ff */
[----:B-1----:R-:W4:Y:S03]  /*28070*/  LDL.LU R251, [R1+0x498] ;  /* 0x0004980001fb7983 */ /* 0x002f260000300800 */
[----:B------:R-:W-:Y:S01]  /*28080*/  ISETP.GE.AND P1, PT, R0, c[0x0][0x17c], PT ;  /* 0x00005f0000007a0c */ /* 0x000fe20003f26270 */
[----:B------:R-:W-:Y:S01]  /*28090*/  IMAD.WIDE R24, R3, 0x4, R6 ;  /* 0x0000000403187825 */ /* 0x000fe200078e0206 */
[----:B------:R-:W-:Y:S01]  /*280a0*/  IADD3 R0, R252, 0x4b, RZ ;  /* 0x0000004bfc007810 */ /* 0x000fe20007ffe0ff */
[----:B------:R1:W-:Y:S01]  /*280b0*/  @P5 STG.E [R22.64], R250 ;  /* 0x000000fa16005986 */ /* 0x0003e2000c101908 */
[----:B------:R-:W-:-:S02]  /*280c0*/  ISETP.LT.AND P0, PT, R233, c[0x0][0x178], !P0 ;  /* 0x00005e00e9007a0c */ /* 0x000fc40004701270 */
[----:B------:R-:W-:Y:S01]  /*280d0*/  ISETP.GE.AND P3, PT, R0, c[0x0][0x17c], PT ;  /* 0x00005f0000007a0c */ /* 0x000fe20003f66270 */
[----:B------:R1:W-:Y:S01]  /*280e0*/  @P6 STG.E [R24.64], R223 ;  /* 0x000000df18006986 */ /* 0x0003e2000c101908 */
[----:B------:R-:W-:Y:S02]  /*280f0*/  ISETP.LT.AND P4, PT, R240, c[0x0][0x178], !P1 ;  /* 0x00005e00f0007a0c */ /* 0x000fe40004f81270 */
[----:B------:R-:W-:Y:S01]  /*28100*/  ISETP.LT.AND P6, PT, R235, c[0x0][0x178], !P1 ;  /* 0x00005e00eb007a0c */ /* 0x000fe20004fc1270 */
[----:B-1----:R-:W4:Y:S01]  /*28110*/  LDL.LU R250, [R1+0x49c] ;  /* 0x00049c0001fa7983 */ /* 0x002f220000300800 */
[----:B------:R-:W-:Y:S02]  /*28120*/  ISETP.LT.AND P2, PT, R234, c[0x0][0x178], !P1 ;  /* 0x00005e00ea007a0c */ /* 0x000fe40004f41270 */
[----:B------:R-:W-:Y:S02]  /*28130*/  IADD3 R29, R3, c[0x0][0x198], RZ ;  /* 0x00006600031d7a10 */ /* 0x000fe40007ffe0ff */
[----:B------:R-:W-:-:S02]  /*28140*/  ISETP.LT.AND P1, PT, R233, c[0x0][0x178], !P1 ;  /* 0x00005e00e9007a0c */ /* 0x000fc40004f21270 */
[----:B------:R-:W-:Y:S01]  /*28150*/  ISETP.LT.AND P5, PT, R240, c[0x0][0x178], !P3 ;  /* 0x00005e00f0007a0c */ /* 0x000fe20005fa1270 */
[----:B------:R-:W-:Y:S01]  /*28160*/  IMAD.WIDE R16, R3, 0x4, R4 ;  /* 0x0000000403107825 */ /* 0x000fe200078e0204 */
[----:B------:R-:W-:-:S03]  /*28170*/  IADD3 R3, R29, c[0x0][0x198], RZ ;  /* 0x000066001d037a10 */ /* 0x000fc60007ffe0ff */
[C---:B------:R-:W-:Y:S01]  /*28180*/  IMAD.WIDE R12, R29.reuse, 0x4, R10 ;  /* 0x000000041d0c7825 */ /* 0x040fe200078e020a */
[----:B------:R-:W-:Y:S03]  /*28190*/  @P0 STG.E [R16.64], R39 ;  /* 0x0000002710000986 */ /* 0x000fe6000c101908 */
[----:B------:R-:W-:-:S04]  /*281a0*/  IMAD.WIDE R20, R29, 0x4, R8 ;  /* 0x000000041d147825 */ /* 0x000fc800078e0208 */
[----:B------:R-:W-:-:S04]  /*281b0*/  IMAD.WIDE R22, R29, 0x4, R6 ;  /* 0x000000041d167825 */ /* 0x000fc800078e0206 */
[----:B------:R-:W-:-:S04]  /*281c0*/  IMAD.WIDE R24, R29, 0x4, R4 ;  /* 0x000000041d187825 */ /* 0x000fc800078e0204 */
        /* <DEDUP_REMOVED lines=14> */
[----:B------:R-:W-:-:S02]  /*282b0*/  ISETP.LT.AND P5, PT, R235, c[0x0][0x178], !P0 ;  /* 0x00005e00eb007a0c */ /* 0x000fc400047a1270 */
[C---:B------:R-:W-:Y:S01]  /*282c0*/  IADD3 R33, R3.reuse, c[0x0][0x198], RZ ;  /* 0x0000660003217a10 */ /* 0x040fe20007ffe0ff */
[----:B------:R-:W-:Y:S01]  /*282d0*/  IMAD.WIDE R12, R3, 0x4, R8 ;  /* 0x00000004030c7825 */ /* 0x000fe200078e0208 */
[----:B------:R-:W-:-:S03]  /*282e0*/  IADD3 R0, R252, 0x4d, RZ ;  /* 0x0000004dfc007810 */ /* 0x000fc60007ffe0ff */
[C---:B------:R-:W-:Y:S01]  /*282f0*/  IMAD.WIDE R16, R3.reuse, 0x4, R6 ;  /* 0x0000000403107825 */ /* 0x040fe200078e0206 */
[----:B------:R1:W-:Y:S03]  /*28300*/  @P6 STG.E [R12.64], R247 ;  /* 0x000000f70c006986 */ /* 0x0003e6000c101908 */
[----:B------:R-:W-:Y:S01]  /*28310*/  IMAD.WIDE R20, R3, 0x4, R4 ;  /* 0x0000000403147825 */ /* 0x000fe200078e0204 */
[----:B------:R-:W-:-:S03]  /*28320*/  ISETP.GE.AND P1, PT, R0, c[0x0][0x17c], PT ;  /* 0x00005f0000007a0c */ /* 0x000fc60003f26270 */
[C---:B------:R-:W-:Y:S01]  /*28330*/  IMAD.WIDE R22, R33.reuse, 0x4, R10 ;  /* 0x0000000421167825 */ /* 0x040fe200078e020a */
[----:B------:R1:W-:Y:S03]  /*28340*/  @P4 STG.E [R16.64], R219 ;  /* 0x000000db10004986 */ /* 0x0003e6000c101908 */
[----:B------:R-:W-:Y:S01]  /*28350*/  IMAD.WIDE R24, R33, 0x4, R8 ;  /* 0x0000000421187825 */ /* 0x000fe200078e0208 */
[----:B------:R4:W-:Y:S01]  /*28360*/  @P3 STG.E [R20.64], R35 ;  /* 0x0000002314003986 */ /* 0x0009e2000c101908 */
[----:B------:R-:W-:Y:S02]  /*28370*/  ISETP.LT.AND P6, PT, R234, c[0x0][0x178], !P0 ;  /* 0x00005e00ea007a0c */ /* 0x000fe400047c1270 */
[----:B------:R-:W-:Y:S02]  /*28380*/  ISETP.LT.AND P0, PT, R233, c[0x0][0x178], !P0 ;  /* 0x00005e00e9007a0c */ /* 0x000fe40004701270 */
[----:B------:R-:W-:-:S02]  /*28390*/  ISETP.LT.AND P3, PT, R235, c[0x0][0x178], !P1 ;  /* 0x00005e00eb007a0c */ /* 0x000fc40004f61270 */
[C---:B------:R-:W-:Y:S01]  /*283a0*/  IADD3 R3, R33.reuse, c[0x0][0x198], RZ ;  /* 0x0000660021037a10 */ /* 0x040fe20007ffe0ff */
[----:B-1----:R-:W-:Y:S01]  /*283b0*/  IMAD.WIDE R12, R33, 0x4, R6 ;  /* 0x00000004210c7825 */ /* 0x002fe200078e0206 */
[----:B------:R-:W-:-:S03]  /*283c0*/  IADD3 R0, R252, 0x4e, RZ ;  /* 0x0000004efc007810 */ /* 0x000fc60007ffe0ff */
[----:B------:R-:W-:Y:S01]  /*283d0*/  IMAD.WIDE R16, R33, 0x4, R4 ;  /* 0x0000000421107825 */ /* 0x000fe200078e0204 */
[----:B----4-:R1:W-:Y:S01]  /*283e0*/  @P2 STG.E [R22.64], R251 ;  /* 0x000000fb16002986 */ /* 0x0103e2000c101908 */
[----:B------:R-:W-:-:S03]  /*283f0*/  ISETP.LT.AND P2, PT, R234, c[0x0][0x178], !P1 ;  /* 0x00005e00ea007a0c */ /* 0x000fc60004f41270 */
[----:B------:R4:W-:Y:S01]  /*28400*/  @P5 STG.E [R24.64], R238 ;  /* 0x000000ee18005986 */ /* 0x0009e2000c101908 */
[----:B------:R-:W-:Y:S02]  /*28410*/  ISETP.LT.AND P5, PT, R240, c[0x0][0x178], !P1 ;  /* 0x00005e00f0007a0c */ /* 0x000fe40004fa1270 */
[----:B------:R-:W-:Y:S01]  /*28420*/  ISETP.LT.AND P1, PT, R233, c[0x0][0x178], !P1 ;  /* 0x00005e00e9007a0c */ /* 0x000fe20004f21270 */
[C---:B------:R-:W-:Y:S01]  /*28430*/  IMAD.WIDE R20, R3.reuse, 0x4, R10 ;  /* 0x0000000403147825 */ /* 0x040fe200078e020a */
[----:B------:R-:W-:Y:S01]  /*28440*/  ISETP.GE.AND P4, PT, R0, c[0x0][0x17c], PT ;  /* 0x00005f0000007a0c */ /* 0x000fe20003f86270 */
[----:B------:R4:W-:Y:S02]  /*28450*/  @P6 STG.E [R12.64], R18 ;  /* 0x000000120c006986 */ /* 0x0009e4000c101908 */
[C---:B-1----:R-:W-:Y:S01]  /*28460*/  IMAD.WIDE R22, R3.reuse, 0x4, R8 ;  /* 0x0000000403167825 */ /* 0x042fe200078e0208 */
[----:B------:R-:W-:Y:S01]  /*28470*/  IADD3 R0, R252, 0x4f, RZ ;  /* 0x0000004ffc007810 */ /* 0x000fe20007ffe0ff */
[----:B------:R-:W-:Y:S02]  /*28480*/  @P0 STG.E [R16.64], R30 ;  /* 0x0000001e10000986 */ /* 0x000fe4000c101908 */
[----:B----4-:R-:W-:-:S02]  /*28490*/  IMAD.WIDE R24, R3, 0x4, R6 ;  /* 0x0000000403187825 */ /* 0x010fc400078e0206 */
[----:B------:R-:W-:Y:S02]  /*284a0*/  @P5 STG.E [R20.64], R250 ;  /* 0x000000fa14005986 */ /* 0x000fe4000c101908 */
[----:B------:R-:W-:Y:S02]  /*284b0*/  IMAD.WIDE R28, R3, 0x4, R4 ;  /* 0x00000004031c7825 */ /* 0x000fe400078e0204 */
[----:B------:R-:W-:Y:S01]  /*284c0*/  @P3 STG.E [R22.64], R239 ;  /* 0x000000ef16003986 */ /* 0x000fe2000c101908 */
[----:B------:R-:W-:-:S03]  /*284d0*/  ISETP.GE.AND P6, PT, R0, c[0x0][0x17c], PT ;  /* 0x00005f0000007a0c */ /* 0x000fc60003fc6270 */
[----:B------:R1:W-:Y:S01]  /*284e0*/  @P2 STG.E [R24.64], R19 ;  /* 0x0000001318002986 */ /* 0x0003e2000c101908 */
[----:B------:R-:W-:Y:S02]  /*284f0*/  ISETP.LT.AND P2, PT, R240, c[0x0][0x178], !P4 ;  /* 0x00005e00f0007a0c */ /* 0x000fe40006741270 */
[----:B------:R-:W-:Y:S01]  /*28500*/  ISETP.LT.AND P3, PT, R235, c[0x0][0x178], !P4 ;  /* 0x00005e00eb007a0c */ /* 0x000fe20006761270 */
[----:B------:R4:W-:Y:S01]  /*28510*/  @P1 STG.E [R28.64], R31 ;  /* 0x0000001f1c001986 */ /* 0x0009e2000c101908 */
[----:B------:R-:W-:Y:S02]  /*28520*/  ISETP.LT.AND P1, PT, R234, c[0x0][0x178], !P4 ;  /* 0x00005e00ea007a0c */ /* 0x000fe40006721270 */
[----:B------:R-:W-:Y:S02]  /*28530*/  IADD3 R3, R3, c[0x0][0x198], RZ ;  /* 0x0000660003037a10 */ /* 0x000fe40007ffe0ff */
[----:B------:R-:W-:Y:S02]  /*28540*/  ISETP.LT.AND P4, PT, R233, c[0x0][0x178], !P4 ;  /* 0x00005e00e9007a0c */ /* 0x000fe40006781270 */
[----:B------:R-:W-:Y:S01]  /*28550*/  ISETP.LT.AND P5, PT, R240, c[0x0][0x178], !P6 ;  /* 0x00005e00f0007a0c */ /* 0x000fe200077a1270 */
[C---:B------:R-:W-:Y:S01]  /*28560*/  IMAD.WIDE R12, R3.reuse, 0x4, R10 ;  /* 0x00000004030c7825 */ /* 0x040fe200078e020a */
[----:B-1----:R-:W-:-:S03]  /*28570*/  IADD3 R25, R3, c[0x0][0x198], RZ ;  /* 0x0000660003197a10 */ /* 0x002fc60007ffe0ff */
[----:B------:R-:W-:-:S04]  /*28580*/  IMAD.WIDE R16, R3, 0x4, R8 ;  /* 0x0000000403107825 */ /* 0x000fc800078e0208 */
[----:B------:R-:W-:Y:S01]  /*28590*/  IMAD.WIDE R18, R3, 0x4, R6 ;  /* 0x0000000403127825 */ /* 0x000fe200078e0206 */
[----:B------:R-:W-:-:S03]  /*285a0*/  IADD3 R0, R252, 0x50, RZ ;  /* 0x00000050fc007810 */ /* 0x000fc60007ffe0ff */
[----:B------:R-:W-:-:S04]  /*285b0*/  IMAD.WIDE R20, R3, 0x4, R4 ;  /* 0x0000000403147825 */ /* 0x000fc800078e0204 */
[C---:B------:R-:W-:Y:S01]  /*285c0*/  IMAD.WIDE R22, R25.reuse, 0x4, R10 ;  /* 0x0000000419167825 */ /* 0x040fe200078e020a */
[----:B------:R-:W-:Y:S02]  /*285d0*/  ISETP.GE.AND P0, PT, R0, c[0x0][0x17c], PT ;  /* 0x00005f0000007a0c */ /* 0x000fe40003f06270 */
[----:B----4-:R-:W-:Y:S02]  /*285e0*/  IADD3 R29, R25, c[0x0][0x198], RZ ;  /* 0x00006600191d7a10 */ /* 0x010fe40007ffe0ff */
[C---:B------:R-:W-:Y:S02]  /*285f0*/  IADD3 R0, R252.reuse, 0x51, RZ ;  /* 0x00000051fc007810 */ /* 0x040fe40007ffe0ff */
[----:B------:R-:W-:Y:S01]  /*28600*/  IADD3 R3, R252, 0x52, RZ ;  /* 0x00000052fc037810 */ /* 0x000fe20007ffe0ff */
[----:B--2---:R1:W-:Y:S04]  /*28610*/  @P2 STG.E [R12.64], R249 ;  /* 0x000000f90c002986 */ /* 0x0043e8000c101908 */
[----:B------:R2:W-:Y:S01]  /*28620*/  @P3 STG.E [R16.64], R226 ;  /* 0x000000e210003986 */ /* 0x0005e2000c101908 */
[----:B------:R-:W-:-:S03]  /*28630*/  ISETP.LT.AND P3, PT, R234, c[0x0][0x178], !P6 ;  /* 0x00005e00ea007a0c */ /* 0x000fc60007761270 */
[----:B------:R4:W-:Y:S01]  /*28640*/  @P1 STG.E [R18.64], R14 ;  /* 0x0000000e12001986 */ /* 0x0009e2000c101908 */
[----:B------:R-:W-:-:S03]  /*28650*/  ISETP.LT.AND P1, PT, R235, c[0x0][0x178], !P6 ;  /* 0x00005e00eb007a0c */ /* 0x000fc60007721270 */
[----:B------:R4:W-:Y:S01]  /*28660*/  @P4 STG.E [R20.64], R26 ;  /* 0x0000001a14004986 */ /* 0x0009e2000c101908 */
[----:B-1----:R-:W-:-:S04]  /*28670*/  IMAD.WIDE R12, R25, 0x4, R8 ;  /* 0x00000004190c7825 */ /* 0x002fc800078e0208 */
[----:B--2---:R-:W-:-:S04]  /*28680*/  IMAD.WIDE R16, R25, 0x4, R6 ;  /* 0x0000000419107825 */ /* 0x004fc800078e0206 */
[----:B----4-:R-:W-:Y:S01]  /*28690*/  IMAD.WIDE R18, R25, 0x4, R4 ;  /* 0x0000000419127825 */ /* 0x010fe200078e0204 */
[----:B------:R-:W-:Y:S02]  /*286a0*/  ISETP.LT.AND P4, PT, R235, c[0x0][0x178], !P0 ;  /* 0x00005e00eb007a0c */ /* 0x000fe40004781270 */
[----:B------:R-:W-:Y:S01]  /*286b0*/  ISETP.GE.AND P2, PT, R0, c[0x0][0x17c], PT ;  /* 0x00005f0000007a0c */ /* 0x000fe20003f46270 */
[----:B------:R-:W-:Y:S01]  /*286c0*/  IMAD.WIDE R20, R29, 0x4, R10 ;  /* 0x000000041d147825 */ /* 0x000fe200078e020a */
[----:B---3--:R1:W-:Y:S01]  /*286d0*/  @P5 STG.E [R22.64], R248 ;  /* 0x000000f816005986 */ /* 0x0083e2000c101908 */
[----:B------:R-:W-:Y:S02]  /*286e0*/  ISETP.LT.AND P5, PT, R233, c[0x0][0x178], !P6 ;  /* 0x00005e00e9007a0c */ /* 0x000fe400077a1270 */
[C---:B------:R-:W-:Y:S01]  /*286f0*/  ISETP.LT.AND P6, PT, R240.reuse, c[0x0][0x178], !P0 ;  /* 0x00005e00f0007a0c */ /* 0x040fe200047c1270 */
[----:B------:R2:W-:Y:S04]  /*28700*/  @P1 STG.E [R12.64], R227 ;  /* 0x000000e30c001986 */ /* 0x0005e8000c101908 */
[----:B------:R3:W-:Y:S01]  /*28710*/  @P3 STG.E [R16.64], R15 ;  /* 0x0000000f10003986 */ /* 0x0007e2000c101908 */
[----:B------:R-:W-:-:S05]  /*28720*/  ISETP.LT.AND P1, PT, R240, c[0x0][0x178], !P2 ;  /* 0x00005e00f0007a0c */ /* 0x000fca0005721270 */
[----:B------:R4:W-:Y:S01]  /*28730*/  @P5 STG.E [R18.64], R27 ;  /* 0x0000001b12005986 */ /* 0x0009e2000c101908 */
[C---:B------:R-:W-:Y:S02]  /*28740*/  ISETP.LT.AND P5, PT, R234.reuse, c[0x0][0x178], !P0 ;  /* 0x00005e00ea007a0c */ /* 0x040fe400047a1270 */
[----:B------:R-:W-:Y:S01]  /*28750*/  ISETP.LT.AND P0, PT, R233, c[0x0][0x178], !P0 ;  /* 0x00005e00e9007a0c */ /* 0x000fe20004701270 */
[----:B------:R4:W-:Y:S01]  /*28760*/  @P6 STG.E [R20.64], R52 ;  /* 0x0000003414006986 */ /* 0x0009e2000c101908 */
[----:B------:R-:W-:Y:S01]  /*28770*/  ISETP.LT.AND P3, PT, R235, c[0x0][0x178], !P2 ;  /* 0x00005e00eb007a0c */ /* 0x000fe20005761270 */
[----:B-1----:R-:W-:Y:S01]  /*28780*/  IMAD.WIDE R22, R29, 0x4, R8 ;  /* 0x000000041d167825 */ /* 0x002fe200078e0208 */
[----:B------:R-:W-:-:S03]  /*28790*/  ISETP.LT.AND P6, PT, R234, c[0x0][0x178], !P2 ;  /* 0x00005e00ea007a0c */ /* 0x000fc600057c1270 */
[----:B--2---:R-:W-:-:S04]  /*287a0*/  IMAD.WIDE R12, R29, 0x4, R6 ;  /* 0x000000041d0c7825 */ /* 0x004fc800078e0206 */
[C---:B---3--:R-:W-:Y:S01]  /*287b0*/  IMAD.WIDE R14, R29.reuse, 0x4, R4 ;  /* 0x000000041d0e7825 */ /* 0x048fe200078e0204 */
[----:B------:R-:W-:Y:S01]  /*287c0*/  IADD3 R29, R29, c[0x0][0x198], RZ ;  /* 0x000066001d1d7a10 */ /* 0x000fe20007ffe0ff */
[----:B------:R-:W-:Y:S01]  /*287d0*/  @P4 STG.E [R22.64], R68 ;  /* 0x0000004416004986 */ /* 0x000fe2000c101908 */
[----:B------:R-:W-:-:S03]  /*287e0*/  ISETP.GE.AND P4, PT, R3, c[0x0][0x17c], PT ;  /* 0x00005f0003007a0c */ /* 0x000fc60003f86270 */
[C---:B------:R-:W-:Y:S01]  /*287f0*/  IMAD.WIDE R16, R29.reuse, 0x4, R10 ;  /* 0x000000041d107825 */ /* 0x040fe200078e020a */
[----:B------:R1:W-:Y:S03]  /*28800*/  @P5 STG.E [R12.64], R84 ;  /* 0x000000540c005986 */ /* 0x0003e6000c101908 */
[C---:B----4-:R-:W-:Y:S01]  /*28810*/  IMAD.WIDE R18, R29.reuse, 0x4, R8 ;  /* 0x000000041d127825 */ /* 0x050fe200078e0208 */
[----:B------:R2:W-:Y:S03]  /*28820*/  @P0 STG.E [R14.64], R100 ;  /* 0x000000640e000986 */ /* 0x0005e6000c101908 */
[----:B------:R-:W-:Y:S01]  /*28830*/  IMAD.WIDE R20, R29, 0x4, R6 ;  /* 0x000000041d147825 */ /* 0x000fe200078e0206 */
[----:B------:R-:W-:Y:S01]  /*28840*/  ISETP.LT.AND P2, PT, R233, c[0x0][0x178], !P2 ;  /* 0x00005e00e9007a0c */ /* 0x000fe20005741270 */
[----:B------:R3:W-:Y:S01]  /*28850*/  @P1 STG.E [R16.64], R53 ;  /* 0x0000003510001986 */ /* 0x0007e2000c101908 */
[----:B------:R-:W-:-:S02]  /*28860*/  ISETP.LT.AND P0, PT, R240, c[0x0][0x178], !P4 ;  /* 0x00005e00f0007a0c */ /* 0x000fc40006701270 */
[----:B------:R-:W-:Y:S01]  /*28870*/  ISETP.LT.AND P1, PT, R235, c[0x0][0x178], !P4 ;  /* 0x00005e00eb007a0c */ /* 0x000fe20006721270 */
[----:B------:R4:W-:Y:S01]  /*28880*/  @P3 STG.E [R18.64], R69 ;  /* 0x0000004512003986 */ /* 0x0009e2000c101908 */
[----:B------:R-:W-:-:S03]  /*28890*/  IADD3 R3, R29, c[0x0][0x198], RZ ;  /* 0x000066001d037a10 */ /* 0x000fc60007ffe0ff */
[----:B------:R4:W-:Y:S01]  /*288a0*/  @P6 STG.E [R20.64], R85 ;  /* 0x0000005514006986 */ /* 0x0009e2000c101908 */
[----:B------:R-:W-:Y:S01]  /*288b0*/  ISETP.LT.AND P6, PT, R234, c[0x0][0x178], !P4 ;  /* 0x00005e00ea007a0c */ /* 0x000fe200067c1270 */
[----:B-1----:R-:W-:Y:S01]  /*288c0*/  IMAD.WIDE R12, R29, 0x4, R4 ;  /* 0x000000041d0c7825 */ /* 0x002fe200078e0204 */
[----:B------:R-:W-:-:S03]  /*288d0*/  IADD3 R0, R252, 0x53, RZ ;  /* 0x00000053fc007810 */ /* 0x000fc60007ffe0ff */
[----:B--2---:R-:W-:Y:S01]  /*288e0*/  IMAD.WIDE R14, R3, 0x4, R10 ;  /* 0x00000004030e7825 */ /* 0x004fe200078e020a */
[----:B------:R-:W-:-:S03]  /*288f0*/  ISETP.GE.AND P5, PT, R0, c[0x0][0x17c], PT ;  /* 0x00005f0000007a0c */ /* 0x000fc60003fa6270 */
[----:B---3--:R-:W-:Y:S01]  /*28900*/  IMAD.WIDE R16, R3, 0x4, R8 ;  /* 0x0000000403107825 */ /* 0x008fe200078e0208 */
[----:B------:R-:W-:Y:S01]  /*28910*/  ISETP.LT.AND P4, PT, R233, c[0x0][0x178], !P4 ;  /* 0x00005e00e9007a0c */ /* 0x000fe20006781270 */
[----:B------:R1:W-:Y:S02]  /*28920*/  @P2 STG.E [R12.64], R101 ;  /* 0x000000650c002986 */ /* 0x0003e4000c101908 */
[----:B----4-:R-:W-:Y:S02]  /*28930*/  IMAD.WIDE R18, R3, 0x4, R6 ;  /* 0x0000000403127825 */ /* 0x010fe400078e0206 */
[----:B------:R2:W-:Y:S01]  /*28940*/  @P0 STG.E [R14.64], R48 ;  /* 0x000000300e000986 */ /* 0x0005e2000c101908 */
[----:B------:R-:W-:-:S03]  /*28950*/  ISETP.LT.AND P0, PT, R240, c[0x0][0x178], !P5 ;  /* 0x00005e00f0007a0c */ /* 0x000fc60006f01270 */
[----:B------:R3:W-:Y:S01]  /*28960*/  @P1 STG.E [R16.64], R64 ;  /* 0x0000004010001986 */ /* 0x0007e2000c101908 */
[----:B------:R-:W-:-:S03]  /*28970*/  ISETP.LT.AND P1, PT, R235, c[0x0][0x178], !P5 ;  /* 0x00005e00eb007a0c */ /* 0x000fc60006f21270 */
[----:B------:R4:W-:Y:S01]  /*28980*/  @P6 STG.E [R18.64], R80 ;  /* 0x0000005012006986 */ /* 0x0009e2000c101908 */
[----:B------:R-:W-:Y:S02]  /*28990*/  ISETP.LT.AND P6, PT, R234, c[0x0][0x178], !P5 ;  /* 0x00005e00ea007a0c */ /* 0x000fe40006fc1270 */
[----:B------:R-:W-:Y:S02]  /*289a0*/  IADD3 R0, R252, 0x54, RZ ;  /* 0x00000054fc007810 */ /* 0x000fe40007ffe0ff */
[----:B------:R-:W-:Y:S02]  /*289b0*/  IADD3 R23, R3, c[0x0][0x198], RZ ;  /* 0x0000660003177a10 */ /* 0x000fe40007ffe0ff */
[----:B------:R-:W-:Y:S01]  /*289c0*/  ISETP.LT.AND P5, PT, R233, c[0x0][0x178], !P5 ;  /* 0x00005e00e9007a0c */ /* 0x000fe20006fa1270 */
[----:B------:R-:W-:Y:S01]  /*289d0*/  IMAD.WIDE R20, R3, 0x4, R4 ;  /* 0x0000000403147825 */ /* 0x000fe200078e0204 */
[----:B------:R-:W-:-:S03]  /*289e0*/  ISETP.GE.AND P3, PT, R0, c[0x0][0x17c], PT ;  /* 0x00005f0000007a0c */ /* 0x000fc60003f66270 */
[C---:B-1----:R-:W-:Y:S01]  /*289f0*/  IMAD.WIDE R12, R23.reuse, 0x4, R10 ;  /* 0x00000004170c7825 */ /* 0x042fe200078e020a */
[----:B------:R1:W-:Y:S01]  /*28a00*/  @P4 STG.E [R20.64], R96 ;  /* 0x0000006014004986 */ /* 0x0003e2000c101908 */
[----:B------:R-:W-:Y:S02]  /*28a10*/  ISETP.LT.AND P4, PT, R240, c[0x0][0x178], !P3 ;  /* 0x00005e00f0007a0c */ /* 0x000fe40005f81270 */
[----:B--2---:R-:W-:Y:S01]  /*28a20*/  IMAD.WIDE R14, R23, 0x4, R8 ;  /* 0x00000004170e7825 */ /* 0x004fe200078e0208 */
[----:B------:R-:W-:-:S03]  /*28a30*/  IADD3 R0, R252, 0x55, RZ ;  /* 0x00000055fc007810 */ /* 0x000fc60007ffe0ff */
[C---:B---3--:R-:W-:Y:S01]  /*28a40*/  IMAD.WIDE R16, R23.reuse, 0x4, R6 ;  /* 0x0000000417107825 */ /* 0x048fe200078e0206 */
[----:B------:R2:W-:Y:S03]  /*28a50*/  @P0 STG.E [R12.64], R49 ;  /* 0x000000310c000986 */ /* 0x0005e6000c101908 */
[C---:B----4-:R-:W-:Y:S01]  /*28a60*/  IMAD.WIDE R18, R23.reuse, 0x4, R4 ;  /* 0x0000000417127825 */ /* 0x050fe200078e0204 */
[----:B------:R-:W-:Y:S01]  /*28a70*/  IADD3 R3, R23, c[0x0][0x198], RZ ;  /* 0x0000660017037a10 */ /* 0x000fe20007ffe0ff */
[----:B------:R3:W-:Y:S01]  /*28a80*/  @P1 STG.E [R14.64], R65 ;  /* 0x000000410e001986 */ /* 0x0007e2000c101908 */
[----:B------:R-:W-:Y:S02]  /*28a90*/  ISETP.GE.AND P2, PT, R0, c[0x0][0x17c], PT ;  /* 0x00005f0000007a0c */ /* 0x000fe40003f46270 */
[----:B------:R-:W-:Y:S01]  /*28aa0*/  ISETP.LT.AND P1, PT, R235, c[0x0][0x178], !P3 ;  /* 0x00005e00eb007a0c */ /* 0x000fe20005f21270 */
[----:B------:R4:W-:Y:S01]  /*28ab0*/  @P6 STG.E [R16.64], R81 ;  /* 0x0000005110006986 */ /* 0x0009e2000c101908 */
[----:B-1----:R-:W-:-:S03]  /*28ac0*/  IMAD.WIDE R20, R3, 0x4, R10 ;  /* 0x0000000403147825 */ /* 0x002fc600078e020a */
[----:B------:R1:W-:Y:S01]  /*28ad0*/  @P5 STG.E [R18.64], R97 ;  /* 0x0000006112005986 */ /* 0x0003e2000c101908 */
[----:B------:R-:W-:Y:S02]  /*28ae0*/  ISETP.LT.AND P5, PT, R234, c[0x0][0x178], !P3 ;  /* 0x00005e00ea007a0c */ /* 0x000fe40005fa1270 */
[----:B------:R-:W-:Y:S02]  /*28af0*/  ISETP.LT.AND P3, PT, R233, c[0x0][0x178], !P3 ;  /* 0x00005e00e9007a0c */ /* 0x000fe40005f61270 */
[----:B------:R-:W-:Y:S01]  /*28b00*/  ISETP.LT.AND P6, PT, R240, c[0x0][0x178], !P2 ;  /* 0x00005e00f0007a0c */ /* 0x000fe200057c1270 */
[----:B------:R1:W-:Y:S01]  /*28b10*/  @P4 STG.E [R20.64], R44 ;  /* 0x0000002c14004986 */ /* 0x0003e2000c101908 */
[C---:B------:R-:W-:Y:S01]  /*28b20*/  IADD3 R23, R3.reuse, c[0x0][0x198], RZ ;  /* 0x0000660003177a10 */ /* 0x040fe20007ffe0ff */
[----:B--2---:R-:W-:Y:S01]  /*28b30*/  IMAD.WIDE R12, R3, 0x4, R8 ;  /* 0x00000004030c7825 */ /* 0x004fe200078e0208 */
[----:B------:R-:W-:Y:S02]  /*28b40*/  ISETP.LT.AND P4, PT, R235, c[0x0][0x178], !P2 ;  /* 0x00005e00eb007a0c */ /* 0x000fe40005781270 */
[----:B------:R-:W-:Y:S01]  /*28b50*/  IADD3 R0, R252, 0x56, RZ ;  /* 0x00000056fc007810 */ /* 0x000fe20007ffe0ff */
[C---:B---3--:R-:W-:Y:S01]  /*28b60*/  IMAD.WIDE R14, R3.reuse, 0x4, R6 ;  /* 0x00000004030e7825 */ /* 0x048fe200078e0206 */
[----:B------:R2:W-:Y:S03]  /*28b70*/  @P1 STG.E [R12.64], R60 ;  /* 0x0000003c0c001986 */ /* 0x0005e6000c101908 */
[----:B----4-:R-:W-:Y:S01]  /*28b80*/  IMAD.WIDE R16, R3, 0x4, R4 ;  /* 0x0000000403107825 */ /* 0x010fe200078e0204 */
[----:B------:R-:W-:Y:S01]  /*28b90*/  ISETP.GE.AND P0, PT, R0, c[0x0][0x17c], PT ;  /* 0x00005f0000007a0c */ /* 0x000fe20003f06270 */
[----:B------:R3:W-:Y:S02]  /*28ba0*/  @P5 STG.E [R14.64], R76 ;  /* 0x0000004c0e005986 */ /* 0x0007e4000c101908 */
[----:B-1----:R-:W-:-:S02]  /*28bb0*/  IMAD.WIDE R18, R23, 0x4, R10 ;  /* 0x0000000417127825 */ /* 0x002fc400078e020a */
[----:B------:R1:W-:Y:S01]  /*28bc0*/  @P3 STG.E [R16.64], R92 ;  /* 0x0000005c10003986 */ /* 0x0003e2000c101908 */
[----:B------:R-:W-:Y:S01]  /*28bd0*/  ISETP.LT.AND P3, PT, R234, c[0x0][0x178], !P2 ;  /* 0x00005e00ea007a0c */ /* 0x000fe20005761270 */
[----:B------:R-:W-:Y:S01]  /*28be0*/  IMAD.WIDE R20, R23, 0x4, R8 ;  /* 0x0000000417147825 */ /* 0x000fe200078e0208 */
[----:B------:R-:W-:Y:S01]  /*28bf0*/  ISETP.LT.AND P2, PT, R233, c[0x0][0x178], !P2 ;  /* 0x00005e00e9007a0c */ /* 0x000fe20005741270 */
[----:B------:R4:W-:Y:S01]  /*28c00*/  @P6 STG.E [R18.64], R45 ;  /* 0x0000002d12006986 */ /* 0x0009e2000c101908 */
[----:B------:R-:W-:Y:S02]  /*28c10*/  ISETP.LT.AND P6, PT, R240, c[0x0][0x178], !P0 ;  /* 0x00005e00f0007a0c */ /* 0x000fe400047c1270 */
[----:B------:R-:W-:Y:S01]  /*28c20*/  ISETP.LT.AND P5, PT, R235, c[0x0][0x178], !P0 ;  /* 0x00005e00eb007a0c */ /* 0x000fe200047a1270 */
[----:B------:R4:W-:Y:S01]  /*28c30*/  @P4 STG.E [R20.64], R61 ;  /* 0x0000003d14004986 */ /* 0x0009e2000c101908 */
[C---:B------:R-:W-:Y:S01]  /*28c40*/  IADD3 R3, R23.reuse, c[0x0][0x198], RZ ;  /* 0x0000660017037a10 */ /* 0x040fe20007ffe0ff */
[----:B--2---:R-:W-:Y:S01]  /*28c50*/  IMAD.WIDE R12, R23, 0x4, R6 ;  /* 0x00000004170c7825 */ /* 0x004fe200078e0206 */
[----:B------:R-:W-:-:S02]  /*28c60*/  ISETP.LT.AND P4, PT, R234, c[0x0][0x178], !P0 ;  /* 0x00005e00ea007a0c */ /* 0x000fc40004781270 */
[----:B------:R-:W-:Y:S01]  /*28c70*/  IADD3 R0, R252, 0x57, RZ ;  /* 0x00000057fc007810 */ /* 0x000fe20007ffe0ff */
[----:B---3--:R-:W-:Y:S01]  /*28c80*/  IMAD.WIDE R14, R23, 0x4, R4 ;  /* 0x00000004170e7825 */ /* 0x008fe200078e0204 */
[----:B------:R2:W-:Y:S03]  /*28c90*/  @P3 STG.E [R12.64], R77 ;  /* 0x0000004d0c003986 */ /* 0x0005e6000c101908 */
[----:B-1----:R-:W-:Y:S01]  /*28ca0*/  IMAD.WIDE R16, R3, 0x4, R10 ;  /* 0x0000000403107825 */ /* 0x002fe200078e020a */
[----:B------:R-:W-:-:S03]  /*28cb0*/  ISETP.GE.AND P1, PT, R0, c[0x0][0x17c], PT ;  /* 0x00005f0000007a0c */ /* 0x000fc60003f26270 */
[----:B----4-:R-:W-:Y:S01]  /*28cc0*/  IMAD.WIDE R18, R3, 0x4, R8 ;  /* 0x0000000403127825 */ /* 0x010fe200078e0208 */
[----:B------:R1:W-:Y:S01]  /*28cd0*/  @P2 STG.E [R14.64], R93 ;  /* 0x0000005d0e002986 */ /* 0x0003e2000c101908 */
[----:B------:R-:W-:Y:S02]  /*28ce0*/  ISETP.LT.AND P0, PT, R233, c[0x0][0x178], !P0 ;  /* 0x00005e00e9007a0c */ /* 0x000fe40004701270 */
[----:B------:R-:W-:Y:S01]  /*28cf0*/  IMAD.WIDE R20, R3, 0x4, R6 ;  /* 0x0000000403147825 */ /* 0x000fe200078e0206 */
[----:B------:R3:W-:Y:S01]  /*28d00*/  @P6 STG.E [R16.64], R40 ;  /* 0x0000002810006986 */ /* 0x0007e2000c101908 */
[----:B------:R-:W-:-:S03]  /*28d10*/  ISETP.LT.AND P6, PT, R240, c[0x0][0x178], !P1 ;  /* 0x00005e00f0007a0c */ /* 0x000fc60004fc1270 */
[----:B------:R4:W-:Y:S01]  /*28d20*/  @P5 STG.E [R18.64], R56 ;  /* 0x0000003812005986 */ /* 0x0009e2000c101908 */
[----:B------:R-:W-:Y:S02]  /*28d30*/  ISETP.LT.AND P5, PT, R235, c[0x0][0x178], !P1 ;  /* 0x00005e00eb007a0c */ /* 0x000fe40004fa1270 */
[----:B------:R-:W-:Y:S01]  /*28d40*/  IADD3 R23, R3, c[0x0][0x198], RZ ;  /* 0x0000660003177a10 */ /* 0x000fe20007ffe0ff */
[----:B------:R3:W-:Y:S01]  /*28d50*/  @P4 STG.E [R20.64], R72 ;  /* 0x0000004814004986 */ /* 0x0007e2000c101908 */
[----:B------:R-:W-:Y:S02]  /*28d60*/  ISETP.LT.AND P2, PT, R234, c[0x0][0x178], !P1 ;  /* 0x00005e00ea007a0c */ /* 0x000fe40004f41270 */
[----:B------:R-:W-:Y:S01]  /*28d70*/  ISETP.LT.AND P4, PT, R233, c[0x0][0x178], !P1 ;  /* 0x00005e00e9007a0c */ /* 0x000fe20004f81270 */
[----:B--2---:R-:W-:Y:S01]  /*28d80*/  IMAD.WIDE R12, R3, 0x4, R4 ;  /* 0x00000004030c7825 */ /* 0x004fe200078e0204 */
[----:B------:R-:W-:-:S03]  /*28d90*/  IADD3 R0, R252, 0x58, RZ ;  /* 0x00000058fc007810 */ /* 0x000fc60007ffe0ff */
[----:B-1----:R-:W-:Y:S01]  /*28da0*/  IMAD.WIDE R14, R23, 0x4, R10 ;  /* 0x00000004170e7825 */ /* 0x002fe200078e020a */
[----:B------:R-:W-:-:S03]  /*28db0*/  ISETP.GE.AND P3, PT, R0, c[0x0][0x17c], PT ;  /* 0x00005f0000007a0c */ /* 0x000fc60003f66270 */
[C---:B---3--:R-:W-:Y:S01]  /*28dc0*/  IMAD.WIDE R16, R23.reuse, 0x4, R8 ;  /* 0x0000000417107825 */ /* 0x048fe200078e0208 */
[----:B------:R-:W-:Y:S01]  /*28dd0*/  IADD3 R0, R252, 0x59, RZ ;  /* 0x00000059fc007810 */ /* 0x000fe20007ffe0ff */
[----:B------:R1:W-:Y:S02]  /*28de0*/  @P0 STG.E [R12.64], R88 ;  /* 0x000000580c000986 */ /* 0x0003e4000c101908 */
[C---:B----4-:R-:W-:Y:S02]  /*28df0*/  IMAD.WIDE R18, R23.reuse, 0x4, R6 ;  /* 0x0000000417127825 */ /* 0x050fe400078e0206 */
[----:B------:R2:W-:Y:S02]  /*28e00*/  @P6 STG.E [R14.64], R41 ;  /* 0x000000290e006986 */ /* 0x0005e4000c101908 */
[----:B------:R-:W-:Y:S01]  /*28e10*/  IMAD.WIDE R20, R23, 0x4, R4 ;  /* 0x0000000417147825 */ /* 0x000fe200078e0204 */
[----:B------:R-:W-:Y:S01]  /*28e20*/  ISETP.GE.AND P1, PT, R0, c[0x0][0x17c], PT ;  /* 0x00005f0000007a0c */ /* 0x000fe20003f26270 */
[----:B------:R3:W-:Y:S01]  /*28e30*/  @P5 STG.E [R16.64], R57 ;  /* 0x0000003910005986 */ /* 0x0007e2000c101908 */
[----:B------:R-:W-:-:S02]  /*28e40*/  ISETP.LT.AND P5, PT, R240, c[0x0][0x178], !P3 ;  /* 0x00005e00f0007a0c */ /* 0x000fc40005fa1270 */
[----:B------:R-:W-:Y:S01]  /*28e50*/  ISETP.LT.AND P0, PT, R235, c[0x0][0x178], !P3 ;  /* 0x00005e00eb007a0c */ /* 0x000fe20005f01270 */
[----:B------:R4:W-:Y:S01]  /*28e60*/  @P2 STG.E [R18.64], R73 ;  /* 0x0000004912002986 */ /* 0x0009e2000c101908 */
[----:B------:R-:W-:Y:S02]  /*28e70*/  ISETP.LT.AND P6, PT, R234, c[0x0][0x178], !P3 ;  /* 0x00005e00ea007a0c */ /* 0x000fe40005fc1270 */
[----:B------:R-:W-:Y:S01]  /*28e80*/  IADD3 R23, R23, c[0x0][0x198], RZ ;  /* 0x0000660017177a10 */ /* 0x000fe20007ffe0ff */
[----:B------:R-:W-:Y:S01]  /*28e90*/  @P4 STG.E [R20.64], R89 ;  /* 0x0000005914004986 */ /* 0x000fe2000c101908 */
[----:B------:R-:W-:Y:S02]  /*28ea0*/  ISETP.LT.AND P3, PT, R233, c[0x0][0x178], !P3 ;  /* 0x00005e00e9007a0c */ /* 0x000fe40005f61270 */
[----:B------:R-:W-:Y:S01]  /*28eb0*/  ISETP.LT.AND P4, PT, R240, c[0x0][0x178], !P1 ;  /* 0x00005e00f0007a0c */ /* 0x000fe20004f81270 */
[C---:B-1----:R-:W-:Y:S01]  /*28ec0*/  IMAD.WIDE R12, R23.reuse, 0x4, R10 ;  /* 0x00000004170c7825 */ /* 0x042fe200078e020a */
[----:B------:R-:W-:-:S03]  /*28ed0*/  IADD3 R3, R23, c[0x0][0x198], RZ ;  /* 0x0000660017037a10 */ /* 0x000fc60007ffe0ff */
[----:B--2---:R-:W-:Y:S01]  /*28ee0*/  IMAD.WIDE R14, R23, 0x4, R8 ;  /* 0x00000004170e7825 */ /* 0x004fe200078e0208 */
[----:B------:R-:W-:-:S03]  /*28ef0*/  IADD3 R0, R252, 0x5a, RZ ;  /* 0x0000005afc007810 */ /* 0x000fc60007ffe0ff */
[C---:B---3--:R-:W-:Y:S01]  /*28f00*/  IMAD.WIDE R16, R23.reuse, 0x4, R6 ;  /* 0x0000000417107825 */ /* 0x048fe200078e0206 */
[----:B------:R1:W-:Y:S03]  /*28f10*/  @P5 STG.E [R12.64], R54 ;  /* 0x000000360c005986 */ /* 0x0003e6000c101908 */
[----:B----4-:R-:W-:Y:S01]  /*28f20*/  IMAD.WIDE R18, R23, 0x4, R4 ;  /* 0x0000000417127825 */ /* 0x010fe200078e0204 */
[----:B------:R2:W-:Y:S03]  /*28f30*/  @P0 STG.E [R14.64], R70 ;  /* 0x000000460e000986 */ /* 0x0005e6000c101908 */
[----:B------:R-:W-:Y:S01]  /*28f40*/  IMAD.WIDE R22, R3, 0x4, R10 ;  /* 0x0000000403167825 */ /* 0x000fe200078e020a */
[----:B------:R3:W-:Y:S01]  /*28f50*/  @P6 STG.E [R16.64], R86 ;  /* 0x0000005610006986 */ /* 0x0007e2000c101908 */
[----:B------:R-:W-:-:S03]  /*28f60*/  ISETP.GE.AND P2, PT, R0, c[0x0][0x17c], PT ;  /* 0x00005f0000007a0c */ /* 0x000fc60003f46270 */
[----:B------:R4:W-:Y:S01]  /*28f70*/  @P3 STG.E [R18.64], R102 ;  /* 0x0000006612003986 */ /* 0x0009e2000c101908 */
[----:B------:R-:W-:-:S03]  /*28f80*/  ISETP.LT.AND P3, PT, R235, c[0x0][0x178], !P1 ;  /* 0x00005e00eb007a0c */ /* 0x000fc60004f61270 */
[----:B------:R2:W-:Y:S01]  /*28f90*/  @P4 STG.E [R22.64], R55 ;  /* 0x0000003716004986 */ /* 0x0005e2000c101908 */
[----:B------:R-:W-:Y:S02]  /*28fa0*/  ISETP.LT.AND P4, PT, R234, c[0x0][0x178], !P1 ;  /* 0x00005e00ea007a0c */ /* 0x000fe40004f81270 */
[----:B------:R-:W-:Y:S02]  /*28fb0*/  ISETP.LT.AND P0, PT, R233, c[0x0][0x178], !P1 ;  /* 0x00005e00e9007a0c */ /* 0x000fe40004f01270 */
[----:B------:R-:W-:Y:S02]  /*28fc0*/  ISETP.LT.AND P6, PT, R240, c[0x0][0x178], !P2 ;  /* 0x00005e00f0007a0c */ /* 0x000fe400057c1270 */
[----:B------:R-:W-:Y:S02]  /*28fd0*/  ISETP.LT.AND P5, PT, R235, c[0x0][0x178], !P2 ;  /* 0x00005e00eb007a0c */ /* 0x000fe400057a1270 */
[C---:B------:R-:W-:Y:S01]  /*28fe0*/  IADD3 R25, R3.reuse, c[0x0][0x198], RZ ;  /* 0x0000660003197a10 */ /* 0x040fe20007ffe0ff */
[----:B-1----:R-:W-:Y:S01]  /*28ff0*/  IMAD.WIDE R12, R3, 0x4, R8 ;  /* 0x00000004030c7825 */ /* 0x002fe200078e0208 */
[----:B------:R-:W-:-:S03]  /*29000*/  IADD3 R0, R252, 0x5b, RZ ;  /* 0x0000005bfc007810 */ /* 0x000fc60007ffe0ff */
[C---:B--2---:R-:W-:Y:S01]  /*29010*/  IMAD.WIDE R14, R3.reuse, 0x4, R6 ;  /* 0x00000004030e7825 */ /* 0x044fe200078e0206 */
[----:B------:R1:W-:Y:S03]  /*29020*/  @P3 STG.E [R12.64], R71 ;  /* 0x000000470c003986 */ /* 0x0003e6000c101908 */
[----:B---3--:R-:W-:Y:S01]  /*29030*/  IMAD.WIDE R16, R3, 0x4, R4 ;  /* 0x0000000403107825 */ /* 0x008fe200078e0204 */
[----:B------:R-:W-:-:S03]  /*29040*/  ISETP.GE.AND P1, PT, R0, c[0x0][0x17c], PT ;  /* 0x00005f0000007a0c */ /* 0x000fc60003f26270 */
[C---:B----4-:R-:W-:Y:S01]  /*29050*/  IMAD.WIDE R18, R25.reuse, 0x4, R10 ;  /* 0x0000000419127825 */ /* 0x050fe200078e020a */
[----:B------:R2:W-:Y:S03]  /*29060*/  @P4 STG.E [R14.64], R87 ;  /* 0x000000570e004986 */ /* 0x0005e6000c101908 */
[----:B------:R-:W-:Y:S01]  /*29070*/  IMAD.WIDE R20, R25, 0x4, R8 ;  /* 0x0000000419147825 */ /* 0x000fe200078e0208 */
[----:B------:R3:W-:Y:S01]  /*29080*/  @P0 STG.E [R16.64], R103 ;  /* 0x0000006710000986 */ /* 0x0007e2000c101908 */
[----:B------:R-:W-:Y:S02]  /*29090*/  ISETP.LT.AND P3, PT, R234, c[0x0][0x178], !P2 ;  /* 0x00005e00ea007a0c */ /* 0x000fe40005761270 */
[----:B------:R-:W-:Y:S01]  /*290a0*/  ISETP.LT.AND P2, PT, R233, c[0x0][0x178], !P2 ;  /* 0x00005e00e9007a0c */ /* 0x000fe20005741270 */
[----:B------:R4:W-:Y:S04]  /*290b0*/  @P6 STG.E [R18.64], R50 ;  /* 0x0000003212006986 */ /* 0x0009e8000c101908 */
[----:B------:R3:W-:Y:S01]  /*290c0*/  @P5 STG.E [R20.64], R66 ;  /* 0x0000004214005986 */ /* 0x0007e2000c101908 */
[----:B------:R-:W-:-:S02]  /*290d0*/  ISETP.LT.AND P5, PT, R240, c[0x0][0x178], !P1 ;  /* 0x00005e00f0007a0c */ /* 0x000fc40004fa1270 */
[C---:B------:R-:W-:Y:S01]  /*290e0*/  IADD3 R23, R25.reuse, c[0x0][0x198], RZ ;  /* 0x0000660019177a10 */ /* 0x040fe20007ffe0ff */
[----:B-1----:R-:W-:Y:S01]  /*290f0*/  IMAD.WIDE R12, R25, 0x4, R6 ;  /* 0x00000004190c7825 */ /* 0x002fe200078e0206 */
[----:B------:R-:W-:-:S03]  /*29100*/  IADD3 R3, R252, 0x5c, RZ ;  /* 0x0000005cfc037810 */ /* 0x000fc60007ffe0ff */
[----:B--2---:R-:W-:Y:S01]  /*29110*/  IMAD.WIDE R14, R25, 0x4, R4 ;  /* 0x00000004190e7825 */ /* 0x004fe200078e0204 */
[----:B------:R-:W-:Y:S02]  /*29120*/  ISETP.LT.AND P0, PT, R235, c[0x0][0x178], !P1 ;  /* 0x00005e00eb007a0c */ /* 0x000fe40004f01270 */
[----:B------:R-:W-:Y:S01]  /*29130*/  ISETP.GE.AND P6, PT, R3, c[0x0][0x17c], PT ;  /* 0x00005f0003007a0c */ /* 0x000fe20003fc6270 */
[----:B---3--:R-:W-:Y:S01]  /*29140*/  IMAD.WIDE R16, R23, 0x4, R10 ;  /* 0x0000000417107825 */ /* 0x008fe200078e020a */
[----:B------:R-:W-:Y:S01]  /*29150*/  ISETP.LT.AND P4, PT, R234, c[0x0][0x178], !P1 ;  /* 0x00005e00ea007a0c */ /* 0x000fe20004f81270 */
[----:B------:R1:W-:Y:S01]  /*29160*/  @P3 STG.E [R12.64], R82 ;  /* 0x000000520c003986 */ /* 0x0003e2000c101908 */
[----:B------:R-:W-:-:S03]  /*29170*/  ISETP.LT.AND P1, PT, R233, c[0x0][0x178], !P1 ;  /* 0x00005e00e9007a0c */ /* 0x000fc60004f21270 */
[----:B------:R2:W-:Y:S01]  /*29180*/  @P2 STG.E [R14.64], R98 ;  /* 0x000000620e002986 */ /* 0x0005e2000c101908 */
[----:B------:R-:W-:-:S03]  /*29190*/  ISETP.LT.AND P2, PT, R240, c[0x0][0x178], !P6 ;  /* 0x00005e00f0007a0c */ /* 0x000fc60007741270 */
[----:B------:R3:W-:Y:S01]  /*291a0*/  @P5 STG.E [R16.64], R51 ;  /* 0x0000003310005986 */ /* 0x0007e2000c101908 */
[----:B------:R-:W-:Y:S01]  /*291b0*/  ISETP.LT.AND P5, PT, R235, c[0x0][0x178], !P6 ;  /* 0x00005e00eb007a0c */ /* 0x000fe200077a1270 */
[C---:B----4-:R-:W-:Y:S01]  /*291c0*/  IMAD.WIDE R18, R23.reuse, 0x4, R8 ;  /* 0x0000000417127825 */ /* 0x050fe200078e0208 */
[----:B------:R-:W-:-:S03]  /*291d0*/  IADD3 R3, R23, c[0x0][0x198], RZ ;  /* 0x0000660017037a10 */ /* 0x000fc60007ffe0ff */
[C---:B------:R-:W-:Y:S01]  /*291e0*/  IMAD.WIDE R20, R23.reuse, 0x4, R6 ;  /* 0x0000000417147825 */ /* 0x040fe200078e0206 */
[----:B------:R-:W-:Y:S01]  /*291f0*/  IADD3 R0, R252, 0x5d, RZ ;  /* 0x0000005dfc007810 */ /* 0x000fe20007ffe0ff */
[----:B------:R4:W-:Y:S02]  /*29200*/  @P0 STG.E [R18.64], R67 ;  /* 0x0000004312000986 */ /* 0x0009e4000c101908 */
[----:B-1----:R-:W-:Y:S01]  /*29210*/  IMAD.WIDE R12, R23, 0x4, R4 ;  /* 0x00000004170c7825 */ /* 0x002fe200078e0204 */
[----:B------:R-:W-:Y:S01]  /*29220*/  ISETP.GE.AND P3, PT, R0, c[0x0][0x17c], PT ;  /* 0x00005f0000007a0c */ /* 0x000fe20003f66270 */
[----:B------:R1:W-:Y:S02]  /*29230*/  @P4 STG.E [R20.64], R83 ;  /* 0x0000005314004986 */ /* 0x0003e4000c101908 */
[----:B--2---:R-:W-:Y:S01]  /*29240*/  IMAD.WIDE R14, R3, 0x4, R10 ;  /* 0x00000004030e7825 */ /* 0x004fe200078e020a */
[----:B------:R-:W-:-:S03]  /*29250*/  ISETP.LT.AND P4, PT, R234, c[0x0][0x178], !P6 ;  /* 0x00005e00ea007a0c */ /* 0x000fc60007781270 */
[----:B---3--:R-:W-:Y:S01]  /*29260*/  IMAD.WIDE R16, R3, 0x4, R8 ;  /* 0x0000000403107825 */ /* 0x008fe200078e0208 */
[----:B------:R-:W-:Y:S01]  /*29270*/  ISETP.LT.AND P6, PT, R233, c[0x0][0x178], !P6 ;  /* 0x00005e00e9007a0c */ /* 0x000fe200077c1270 */
[----:B------:R2:W-:Y:S04]  /*29280*/  @P1 STG.E [R12.64], R99 ;  /* 0x000000630c001986 */ /* 0x0005e8000c101908 */
[----:B------:R3:W-:Y:S01]  /*29290*/  @P2 STG.E [R14.64], R46 ;  /* 0x0000002e0e002986 */ /* 0x0007e2000c101908 */
[----:B----4-:R-:W-:-:S03]  /*292a0*/  IMAD.WIDE R18, R3, 0x4, R6 ;  /* 0x0000000403127825 */ /* 0x010fc600078e0206 */
[----:B------:R4:W-:Y:S01]  /*292b0*/  @P5 STG.E [R16.64], R62 ;  /* 0x0000003e10005986 */ /* 0x0009e2000c101908 */
[----:B------:R-:W-:Y:S01]  /*292c0*/  ISETP.LT.AND P5, PT, R240, c[0x0][0x178], !P3 ;  /* 0x00005e00f0007a0c */ /* 0x000fe20005fa1270 */
[C---:B-1----:R-:W-:Y:S01]  /*292d0*/  IMAD.WIDE R20, R3.reuse, 0x4, R4 ;  /* 0x0000000403147825 */ /* 0x042fe200078e0204 */
[----:B------:R-:W-:Y:S02]  /*292e0*/  IADD3 R0, R252, 0x5e, RZ ;  /* 0x0000005efc007810 */ /* 0x000fe40007ffe0ff */
[----:B------:R-:W-:Y:S02]  /*292f0*/  IADD3 R3, R3, c[0x0][0x198], RZ ;  /* 0x0000660003037a10 */ /* 0x000fe40007ffe0ff */
[----:B------:R-:W-:Y:S01]  /*29300*/  ISETP.GE.AND P0, PT, R0, c[0x0][0x17c], PT ;  /* 0x00005f0000007a0c */ /* 0x000fe20003f06270 */
[----:B------:R1:W-:Y:S01]  /*29310*/  @P4 STG.E [R18.64], R78 ;  /* 0x0000004e12004986 */ /* 0x0003e2000c101908 */
[----:B------:R-:W-:Y:S01]  /*29320*/  ISETP.LT.AND P1, PT, R235, c[0x0][0x178], !P3 ;  /* 0x00005e00eb007a0c */ /* 0x000fe20005f21270 */
[----:B--2---:R-:W-:Y:S01]  /*29330*/  IMAD.WIDE R12, R3, 0x4, R10 ;  /* 0x00000004030c7825 */ /* 0x004fe200078e020a */
[----:B------:R-:W-:Y:S01]  /*29340*/  ISETP.LT.AND P2, PT, R234, c[0x0][0x178], !P3 ;  /* 0x00005e00ea007a0c */ /* 0x000fe20005f41270 */
[----:B------:R2:W-:Y:S01]  /*29350*/  @P6 STG.E [R20.64], R94 ;  /* 0x0000005e14006986 */ /* 0x0005e2000c101908 */
[----:B------:R-:W-:-:S02]  /*29360*/  ISETP.LT.AND P3, PT, R233, c[0x0][0x178], !P3 ;  /* 0x00005e00e9007a0c */ /* 0x000fc40005f61270 */
[----:B------:R-:W-:Y:S01]  /*29370*/  ISETP.LT.AND P6, PT, R240, c[0x0][0x178], !P0 ;  /* 0x00005e00f0007a0c */ /* 0x000fe200047c1270 */
[----:B------:R1:W-:Y:S01]  /*29380*/  @P5 STG.E [R12.64], R47 ;  /* 0x0000002f0c005986 */ /* 0x0003e2000c101908 */
[----:B------:R-:W-:Y:S02]  /*29390*/  ISETP.LT.AND P5, PT, R235, c[0x0][0x178], !P0 ;  /* 0x00005e00eb007a0c */ /* 0x000fe400047a1270 */
[C---:B------:R-:W-:Y:S01]  /*293a0*/  IADD3 R25, R3.reuse, c[0x0][0x198], RZ ;  /* 0x0000660003197a10 */ /* 0x040fe20007ffe0ff */
[----:B---3--:R-:W-:Y:S01]  /*293b0*/  IMAD.WIDE R14, R3, 0x4, R8 ;  /* 0x00000004030e7825 */ /* 0x008fe200078e0208 */
[----:B------:R-:W-:-:S03]  /*293c0*/  IADD3 R0, R252, 0x5f, RZ ;  /* 0x0000005ffc007810 */ /* 0x000fc60007ffe0ff */
[----:B----4-:R-:W-:Y:S01]  /*293d0*/  IMAD.WIDE R16, R3, 0x4, R6 ;  /* 0x0000000403107825 */ /* 0x010fe200078e0206 */
[----:B------:R-:W-:-:S03]  /*293e0*/  ISETP.GE.AND P4, PT, R0, c[0x0][0x17c], PT ;  /* 0x00005f0000007a0c */ /* 0x000fc60003f86270 */
[----:B-1----:R-:W-:Y:S01]  /*293f0*/  IMAD.WIDE R18, R3, 0x4, R4 ;  /* 0x0000000403127825 */ /* 0x002fe200078e0204 */
[----:B------:R1:W-:Y:S03]  /*29400*/  @P1 STG.E [R14.64], R63 ;  /* 0x0000003f0e001986 */ /* 0x0003e6000c101908 */
[C---:B--2---:R-:W-:Y:S01]  /*29410*/  IMAD.WIDE R20, R25.reuse, 0x4, R10 ;  /* 0x0000000419147825 */ /* 0x044fe200078e020a */
[----:B------:R2:W-:Y:S01]  /*29420*/  @P2 STG.E [R16.64], R79 ;  /* 0x0000004f10002986 */ /* 0x0005e2000c101908 */
[----:B------:R-:W-:Y:S02]  /*29430*/  ISETP.LT.AND P1, PT, R234, c[0x0][0x178], !P0 ;  /* 0x00005e00ea007a0c */ /* 0x000fe40004721270 */
[----:B------:R-:W-:Y:S01]  /*29440*/  IMAD.WIDE R22, R25, 0x4, R8 ;  /* 0x0000000419167825 */ /* 0x000fe200078e0208 */
[----:B------:R3:W-:Y:S01]  /*29450*/  @P3 STG.E [R18.64], R95 ;  /* 0x0000005f12003986 */ /* 0x0007e2000c101908 */
[----:B------:R-:W-:-:S03]  /*29460*/  ISETP.LT.AND P0, PT, R233, c[0x0][0x178], !P0 ;  /* 0x00005e00e9007a0c */ /* 0x000fc60004701270 */
[----:B------:R4:W-:Y:S01]  /*29470*/  @P6 STG.E [R20.64], R42 ;  /* 0x0000002a14006986 */ /* 0x0009e2000c101908 */
[----:B------:R-:W-:Y:S02]  /*29480*/  ISETP.LT.AND P6, PT, R240, c[0x0][0x178], !P4 ;  /* 0x00005e00f0007a0c */ /* 0x000fe400067c1270 */
[----:B------:R-:W-:Y:S01]  /*29490*/  ISETP.LT.AND P3, PT, R235, c[0x0][0x178], !P4 ;  /* 0x00005e00eb007a0c */ /* 0x000fe20006761270 */
[----:B------:R2:W-:Y:S01]  /*294a0*/  @P5 STG.E [R22.64], R58 ;  /* 0x0000003a16005986 */ /* 0x0005e2000c101908 */
[----:B------:R-:W-:Y:S02]  /*294b0*/  IADD3 R3, R25, c[0x0][0x198], RZ ;  /* 0x0000660019037a10 */ /* 0x000fe40007ffe0ff */
[----:B------:R-:W-:Y:S02]  /*294c0*/  ISETP.LT.AND P5, PT, R234, c[0x0][0x178], !P4 ;  /* 0x00005e00ea007a0c */ /* 0x000fe400067a1270 */
[----:B------:R-:W-:Y:S01]  /*294d0*/  ISETP.LT.AND P4, PT, R233, c[0x0][0x178], !P4 ;  /* 0x00005e00e9007a0c */ /* 0x000fe20006781270 */
[----:B------:R-:W-:Y:S01]  /*294e0*/  IMAD.WIDE R12, R25, 0x4, R6 ;  /* 0x00000004190c7825 */ /* 0x000fe200078e0206 */
[----:B------:R-:W-:-:S03]  /*294f0*/  IADD3 R0, R252, 0x60, RZ ;  /* 0x00000060fc007810 */ /* 0x000fc60007ffe0ff */
[----:B-1----:R-:W-:Y:S01]  /*29500*/  IMAD.WIDE R14, R25, 0x4, R4 ;  /* 0x00000004190e7825 */ /* 0x002fe200078e0204 */
[----:B------:R-:W-:-:S03]  /*29510*/  ISETP.GE.AND P2, PT, R0, c[0x0][0x17c], PT ;  /* 0x00005f0000007a0c */ /* 0x000fc60003f46270 */
[C---:B--2---:R-:W-:Y:S01]  /*29520*/  IMAD.WIDE R16, R3.reuse, 0x4, R10 ;  /* 0x0000000403107825 */ /* 0x044fe200078e020a */
[----:B------:R-:W-:Y:S01]  /*29530*/  IADD3 R0, R252, 0x61, RZ ;  /* 0x00000061fc007810 */ /* 0x000fe20007ffe0ff */
[----:B------:R1:W-:Y:S02]  /*29540*/  @P1 STG.E [R12.64], R74 ;  /* 0x0000004a0c001986 */ /* 0x0003e4000c101908 */
[C---:B---3--:R-:W-:Y:S02]  /*29550*/  IMAD.WIDE R18, R3.reuse, 0x4, R8 ;  /* 0x0000000403127825 */ /* 0x048fe400078e0208 */
[----:B------:R2:W-:Y:S02]  /*29560*/  @P0 STG.E [R14.64], R90 ;  /* 0x0000005a0e000986 */ /* 0x0005e4000c101908 */
[C---:B----4-:R-:W-:Y:S01]  /*29570*/  IMAD.WIDE R20, R3.reuse, 0x4, R6 ;  /* 0x0000000403147825 */ /* 0x050fe200078e0206 */
[----:B------:R-:W-:Y:S01]  /*29580*/  ISETP.GE.AND P1, PT, R0, c[0x0][0x17c], PT ;  /* 0x00005f0000007a0c */ /* 0x000fe20003f26270 */
[----:B------:R3:W-:Y:S02]  /*29590*/  @P6 STG.E [R16.64], R43 ;  /* 0x0000002b10006986 */ /* 0x0007e4000c101908 */
[----:B------:R-:W-:Y:S01]  /*295a0*/  IMAD.WIDE R22, R3, 0x4, R4 ;  /* 0x0000000403167825 */ /* 0x000fe200078e0204 */
[----:B------:R-:W-:Y:S01]  /*295b0*/  ISETP.LT.AND P0, PT, R240, c[0x0][0x178], !P2 ;  /* 0x00005e00f0007a0c */ /* 0x000fe20005701270 */
[----:B------:R4:W-:Y:S01]  /*295c0*/  @P3 STG.E [R18.64], R59 ;  /* 0x0000003b12003986 */ /* 0x0009e2000c101908 */
[----:B------:R-:W-:-:S02]  /*295d0*/  ISETP.LT.AND P3, PT, R235, c[0x0][0x178], !P2 ;  /* 0x00005e00eb007a0c */ /* 0x000fc40005761270 */
[----:B------:R-:W-:Y:S01]  /*295e0*/  ISETP.LT.AND P6, PT, R234, c[0x0][0x178], !P2 ;  /* 0x00005e00ea007a0c */ /* 0x000fe200057c1270 */
[----:B------:R2:W-:Y:S01]  /*295f0*/  @P5 STG.E [R20.64], R75 ;  /* 0x0000004b14005986 */ /* 0x0005e2000c101908 */
[----:B------:R-:W-:Y:S02]  /*29600*/  IADD3 R3, R3, c[0x0][0x198], RZ ;  /* 0x0000660003037a10 */ /* 0x000fe40007ffe0ff */
[----:B------:R-:W-:Y:S01]  /*29610*/  ISETP.LT.AND P2, PT, R233, c[0x0][0x178], !P2 ;  /* 0x00005e00e9007a0c */ /* 0x000fe20005741270 */
[----:B------:R3:W-:Y:S01]  /*29620*/  @P4 STG.E [R22.64], R91 ;  /* 0x0000005b16004986 */ /* 0x0007e2000c101908 */
[----:B------:R-:W-:Y:S02]  /*29630*/  ISETP.LT.AND P4, PT, R240, c[0x0][0x178], !P1 ;  /* 0x00005e00f0007a0c */ /* 0x000fe40004f81270 */
[----:B------:R-:W-:Y:S01]  /*29640*/  ISETP.LT.AND P5, PT, R235, c[0x0][0x178], !P1 ;  /* 0x00005e00eb007a0c */ /* 0x000fe20004fa1270 */
[C---:B-1----:R-:W-:Y:S01]  /*29650*/  IMAD.WIDE R12, R3.reuse, 0x4, R10 ;  /* 0x00000004030c7825 */ /* 0x042fe200078e020a */
[----:B------:R-:W-:-:S02]  /*29660*/  IADD3 R25, R3, c[0x0][0x198], RZ ;  /* 0x0000660003197a10 */ /* 0x000fc40007ffe0ff */
[----:B------:R-:W-:Y:S01]  /*29670*/  IADD3 R0, R252, 0x62, RZ ;  /* 0x00000062fc007810 */ /* 0x000fe20007ffe0ff */
[C---:B--2---:R-:W-:Y:S01]  /*29680*/  IMAD.WIDE R14, R3.reuse, 0x4, R8 ;  /* 0x00000004030e7825 */ /* 0x044fe200078e0208 */
[----:B------:R1:W-:Y:S03]  /*29690*/  @P0 STG.E [R12.64], R116 ;  /* 0x000000740c000986 */ /* 0x0003e6000c101908 */
[----:B---3--:R-:W-:Y:S01]  /*296a0*/  IMAD.WIDE R16, R3, 0x4, R6 ;  /* 0x0000000403107825 */ /* 0x008fe200078e0206 */
[----:B------:R-:W-:-:S03]  /*296b0*/  ISETP.GE.AND P0, PT, R0, c[0x0][0x17c], PT ;  /* 0x00005f0000007a0c */ /* 0x000fc60003f06270 */
[----:B----4-:R-:W-:Y:S01]  /*296c0*/  IMAD.WIDE R18, R3, 0x4, R4 ;  /* 0x0000000403127825 */ /* 0x010fe200078e0204 */
[----:B------:R2:W-:Y:S03]  /*296d0*/  @P3 STG.E [R14.64], R128 ;  /* 0x000000800e003986 */ /* 0x0005e6000c101908 */
[C---:B------:R-:W-:Y:S01]  /*296e0*/  IMAD.WIDE R20, R25.reuse, 0x4, R10 ;  /* 0x0000000419147825 */ /* 0x040fe200078e020a */
[----:B------:R3:W-:Y:S03]  /*296f0*/  @P6 STG.E [R16.64], R148 ;  /* 0x0000009410006986 */ /* 0x0007e6000c101908 */
[----:B------:R-:W-:Y:S01]  /*29700*/  IMAD.WIDE R22, R25, 0x4, R8 ;  /* 0x0000000419167825 */ /* 0x000fe200078e0208 */
[----:B------:R-:W-:Y:S01]  /*29710*/  ISETP.LT.AND P3, PT, R234, c[0x0][0x178], !P1 ;  /* 0x00005e00ea007a0c */ /* 0x000fe20004f61270 */
[----:B------:R4:W-:Y:S01]  /*29720*/  @P2 STG.E [R18.64], R164 ;  /* 0x000000a412002986 */ /* 0x0009e2000c101908 */
[----:B------:R-:W-:-:S03]  /*29730*/  ISETP.LT.AND P2, PT, R233, c[0x0][0x178], !P1 ;  /* 0x00005e00e9007a0c */ /* 0x000fc60004f41270 */
[----:B------:R2:W-:Y:S01]  /*29740*/  @P4 STG.E [R20.64], R117 ;  /* 0x0000007514004986 */ /* 0x0005e2000c101908 */
[----:B------:R-:W-:-:S03]  /*29750*/  ISETP.LT.AND P4, PT, R240, c[0x0][0x178], !P0 ;  /* 0x00005e00f0007a0c */ /* 0x000fc60004781270 */
[----:B------:R3:W-:Y:S01]  /*29760*/  @P5 STG.E [R22.64], R129 ;  /* 0x0000008116005986 */ /* 0x0007e2000c101908 */
[----:B------:R-:W-:Y:S02]  /*29770*/  ISETP.LT.AND P5, PT, R235, c[0x0][0x178], !P0 ;  /* 0x00005e00eb007a0c */ /* 0x000fe400047a1270 */
[----:B------:R-:W-:Y:S02]  /*29780*/  ISETP.LT.AND P6, PT, R234, c[0x0][0x178], !P0 ;  /* 0x00005e00ea007a0c */ /* 0x000fe400047c1270 */
[C---:B------:R-:W-:Y:S01]  /*29790*/  IADD3 R3, R25.reuse, c[0x0][0x198], RZ ;  /* 0x0000660019037a10 */ /* 0x040fe20007ffe0ff */
[----:B-1----:R-:W-:Y:S01]  /*297a0*/  IMAD.WIDE R12, R25, 0x4, R6 ;  /* 0x00000004190c7825 */ /* 0x002fe200078e0206 */
[----:B------:R-:W-:-:S03]  /*297b0*/  IADD3 R0, R252, 0x63, RZ ;  /* 0x00000063fc007810 */ /* 0x000fc60007ffe0ff */
[----:B--2---:R-:W-:Y:S01]  /*297c0*/  IMAD.WIDE R14, R25, 0x4, R4 ;  /* 0x00000004190e7825 */ /* 0x004fe200078e0204 */
[----:B------:R-:W-:-:S03]  /*297d0*/  ISETP.GE.AND P1, PT, R0, c[0x0][0x17c], PT ;  /* 0x00005f0000007a0c */ /* 0x000fc60003f26270 */
[C---:B---3--:R-:W-:Y:S01]  /*297e0*/  IMAD.WIDE R16, R3.reuse, 0x4, R10 ;  /* 0x0000000403107825 */ /* 0x048fe200078e020a */
[----:B------:R1:W-:Y:S03]  /*297f0*/  @P3 STG.E [R12.64], R149 ;  /* 0x000000950c003986 */ /* 0x0003e6000c101908 */
[C---:B----4-:R-:W-:Y:S01]  /*29800*/  IMAD.WIDE R18, R3.reuse, 0x4, R8 ;  /* 0x0000000403127825 */ /* 0x050fe200078e0208 */
[----:B------:R-:W-:Y:S01]  /*29810*/  IADD3 R0, R252, 0x64, RZ ;  /* 0x00000064fc007810 */ /* 0x000fe20007ffe0ff */
[----:B------:R2:W-:Y:S02]  /*29820*/  @P2 STG.E [R14.64], R165 ;  /* 0x000000a50e002986 */ /* 0x0005e4000c101908 */
[----:B------:R-:W-:Y:S01]  /*29830*/  IMAD.WIDE R20, R3, 0x4, R6 ;  /* 0x0000000403147825 */ /* 0x000fe200078e0206 */
[----:B------:R-:W-:Y:S01]  /*29840*/  ISETP.LT.AND P0, PT, R233, c[0x0][0x178], !P0 ;  /* 0x00005e00e9007a0c */ /* 0x000fe20004701270 */
[----:B------:R3:W-:Y:S01]  /*29850*/  @P4 STG.E [R16.64], R112 ;  /* 0x0000007010004986 */ /* 0x0007e2000c101908 */
[----:B------:R-:W-:-:S03]  /*29860*/  ISETP.LT.AND P4, PT, R240, c[0x0][0x178], !P1 ;  /* 0x00005e00f0007a0c */ /* 0x000fc60004f81270 */
[----:B------:R4:W-:Y:S01]  /*29870*/  @P5 STG.E [R18.64], R132 ;  /* 0x0000008412005986 */ /* 0x0009e2000c101908 */
[----:B------:R-:W-:-:S03]  /*29880*/  ISETP.GE.AND P3, PT, R0, c[0x0][0x17c], PT ;  /* 0x00005f0000007a0c */ /* 0x000fc60003f66270 */
[----:B------:R2:W-:Y:S01]  /*29890*/  @P6 STG.E [R20.64], R144 ;  /* 0x0000009014006986 */ /* 0x0005e2000c101908 */
[----:B------:R-:W-:Y:S02]  /*298a0*/  ISETP.LT.AND P6, PT, R235, c[0x0][0x178], !P1 ;  /* 0x00005e00eb007a0c */ /* 0x000fe40004fc1270 */
[----:B------:R-:W-:Y:S02]  /*298b0*/  IADD3 R23, R3, c[0x0][0x198], RZ ;  /* 0x0000660003177a10 */ /* 0x000fe40007ffe0ff */
[----:B------:R-:W-:Y:S02]  /*298c0*/  ISETP.LT.AND P2, PT, R234, c[0x0][0x178], !P1 ;  /* 0x00005e00ea007a0c */ /* 0x000fe40004f41270 */
[----:B------:R-:W-:Y:S02]  /*298d0*/  ISETP.LT.AND P1, PT, R233, c[0x0][0x178], !P1 ;  /* 0x00005e00e9007a0c */ /* 0x000fe40004f21270 */
[----:B------:R-:W-:Y:S01]  /*298e0*/  ISETP.LT.AND P5, PT, R240, c[0x0][0x178], !P3 ;  /* 0x00005e00f0007a0c */ /* 0x000fe20005fa1270 */
[----:B-1----:R-:W-:Y:S01]  /*298f0*/  IMAD.WIDE R12, R3, 0x4, R4 ;  /* 0x00000004030c7825 */ /* 0x002fe200078e0204 */
[----:B------:R-:W-:-:S03]  /*29900*/  IADD3 R3, R23, c[0x0][0x198], RZ ;  /* 0x0000660017037a10 */ /* 0x000fc60007ffe0ff */
[----:B--2---:R-:W-:Y:S01]  /*29910*/  IMAD.WIDE R14, R23, 0x4, R10 ;  /* 0x00000004170e7825 */ /* 0x004fe200078e020a */
[----:B------:R-:W-:-:S03]  /*29920*/  IADD3 R0, R252, 0x65, RZ ;  /* 0x00000065fc007810 */ /* 0x000fc60007ffe0ff */
[C---:B---3--:R-:W-:Y:S01]  /*29930*/  IMAD.WIDE R16, R23.reuse, 0x4, R8 ;  /* 0x0000000417107825 */ /* 0x048fe200078e0208 */
[----:B------:R1:W-:Y:S03]  /*29940*/  @P0 STG.E [R12.64], R156 ;  /* 0x0000009c0c000986 */ /* 0x0003e6000c101908 */
[C---:B----4-:R-:W-:Y:S01]  /*29950*/  IMAD.WIDE R18, R23.reuse, 0x4, R6 ;  /* 0x0000000417127825 */ /* 0x050fe200078e0206 */
[----:B------:R2:W-:Y:S01]  /*29960*/  @P4 STG.E [R14.64], R113 ;  /* 0x000000710e004986 */ /* 0x0005e2000c101908 */
[----:B------:R-:W-:Y:S02]  /*29970*/  ISETP.GE.AND P0, PT, R0, c[0x0][0x17c], PT ;  /* 0x00005f0000007a0c */ /* 0x000fe40003f06270 */
[----:B------:R-:W-:Y:S01]  /*29980*/  IMAD.WIDE R20, R23, 0x4, R4 ;  /* 0x0000000417147825 */ /* 0x000fe200078e0204 */
[----:B------:R3:W-:Y:S01]  /*29990*/  @P6 STG.E [R16.64], R133 ;  /* 0x0000008510006986 */ /* 0x0007e2000c101908 */
[----:B------:R-:W-:-:S02]  /*299a0*/  ISETP.LT.AND P6, PT, R235, c[0x0][0x178], !P3 ;  /* 0x00005e00eb007a0c */ /* 0x000fc40005fc1270 */
[----:B------:R-:W-:Y:S01]  /*299b0*/  IMAD.WIDE R22, R3, 0x4, R10 ;  /* 0x0000000403167825 */ /* 0x000fe200078e020a */
[----:B------:R-:W-:Y:S01]  /*299c0*/  ISETP.LT.AND P4, PT, R234, c[0x0][0x178], !P3 ;  /* 0x00005e00ea007a0c */ /* 0x000fe20005f81270 */
[----:B------:R4:W-:Y:S01]  /*299d0*/  @P2 STG.E [R18.64], R145 ;  /* 0x0000009112002986 */ /* 0x0009e2000c101908 */
[----:B------:R-:W-:Y:S02]  /*299e0*/  ISETP.LT.AND P3, PT, R233, c[0x0][0x178], !P3 ;  /* 0x00005e00e9007a0c */ /* 0x000fe40005f61270 */
[----:B------:R-:W-:Y:S01]  /*299f0*/  ISETP.LT.AND P2, PT, R240, c[0x0][0x178], !P0 ;  /* 0x00005e00f0007a0c */ /* 0x000fe20004741270 */
[----:B------:R3:W-:Y:S01]  /*29a00*/  @P1 STG.E [R20.64], R157 ;  /* 0x0000009d14001986 */ /* 0x0007e2000c101908 */
[----:B------:R-:W-:-:S03]  /*29a10*/  IADD3 R25, R3, c[0x0][0x198], RZ ;  /* 0x0000660003197a10 */ /* 0x000fc60007ffe0ff */
[----:B------:R-:W-:Y:S01]  /*29a20*/  @P5 STG.E [R22.64], R108 ;  /* 0x0000006c16005986 */ /* 0x000fe2000c101908 */
[----:B------:R-:W-:Y:S01]  /*29a30*/  ISETP.LT.AND P5, PT, R235, c[0x0][0x178], !P0 ;  /* 0x00005e00eb007a0c */ /* 0x000fe200047a1270 */
        /* <DEDUP_REMOVED lines=12> */
[----:B------:R4:W-:Y:S01]  /*29b00*/  @P2 STG.E [R18.64], R109 ;  /* 0x0000006d12002986 */ /* 0x0009e2000c101908 */
[----:B------:R-:W-:-:S03]  /*29b10*/  ISETP.LT.AND P3, PT, R235, c[0x0][0x178], !P1 ;  /* 0x00005e00eb007a0c */ /* 0x000fc60004f61270 */
[----:B------:R2:W-:Y:S01]  /*29b20*/  @P5 STG.E [R20.64], R121 ;  /* 0x0000007914005986 */ /* 0x0005e2000c101908 */
[----:B------:R-:W-:Y:S02]  /*29b30*/  ISETP.LT.AND P5, PT, R240, c[0x0][0x178], !P1 ;  /* 0x00005e00f0007a0c */ /* 0x000fe40004fa1270 */
[----:B------:R-:W-:Y:S02]  /*29b40*/  ISETP.LT.AND P2, PT, R234, c[0x0][0x178], !P1 ;  /* 0x00005e00ea007a0c */ /* 0x000fe40004f41270 */
[----:B------:R-:W-:Y:S02]  /*29b50*/  IADD3 R3, R25, c[0x0][0x198], RZ ;  /* 0x0000660019037a10 */ /* 0x000fe40007ffe0ff */
[----:B------:R-:W-:Y:S01]  /*29b60*/  ISETP.LT.AND P1, PT, R233, c[0x0][0x178], !P1 ;  /* 0x00005e00e9007a0c */ /* 0x000fe20004f21270 */
        /* <DEDUP_REMOVED lines=9> */
[C---:B------:R-:W-:Y:S02]  /*29c00*/  IMAD.WIDE R20, R3.reuse, 0x4, R6 ;  /* 0x0000000403147825 */ /* 0x040fe400078e0206 */
[----:B------:R3:W-:Y:S02]  /*29c10*/  @P5 STG.E [R16.64], R104 ;  /* 0x0000006810005986 */ /* 0x0007e4000c101908 */
[----:B------:R-:W-:-:S02]  /*29c20*/  IMAD.WIDE R22, R3, 0x4, R4 ;  /* 0x0000000403167825 */ /* 0x000fc400078e0204 */
[----:B------:R4:W-:Y:S01]  /*29c30*/  @P3 STG.E [R18.64], R124 ;  /* 0x0000007c12003986 */ /* 0x0009e2000c101908 */
        /* <DEDUP_REMOVED lines=32> */
[----:B---3--:R-:W-:Y:S01]  /*29e40*/  IMAD.WIDE R16, R25, 0x4, R4 ;  /* 0x0000000419107825 */ /* 0x008fe200078e0204 */
[----:B------:R1:W-:Y:S03]  /*29e50*/  @P2 STG.E [R12.64], R130 ;  /* 0x000000820c002986 */ /* 0x0003e6000c101908 */
[C---:B----4-:R-:W-:Y:S01]  /*29e60*/  IMAD.WIDE R18, R23.reuse, 0x4, R10 ;  /* 0x0000000417127825 */ /* 0x050fe200078e020a */
[----:B------:R2:W-:Y:S03]  /*29e70*/  @P3 STG.E [R14.64], R150 ;  /* 0x000000960e003986 */ /* 0x0005e6000c101908 */
[----:B------:R-:W-:Y:S01]  /*29e80*/  IMAD.WIDE R20, R23, 0x4, R8 ;  /* 0x0000000417147825 */ /* 0x000fe200078e0208 */
[----:B------:R3:W-:Y:S01]  /*29e90*/  @P6 STG.E [R16.64], R166 ;  /* 0x000000a610006986 */ /* 0x0007e2000c101908 */
[----:B------:R-:W-:-:S02]  /*29ea0*/  ISETP.LT.AND P3, PT, R234, c[0x0][0x178], !P0 ;  /* 0x00005e00ea007a0c */ /* 0x000fc40004761270 */
[----:B------:R-:W-:Y:S01]  /*29eb0*/  ISETP.LT.AND P0, PT, R233, c[0x0][0x178], !P0 ;  /* 0x00005e00e9007a0c */ /* 0x000fe20004701270 */
[----:B------:R4:W-:Y:S01]  /*29ec0*/  @P5 STG.E [R18.64], R119 ;  /* 0x0000007712005986 */ /* 0x0009e2000c101908 */
[----:B------:R-:W-:Y:S01]  /*29ed0*/  ISETP.LT.AND P2, PT, R240, c[0x0][0x178], !P1 ;  /* 0x00005e00f0007a0c */ /* 0x000fe20004f41270 */
[----:B-1----:R-:W-:Y:S02]  /*29ee0*/  IMAD.WIDE R12, R23, 0x4, R6 ;  /* 0x00000004170c7825 */ /* 0x002fe400078e0206 */
[----:B------:R1:W-:Y:S01]  /*29ef0*/  @P4 STG.E [R20.64], R131 ;  /* 0x0000008314004986 */ /* 0x0003e2000c101908 */
[----:B------:R-:W-:Y:S01]  /*29f00*/  ISETP.LT.AND P4, PT, R235, c[0x0][0x178], !P1 ;  /* 0x00005e00eb007a0c */ /* 0x000fe20004f81270 */
[C---:B--2---:R-:W-:Y:S01]  /*29f10*/  IMAD.WIDE R14, R23.reuse, 0x4, R4 ;  /* 0x00000004170e7825 */ /* 0x044fe200078e0204 */
[----:B------:R-:W-:Y:S02]  /*29f20*/  ISETP.LT.AND P6, PT, R234, c[0x0][0x178], !P1 ;  /* 0x00005e00ea007a0c */ /* 0x000fe40004fc1270 */
[----:B------:R-:W-:-:S02]  /*29f30*/  IADD3 R23, R23, c[0x0][0x198], RZ ;  /* 0x0000660017177a10 */ /* 0x000fc40007ffe0ff */
[----:B------:R-:W-:-:S03]  /*29f40*/  IADD3 R3, R252, 0x6b, RZ ;  /* 0x0000006bfc037810 */ /* 0x000fc60007ffe0ff */
[----:B---3--:R-:W-:Y:S01]  /*29f50*/  IMAD.WIDE R16, R23, 0x4, R10 ;  /* 0x0000000417107825 */ /* 0x008fe200078e020a */
[----:B------:R-:W-:Y:S01]  /*29f60*/  ISETP.GE.AND P5, PT, R3, c[0x0][0x17c], PT ;  /* 0x00005f0003007a0c */ /* 0x000fe20003fa6270 */
[----:B------:R2:W-:Y:S02]  /*29f70*/  @P3 STG.E [R12.64], R151 ;  /* 0x000000970c003986 */ /* 0x0005e4000c101908 */
[----:B----4-:R-:W-:Y:S01]  /*29f80*/  IMAD.WIDE R18, R23, 0x4, R8 ;  /* 0x0000000417127825 */ /* 0x010fe200078e0208 */
[----:B------:R-:W-:Y:S01]  /*29f90*/  ISETP.LT.AND P1, PT, R233, c[0x0][0x178], !P1 ;  /* 0x00005e00e9007a0c */ /* 0x000fe20004f21270 */
[----:B------:R3:W-:Y:S02]  /*29fa0*/  @P0 STG.E [R14.64], R167 ;  /* 0x000000a70e000986 */ /* 0x0007e4000c101908 */
[C---:B-1----:R-:W-:Y:S01]  /*29fb0*/  IMAD.WIDE R20, R23.reuse, 0x4, R6 ;  /* 0x0000000417147825 */ /* 0x042fe200078e0206 */
[----:B------:R-:W-:Y:S01]  /*29fc0*/  ISETP.LT.AND P0, PT, R240, c[0x0][0x178], !P5 ;  /* 0x00005e00f0007a0c */ /* 0x000fe20006f01270 */
[----:B------:R1:W-:Y:S01]  /*29fd0*/  @P2 STG.E [R16.64], R114 ;  /* 0x0000007210002986 */ /* 0x0003e2000c101908 */
[----:B------:R-:W-:-:S03]  /*29fe0*/  IADD3 R3, R23, c[0x0][0x198], RZ ;  /* 0x0000660017037a10 */ /* 0x000fc60007ffe0ff */
[----:B------:R4:W-:Y:S01]  /*29ff0*/  @P4 STG.E [R18.64], R134 ;  /* 0x0000008612004986 */ /* 0x0009e2000c101908 */
[----:B------:R-:W-:-:S03]  /*2a000*/  ISETP.LT.AND P4, PT, R235, c[0x0][0x178], !P5 ;  /* 0x00005e00eb007a0c */ /* 0x000fc60006f81270 */
[----:B------:R4:W-:Y:S01]  /*2a010*/  @P6 STG.E [R20.64], R146 ;  /* 0x0000009214006986 */ /* 0x0009e2000c101908 */
[----:B------:R-:W-:Y:S01]  /*2a020*/  ISETP.LT.AND P6, PT, R234, c[0x0][0x178], !P5 ;  /* 0x00005e00ea007a0c */ /* 0x000fe20006fc1270 */
[----:B--2---:R-:W-:Y:S01]  /*2a030*/  IMAD.WIDE R12, R23, 0x4, R4 ;  /* 0x00000004170c7825 */ /* 0x004fe200078e0204 */
[----:B------:R-:W-:Y:S02]  /*2a040*/  IADD3 R0, R252, 0x6c, RZ ;  /* 0x0000006cfc007810 */ /* 0x000fe40007ffe0ff */
[----:B------:R-:W-:Y:S01]  /*2a050*/  ISETP.LT.AND P5, PT, R233, c[0x0][0x178], !P5 ;  /* 0x00005e00e9007a0c */ /* 0x000fe20006fa1270 */
[----:B---3--:R-:W-:Y:S01]  /*2a060*/  IMAD.WIDE R14, R3, 0x4, R10 ;  /* 0x00000004030e7825 */ /* 0x008fe200078e020a */
[----:B------:R-:W-:-:S03]  /*2a070*/  ISETP.GE.AND P3, PT, R0, c[0x0][0x17c], PT ;  /* 0x00005f0000007a0c */ /* 0x000fc60003f66270 */
[C---:B-1----:R-:W-:Y:S01]  /*2a080*/  IMAD.WIDE R16, R3.reuse, 0x4, R8 ;  /* 0x0000000403107825 */ /* 0x042fe200078e0208 */
[----:B------:R-:W-:Y:S01]  /*2a090*/  IADD3 R0, R252, 0x6d, RZ ;  /* 0x0000006dfc007810 */ /* 0x000fe20007ffe0ff */
[----:B------:R1:W-:Y:S02]  /*2a0a0*/  @P1 STG.E [R12.64], R158 ;  /* 0x0000009e0c001986 */ /* 0x0003e4000c101908 */
[C---:B----4-:R-:W-:Y:S01]  /*2a0b0*/  IMAD.WIDE R18, R3.reuse, 0x4, R6 ;  /* 0x0000000403127825 */ /* 0x050fe200078e0206 */
[----:B------:R-:W-:Y:S01]  /*2a0c0*/  ISETP.LT.AND P1, PT, R240, c[0x0][0x178], !P3 ;  /* 0x00005e00f0007a0c */ /* 0x000fe20005f21270 */
[----:B------:R2:W-:Y:S02]  /*2a0d0*/  @P0 STG.E [R14.64], R115 ;  /* 0x000000730e000986 */ /* 0x0005e4000c101908 */
[----:B------:R-:W-:Y:S02]  /*2a0e0*/  IMAD.WIDE R20, R3, 0x4, R4 ;  /* 0x0000000403147825 */ /* 0x000fe400078e0204 */
[----:B------:R3:W-:Y:S01]  /*2a0f0*/  @P4 STG.E [R16.64], R135 ;  /* 0x0000008710004986 */ /* 0x0007e2000c101908 */
[----:B------:R-:W-:-:S02]  /*2a100*/  ISETP.LT.AND P4, PT, R235, c[0x0][0x178], !P3 ;  /* 0x00005e00eb007a0c */ /* 0x000fc40005f81270 */
[----:B------:R-:W-:Y:S01]  /*2a110*/  ISETP.GE.AND P2, PT, R0, c[0x0][0x17c], PT ;  /* 0x00005f0000007a0c */ /* 0x000fe20003f46270 */
[----:B------:R4:W-:Y:S01]  /*2a120*/  @P6 STG.E [R18.64], R147 ;  /* 0x0000009312006986 */ /* 0x0009e2000c101908 */
[----:B------:R-:W-:Y:S02]  /*2a130*/  ISETP.LT.AND P6, PT, R234, c[0x0][0x178], !P3 ;  /* 0x00005e00ea007a0c */ /* 0x000fe40005fc1270 */
[----:B------:R-:W-:Y:S02]  /*2a140*/  IADD3 R23, R3, c[0x0][0x198], RZ ;  /* 0x0000660003177a10 */ /* 0x000fe40007ffe0ff */
[----:B------:R-:W-:Y:S01]  /*2a150*/  ISETP.LT.AND P3, PT, R233, c[0x0][0x178], !P3 ;  /* 0x00005e00e9007a0c */ /* 0x000fe20005f61270 */
[----:B------:R4:W-:Y:S01]  /*2a160*/  @P5 STG.E [R20.64], R159 ;  /* 0x0000009f14005986 */ /* 0x0009e2000c101908 */
[----:B------:R-:W-:Y:S01]  /*2a170*/  ISETP.LT.AND P5, PT, R240, c[0x0][0x178], !P2 ;  /* 0x00005e00f0007a0c */ /* 0x000fe200057a1270 */
[C---:B-1----:R-:W-:Y:S01]  /*2a180*/  IMAD.WIDE R12, R23.reuse, 0x4, R10 ;  /* 0x00000004170c7825 */ /* 0x042fe200078e020a */
[----:B------:R-:W-:-:S03]  /*2a190*/  IADD3 R3, R23, c[0x0][0x198], RZ ;  /* 0x0000660017037a10 */ /* 0x000fc60007ffe0ff */
[----:B--2---:R-:W-:Y:S01]  /*2a1a0*/  IMAD.WIDE R14, R23, 0x4, R8 ;  /* 0x00000004170e7825 */ /* 0x004fe200078e0208 */
[----:B------:R-:W-:-:S03]  /*2a1b0*/  IADD3 R0, R252, 0x6e, RZ ;  /* 0x0000006efc007810 */ /* 0x000fc60007ffe0ff */
[C---:B---3--:R-:W-:Y:S01]  /*2a1c0*/  IMAD.WIDE R16, R23.reuse, 0x4, R6 ;  /* 0x0000000417107825 */ /* 0x048fe200078e0206 */
[----:B------:R-:W-:Y:S03]  /*2a1d0*/  @P1 STG.E [R12.64], R110 ;  /* 0x0000006e0c001986 */ /* 0x000fe6000c101908 */
[----:B----4-:R-:W-:Y:S01]  /*2a1e0*/  IMAD.WIDE R18, R23, 0x4, R4 ;  /* 0x0000000417127825 */ /* 0x010fe200078e0204 */
[----:B------:R-:W-:Y:S01]  /*2a1f0*/  @P4 STG.E [R14.64], R122 ;  /* 0x0000007a0e004986 */ /* 0x000fe2000c101908 */
[----:B------:R-:W-:Y:S02]  /*2a200*/  ISETP.GE.AND P0, PT, R0, c[0x0][0x17c], PT ;  /* 0x00005f0000007a0c */ /* 0x000fe40003f06270 */
[----:B------:R-:W-:Y:S01]  /*2a210*/  IMAD.WIDE R20, R3, 0x4, R10 ;  /* 0x0000000403147825 */ /* 0x000fe200078e020a */
[----:B------:R1:W-:Y:S01]  /*2a220*/  @P6 STG.E [R16.64], R142 ;  /* 0x0000008e10006986 */ /* 0x0003e2000c101908 */
[----:B------:R-:W-:-:S03]  /*2a230*/  ISETP.LT.AND P4, PT, R235, c[0x0][0x178], !P2 ;  /* 0x00005e00eb007a0c */ /* 0x000fc60005781270 */
[----:B------:R2:W-:Y:S01]  /*2a240*/  @P3 STG.E [R18.64], R162 ;  /* 0x000000a212003986 */ /* 0x0005e2000c101908 */
[----:B------:R-:W-:Y:S02]  /*2a250*/  ISETP.LT.AND P3, PT, R234, c[0x0][0x178], !P2 ;  /* 0x00005e00ea007a0c */ /* 0x000fe40005761270 */
[----:B------:R-:W-:Y:S01]  /*2a260*/  ISETP.LT.AND P2, PT, R233, c[0x0][0x178], !P2 ;  /* 0x00005e00e9007a0c */ /* 0x000fe20005741270 */
[----:B------:R3:W-:Y:S01]  /*2a270*/  @P5 STG.E [R20.64], R111 ;  /* 0x0000006f14005986 */ /* 0x0007e2000c101908 */
[----:B------:R-:W-:Y:S02]  /*2a280*/  ISETP.LT.AND P6, PT, R240, c[0x0][0x178], !P0 ;  /* 0x00005e00f0007a0c */ /* 0x000fe400047c1270 */
[----:B------:R-:W-:Y:S01]  /*2a290*/  ISETP.LT.AND P5, PT, R235, c[0x0][0x178], !P0 ;  /* 0x00005e00eb007a0c */ /* 0x000fe200047a1270 */
[----:B------:R-:W4:Y:S01]  /*2a2a0*/  LDS.128 R12, [R2] ;  /* 0x00000000020c7984 */ /* 0x000f220000000c00 */
[C---:B------:R-:W-:Y:S01]  /*2a2b0*/  IADD3 R27, R3.reuse, c[0x0][0x198], RZ ;  /* 0x00006600031b7a10 */ /* 0x040fe20007ffe0ff */
[----:B------:R-:W-:Y:S01]  /*2a2c0*/  IMAD.WIDE R22, R3, 0x4, R8 ;  /* 0x0000000403167825 */ /* 0x000fe200078e0208 */
[----:B------:R-:W-:-:S03]  /*2a2d0*/  IADD3 R0, R252, 0x6f, RZ ;  /* 0x0000006ffc007810 */ /* 0x000fc60007ffe0ff */
[----:B------:R-:W-:Y:S01]  /*2a2e0*/  IMAD.WIDE R24, R3, 0x4, R6 ;  /* 0x0000000403187825 */ /* 0x000fe200078e0206 */
[----:B------:R-:W-:-:S03]  /*2a2f0*/  ISETP.GE.AND P1, PT, R0, c[0x0][0x17c], PT ;  /* 0x00005f0000007a0c */ /* 0x000fc60003f26270 */
[----:B-1----:R-:W-:Y:S01]  /*2a300*/  IMAD.WIDE R16, R3, 0x4, R4 ;  /* 0x0000000403107825 */ /* 0x002fe200078e0204 */
[----:B------:R1:W-:Y:S03]  /*2a310*/  @P4 STG.E [R22.64], R123 ;  /* 0x0000007b16004986 */ /* 0x0003e6000c101908 */
[C---:B--2---:R-:W-:Y:S01]  /*2a320*/  IMAD.WIDE R18, R27.reuse, 0x4, R10 ;  /* 0x000000041b127825 */ /* 0x044fe200078e020a */
[----:B------:R-:W-:Y:S03]  /*2a330*/  @P3 STG.E [R24.64], R143 ;  /* 0x0000008f18003986 */ /* 0x000fe6000c101908 */
[----:B---3--:R-:W-:Y:S01]  /*2a340*/  IMAD.WIDE R20, R27, 0x4, R8 ;  /* 0x000000041b147825 */ /* 0x008fe200078e0208 */
[----:B------:R2:W-:Y:S01]  /*2a350*/  @P2 STG.E [R16.64], R163 ;  /* 0x000000a310002986 */ /* 0x0005e2000c101908 */
[----:B------:R-:W-:-:S02]  /*2a360*/  ISETP.LT.AND P3, PT, R234, c[0x0][0x178], !P0 ;  /* 0x00005e00ea007a0c */ /* 0x000fc40004761270 */
        /* <DEDUP_REMOVED lines=11> */
[C---:B------:R-:W-:Y:S01]  /*2a420*/  IMAD.WIDE R24, R29.reuse, 0x4, R10 ;  /* 0x000000041d187825 */ /* 0x040fe200078e020a */
[----:B------:R1:W-:Y:S03]  /*2a430*/  @P3 STG.E [R22.64], R138 ;  /* 0x0000008a16003986 */ /* 0x0003e6000c101908 */
[C---:B------:R-:W-:Y:S01]  /*2a440*/  IMAD.WIDE R2, R29.reuse, 0x4, R8 ;  /* 0x000000041d027825 */ /* 0x040fe200078e0208 */
[----:B------:R-:W-:Y:S03]  /*2a450*/  @P0 STG.E [R16.64], R154 ;  /* 0x0000009a10000986 */ /* 0x000fe6000c101908 */
[----:B---3--:R-:W-:Y:S01]  /*2a460*/  IMAD.WIDE R18, R29, 0x4, R6 ;  /* 0x000000041d127825 */ /* 0x008fe200078e0206 */
[----:B------:R-:W-:Y:S01]  /*2a470*/  @P2 STG.E [R24.64], R107 ;  /* 0x0000006b18002986 */ /* 0x000fe2000c101908 */
[----:B------:R-:W-:-:S02]  /*2a480*/  ISETP.LT.AND P1, PT, R233, c[0x0][0x178], !P1 ;  /* 0x00005e00e9007a0c */ /* 0x000fc40004f21270 */
[----:B------:R-:W-:Y:S01]  /*2a490*/  ISETP.LT.AND P0, PT, R240, c[0x0][0x178], !P4 ;  /* 0x00005e00f0007a0c */ /* 0x000fe20006701270 */
[----:B------:R2:W-:Y:S01]  /*2a4a0*/  @P5 STG.E [R2.64], R127 ;  /* 0x0000007f02005986 */ /* 0x0005e2000c101908 */
[----:B------:R-:W-:-:S03]  /*2a4b0*/  ISETP.LT.AND P5, PT, R235, c[0x0][0x178], !P4 ;  /* 0x00005e00eb007a0c */ /* 0x000fc600067a1270 */
[----:B------:R-:W-:Y:S01]  /*2a4c0*/  @P6 STG.E [R18.64], R139 ;  /* 0x0000008b12006986 */ /* 0x000fe2000c101908 */
[----:B------:R-:W-:Y:S02]  /*2a4d0*/  ISETP.LT.AND P6, PT, R234, c[0x0][0x178], !P4 ;  /* 0x00005e00ea007a0c */ /* 0x000fe400067c1270 */
[C---:B------:R-:W-:Y:S01]  /*2a4e0*/  IADD3 R31, R29.reuse, c[0x0][0x198], RZ ;  /* 0x000066001d1f7a10 */ /* 0x040fe20007ffe0ff */
[----:B------:R-:W-:Y:S01]  /*2a4f0*/  IMAD.WIDE R20, R29, 0x4, R4 ;  /* 0x000000041d147825 */ /* 0x000fe200078e0204 */
[----:B------:R-:W-:Y:S01]  /*2a500*/  ISETP.LT.AND P4, PT, R233, c[0x0][0x178], !P4 ;  /* 0x00005e00e9007a0c */ /* 0x000fe20006781270 */
[----:B------:R-:W3:Y:S01]  /*2a510*/  LDS.128 R16, [R243] ;  /* 0x00000000f3107984 */ /* 0x000ee20000000c00 */
[----:B------:R-:W-:Y:S01]  /*2a520*/  IADD3 R0, R252, 0x71, RZ ;  /* 0x00000071fc007810 */ /* 0x000fe20007ffe0ff */
[----:B-1----:R-:W-:-:S04]  /*2a530*/  IMAD.WIDE R22, R31, 0x4, R10 ;  /* 0x000000041f167825 */ /* 0x002fc800078e020a */
[C---:B--2---:R-:W-:Y:S01]  /*2a540*/  IMAD.WIDE R2, R31.reuse, 0x4, R8 ;  /* 0x000000041f027825 */ /* 0x044fe200078e0208 */
[----:B------:R-:W-:Y:S01]  /*2a550*/  ISETP.GE.AND P3, PT, R0, c[0x0][0x17c], PT ;  /* 0x00005f0000007a0c */ /* 0x000fe20003f66270 */
[----:B------:R1:W-:Y:S02]  /*2a560*/  @P1 STG.E [R20.64], R155 ;  /* 0x0000009b14001986 */ /* 0x0003e4000c101908 */
[C---:B------:R-:W-:Y:S02]  /*2a570*/  IMAD.WIDE R24, R31.reuse, 0x4, R6 ;  /* 0x000000041f187825 */ /* 0x040fe400078e0206 */
[----:B------:R2:W-:Y:S02]  /*2a580*/  @P0 STG.E [R22.64], R180 ;  /* 0x000000b416000986 */ /* 0x0005e4000c101908 */
[----:B------:R-:W-:Y:S01]  /*2a590*/  IMAD.WIDE R26, R31, 0x4, R4 ;  /* 0x000000041f1a7825 */ /* 0x000fe200078e0204 */
[----:B------:R-:W-:Y:S01]  /*2a5a0*/  ISETP.LT.AND P0, PT, R240, c[0x0][0x178], !P3 ;  /* 0x00005e00f0007a0c */ /* 0x000fe20005f01270 */
[----:B------:R1:W-:Y:S01]  /*2a5b0*/  @P5 STG.E [R2.64], R196 ;  /* 0x000000c402005986 */ /* 0x0003e2000c101908 */
[----:B------:R-:W-:-:S03]  /*2a5c0*/  ISETP.LT.AND P5, PT, R235, c[0x0][0x178], !P3 ;  /* 0x00005e00eb007a0c */ /* 0x000fc60005fa1270 */
[----:B------:R2:W-:Y:S01]  /*2a5d0*/  @P6 STG.E [R24.64], R200 ;  /* 0x000000c818006986 */ /* 0x0005e2000c101908 */
[----:B------:R-:W-:-:S03]  /*2a5e0*/  IADD3 R31, R31, c[0x0][0x198], RZ ;  /* 0x000066001f1f7a10 */ /* 0x000fc60007ffe0ff */
[----:B----4-:R4:W-:Y:S01]  /*2a5f0*/  @P4 STG.E [R26.64], R12 ;  /* 0x0000000c1a004986 */ /* 0x0109e2000c101908 */
[----:B------:R-:W-:Y:S02]  /*2a600*/  ISETP.LT.AND P4, PT, R234, c[0x0][0x178], !P3 ;  /* 0x00005e00ea007a0c */ /* 0x000fe40005f81270 */
[----:B------:R-:W-:Y:S01]  /*2a610*/  IADD3 R0, R252, 0x72, RZ ;  /* 0x00000072fc007810 */ /* 0x000fe20007ffe0ff */
[----:B-1----:R-:W-:-:S03]  /*2a620*/  IMAD.WIDE R20, R31, 0x4, R10 ;  /* 0x000000041f147825 */ /* 0x002fc600078e020a */
[----:B------:R-:W-:Y:S01]  /*2a630*/  ISETP.GE.AND P2, PT, R0, c[0x0][0x17c], PT ;  /* 0x00005f0000007a0c */ /* 0x000fe20003f46270 */
[----:B--2---:R-:W-:Y:S01]  /*2a640*/  IMAD.WIDE R22, R31, 0x4, R8 ;  /* 0x000000041f167825 */ /* 0x004fe200078e0208 */
[----:B------:R-:W-:-:S03]  /*2a650*/  ISETP.LT.AND P3, PT, R233, c[0x0][0x178], !P3 ;  /* 0x00005e00e9007a0c */ /* 0x000fc60005f61270 */
[----:B------:R-:W-:Y:S01]  /*2a660*/  IMAD.WIDE R2, R31, 0x4, R6 ;  /* 0x000000041f027825 */ /* 0x000fe200078e0206 */
[----:B------:R-:W-:Y:S01]  /*2a670*/  @P0 STG.E [R20.64], R181 ;  /* 0x000000b514000986 */ /* 0x000fe2000c101908 */
[----:B------:R-:W-:-:S03]  /*2a680*/  ISETP.LT.AND P6, PT, R240, c[0x0][0x178], !P2 ;  /* 0x00005e00f0007a0c */ /* 0x000fc600057c1270 */
[----:B------:R-:W-:Y:S01]  /*2a690*/  @P5 STG.E [R22.64], R197 ;  /* 0x000000c516005986 */ /* 0x000fe2000c101908 */
[----:B------:R-:W-:-:S03]  /*2a6a0*/  ISETP.LT.AND P5, PT, R235, c[0x0][0x178], !P2 ;  /* 0x00005e00eb007a0c */ /* 0x000fc600057a1270 */
[----:B------:R1:W-:Y:S01]  /*2a6b0*/  @P4 STG.E [R2.64], R201 ;  /* 0x000000c902004986 */ /* 0x0003e2000c101908 */
[----:B------:R-:W-:Y:S02]  /*2a6c0*/  ISETP.LT.AND P4, PT, R234, c[0x0][0x178], !P2 ;  /* 0x00005e00ea007a0c */ /* 0x000fe40005781270 */
[C---:B------:R-:W-:Y:S01]  /*2a6d0*/  IADD3 R33, R31.reuse, c[0x0][0x198], RZ ;  /* 0x000066001f217a10 */ /* 0x040fe20007ffe0ff */
[----:B------:R-:W2:Y:S01]  /*2a6e0*/  LDS.128 R20, [R242] ;  /* 0x00000000f2147984 */ /* 0x000ea20000000c00 */
[----:B------:R-:W-:Y:S01]  /*2a6f0*/  IADD3 R0, R252, 0x73, RZ ;  /* 0x00000073fc007810 */ /* 0x000fe20007ffe0ff */
[----:B------:R-:W-:-:S04]  /*2a700*/  IMAD.WIDE R24, R31, 0x4, R4 ;  /* 0x000000041f187825 */ /* 0x000fc800078e0204 */
[----:B----4-:R-:W-:Y:S01]  /*2a710*/  IMAD.WIDE R26, R33, 0x4, R10 ;  /* 0x00000004211a7825 */ /* 0x010fe200078e020a */
[----:B------:R-:W-:-:S03]  /*2a720*/  ISETP.GE.AND P1, PT, R0, c[0x0][0x17c], PT ;  /* 0x00005f0000007a0c */ /* 0x000fc60003f26270 */
[C---:B------:R-:W-:Y:S01]  /*2a730*/  IMAD.WIDE R28, R33.reuse, 0x4, R8 ;  /* 0x00000004211c7825 */ /* 0x040fe200078e0208 */
        /* <DEDUP_REMOVED lines=9> */
[----:B------:R-:W-:Y:S02]  /*2a7d0*/  IADD3 R35, R33, c[0x0][0x198], RZ ;  /* 0x0000660021237a10 */ /* 0x000fe40007ffe0ff */
[----:B------:R-:W-:Y:S01]  /*2a7e0*/  ISETP.LT.AND P1, PT, R233, c[0x0][0x178], !P1 ;  /* 0x00005e00e9007a0c */ /* 0x000fe20004f21270 */
[----:B-1----:R-:W-:Y:S01]  /*2a7f0*/  IMAD.WIDE R2, R33, 0x4, R4 ;  /* 0x0000000421027825 */ /* 0x002fe200078e0204 */
[----:B------:R-:W-:-:S03]  /*2a800*/  IADD3 R0, R252, 0x74, RZ ;  /* 0x00000074fc007810 */ /* 0x000fc60007ffe0ff */
[----:B----4-:R-:W-:Y:S01]  /*2a810*/  IMAD.WIDE R12, R35, 0x4, R10 ;  /* 0x00000004230c7825 */ /* 0x010fe200078e020a */
[----:B------:R-:W-:-:S03]  /*2a820*/  ISETP.GE.AND P0, PT, R0, c[0x0][0x17c], PT ;  /* 0x00005f0000007a0c */ /* 0x000fc60003f06270 */
[C---:B------:R-:W-:Y:S01]  /*2a830*/  IMAD.WIDE R24, R35.reuse, 0x4, R8 ;  /* 0x0000000423187825 */ /* 0x040fe200078e0208 */
[----:B------:R-:W-:Y:S01]  /*2a840*/  IADD3 R0, R252, 0x75, RZ ;  /* 0x00000075fc007810 */ /* 0x000fe20007ffe0ff */
[----:B---3--:R1:W-:Y:S02]  /*2a850*/  @P2 STG.E [R2.64], R16 ;  /* 0x0000001002002986 */ /* 0x0083e4000c101908 */
[C---:B------:R-:W-:Y:S02]  /*2a860*/  IMAD.WIDE R26, R35.reuse, 0x4, R6 ;  /* 0x00000004231a7825 */ /* 0x040fe400078e0206 */
[----:B------:R3:W-:Y:S02]  /*2a870*/  @P6 STG.E [R12.64], R177 ;  /* 0x000000b10c006986 */ /* 0x0007e4000c101908 */
[----:B--2---:R-:W-:Y:S01]  /*2a880*/  IMAD.WIDE R28, R35, 0x4, R4 ;  /* 0x00000004231c7825 */ /* 0x004fe200078e0204 */
[----:B------:R-:W-:Y:S01]  /*2a890*/  ISETP.LT.AND P2, PT, R240, c[0x0][0x178], !P0 ;  /* 0x00005e00f0007a0c */ /* 0x000fe20004741270 */
[----:B------:R-:W-:Y:S01]  /*2a8a0*/  @P4 STG.E [R24.64], R193 ;  /* 0x000000c118004986 */ /* 0x000fe2000c101908 */
[----:B------:R-:W-:-:S02]  /*2a8b0*/  ISETP.GE.AND P3, PT, R0, c[0x0][0x17c], PT ;  /* 0x00005f0000007a0c */ /* 0x000fc40003f66270 */
[----:B------:R-:W-:Y:S01]  /*2a8c0*/  ISETP.LT.AND P4, PT, R235, c[0x0][0x178], !P0 ;  /* 0x00005e00eb007a0c */ /* 0x000fe20004781270 */
[----:B------:R-:W-:Y:S01]  /*2a8d0*/  @P5 STG.E [R26.64], R205 ;  /* 0x000000cd1a005986 */ /* 0x000fe2000c101908 */
[----:B------:R-:W-:-:S03]  /*2a8e0*/  IADD3 R33, R35, c[0x0][0x198], RZ ;  /* 0x0000660023217a10 */ /* 0x000fc60007ffe0ff */
[----:B------:R2:W-:Y:S01]  /*2a8f0*/  @P1 STG.E [R28.64], R17 ;  /* 0x000000111c001986 */ /* 0x0005e2000c101908 */
[----:B------:R-:W-:Y:S02]  /*2a900*/  ISETP.LT.AND P1, PT, R234, c[0x0][0x178], !P0 ;  /* 0x00005e00ea007a0c */ /* 0x000fe40004721270 */
[----:B------:R-:W-:Y:S01]  /*2a910*/  ISETP.LT.AND P0, PT, R233, c[0x0][0x178], !P0 ;  /* 0x00005e00e9007a0c */ /* 0x000fe20004701270 */
[----:B------:R-:W4:Y:S01]  /*2a920*/  LDS.128 R24, [R241] ;  /* 0x00000000f1187984 */ /* 0x000f220000000c00 */
[----:B------:R-:W-:Y:S01]  /*2a930*/  ISETP.LT.AND P5, PT, R240, c[0x0][0x178], !P3 ;  /* 0x00005e00f0007a0c */ /* 0x000fe20005fa1270 */
[C---:B------:R-:W-:Y:S01]  /*2a940*/  IMAD.WIDE R30, R33.reuse, 0x4, R10 ;  /* 0x00000004211e7825 */ /* 0x040fe200078e020a */
[----:B------:R-:W-:-:S03]  /*2a950*/  IADD3 R35, R33, c[0x0][0x198], RZ ;  /* 0x0000660021237a10 */ /* 0x000fc60007ffe0ff */
[----:B-1----:R-:W-:Y:S01]  /*2a960*/  IMAD.WIDE R2, R33, 0x4, R8 ;  /* 0x0000000421027825 */ /* 0x002fe200078e0208 */
[----:B------:R-:W-:-:S03]  /*2a970*/  IADD3 R0, R252, 0x76, RZ ;  /* 0x00000076fc007810 */ /* 0x000fc60007ffe0ff */
[C---:B---3--:R-:W-:Y:S01]  /*2a980*/  IMAD.WIDE R12, R33.reuse, 0x4, R6 ;  /* 0x00000004210c7825 */ /* 0x048fe200078e0206 */
[----:B------:R1:W-:Y:S03]  /*2a990*/  @P2 STG.E [R30.64], R172 ;  /* 0x000000ac1e002986 */ /* 0x0003e6000c101908 */
[----:B--2---:R-:W-:Y:S01]  /*2a9a0*/  IMAD.WIDE R16, R33, 0x4, R4 ;  /* 0x0000000421107825 */ /* 0x004fe200078e0204 */
[----:B------:R2:W-:Y:S01]  /*2a9b0*/  @P4 STG.E [R2.64], R184 ;  /* 0x000000b802004986 */ /* 0x0005e2000c101908 */
        /* <DEDUP_REMOVED lines=17> */
[C---:B------:R-:W-:Y:S01]  /*2aad0*/  IMAD.WIDE R16, R33.reuse, 0x4, R10 ;  /* 0x0000000421107825 */ /* 0x040fe200078e020a */
        /* <DEDUP_REMOVED lines=10> */
[C---:B------:R-:W-:Y:S01]  /*2ab80*/  IADD3 R35, R33.reuse, c[0x0][0x198], RZ ;  /* 0x0000660021237a10 */ /* 0x040fe20007ffe0ff */
[----:B-1----:R-:W-:Y:S01]  /*2ab90*/  IMAD.WIDE R30, R33, 0x4, R6 ;  /* 0x00000004211e7825 */ /* 0x002fe200078e0206 */
[----:B------:R-:W-:-:S03]  /*2aba0*/  IADD3 R0, R252, 0x78, RZ ;  /* 0x00000078fc007810 */ /* 0x000fc60007ffe0ff */
[----:B--2---:R-:W-:Y:S01]  /*2abb0*/  IMAD.WIDE R2, R33, 0x4, R4 ;  /* 0x0000000421027825 */ /* 0x004fe200078e0204 */
[----:B------:R-:W-:-:S03]  /*2abc0*/  ISETP.LT.AND P4, PT, R233, c[0x0][0x178], !P4 ;  /* 0x00005e00e9007a0c */ /* 0x000fc60006781270 */
[C---:B---3--:R-:W-:Y:S01]  /*2abd0*/  IMAD.WIDE R12, R35.reuse, 0x4, R10 ;  /* 0x00000004230c7825 */ /* 0x048fe200078e020a */
[----:B------:R-:W-:Y:S01]  /*2abe0*/  ISETP.GE.AND P0, PT, R0, c[0x0][0x17c], PT ;  /* 0x00005f0000007a0c */ /* 0x000fe20003f06270 */
[----:B------:R-:W-:Y:S02]  /*2abf0*/  @P2 STG.E [R30.64], R212 ;  /* 0x000000d41e002986 */ /* 0x000fe4000c101908 */
[C---:B------:R-:W-:Y:S02]  /*2ac00*/  IMAD.WIDE R16, R35.reuse, 0x4, R8 ;  /* 0x0000000423107825 */ /* 0x040fe400078e0208 */
[----:B----4-:R1:W-:Y:S02]  /*2ac10*/  @P6 STG.E [R2.64], R24 ;  /* 0x0000001802006986 */ /* 0x0103e4000c101908 */
[----:B------:R-:W-:Y:S02]  /*2ac20*/  IMAD.WIDE R20, R35, 0x4, R6 ;  /* 0x0000000423147825 */ /* 0x000fe400078e0206 */
[----:B------:R2:W-:Y:S01]  /*2ac30*/  @P5 STG.E [R12.64], R169 ;  /* 0x000000a90c005986 */ /* 0x0005e2000c101908 */
[----:B------:R-:W-:-:S03]  /*2ac40*/  IADD3 R0, R252, 0x79, RZ ;  /* 0x00000079fc007810 */ /* 0x000fc60007ffe0ff */
[----:B------:R3:W-:Y:S01]  /*2ac50*/  @P3 STG.E [R16.64], R189 ;  /* 0x000000bd10003986 */ /* 0x0007e2000c101908 */
[----:B------:R-:W-:Y:S01]  /*2ac60*/  ISETP.LT.AND P3, PT, R240, c[0x0][0x178], !P0 ;  /* 0x00005e00f0007a0c */ /* 0x000fe20004761270 */
[----:B------:R-:W-:Y:S02]  /*2ac70*/  IMAD.WIDE R28, R35, 0x4, R4 ;  /* 0x00000004231c7825 */ /* 0x000fe400078e0204 */
[----:B------:R4:W-:Y:S01]  /*2ac80*/  @P1 STG.E [R20.64], R213 ;  /* 0x000000d514001986 */ /* 0x0009e2000c101908 */
[----:B------:R-:W-:Y:S02]  /*2ac90*/  ISETP.LT.AND P1, PT, R235, c[0x0][0x178], !P0 ;  /* 0x00005e00eb007a0c */ /* 0x000fe40004721270 */
[----:B------:R-:W-:Y:S02]  /*2aca0*/  ISETP.LT.AND P6, PT, R234, c[0x0][0x178], !P0 ;  /* 0x00005e00ea007a0c */ /* 0x000fe400047c1270 */
[----:B------:R-:W-:Y:S02]  /*2acb0*/  IADD3 R35, R35, c[0x0][0x198], RZ ;  /* 0x0000660023237a10 */ /* 0x000fe40007ffe0ff */
[----:B------:R-:W-:-:S02]  /*2acc0*/  ISETP.LT.AND P0, PT, R233, c[0x0][0x178], !P0 ;  /* 0x00005e00e9007a0c */ /* 0x000fc40004701270 */
[----:B------:R-:W-:Y:S01]  /*2acd0*/  ISETP.GE.AND P2, PT, R0, c[0x0][0x17c], PT ;  /* 0x00005f0000007a0c */ /* 0x000fe20003f46270 */
[----:B------:R4:W-:Y:S01]  /*2ace0*/  @P4 STG.E [R28.64], R25 ;  /* 0x000000191c004986 */ /* 0x0009e2000c101908 */
[C---:B-1----:R-:W-:Y:S02]  /*2acf0*/  IMAD.WIDE R2, R35.reuse, 0x4, R10 ;  /* 0x0000000423027825 */ /* 0x042fe400078e020a */
[----:B------:R-:W-:Y:S02]  /*2ad00*/  ISETP.LT.AND P4, PT, R240, c[0x0][0x178], !P2 ;  /* 0x00005e00f0007a0c */ /* 0x000fe40005781270 */
[----:B--2---:R-:W-:Y:S01]  /*2ad10*/  IMAD.WIDE R12, R35, 0x4, R8 ;  /* 0x00000004230c7825 */ /* 0x004fe200078e0208 */
[----:B------:R-:W-:-:S03]  /*2ad20*/  IADD3 R0, R252, 0x7a, RZ ;  /* 0x0000007afc007810 */ /* 0x000fc60007ffe0ff */
[C---:B---3--:R-:W-:Y:S01]  /*2ad30*/  IMAD.WIDE R16, R35.reuse, 0x4, R6 ;  /* 0x0000000423107825 */ /* 0x048fe200078e0206 */
[C---:B------:R-:W-:Y:S01]  /*2ad40*/  IADD3 R33, R35.reuse, c[0x0][0x198], RZ ;  /* 0x0000660023217a10 */ /* 0x040fe20007ffe0ff */
[----:B------:R1:W-:Y:S02]  /*2ad50*/  @P3 STG.E [R2.64], R182 ;  /* 0x000000b602003986 */ /* 0x0003e4000c101908 */
[----:B----4-:R-:W-:Y:S02]  /*2ad60*/  IMAD.WIDE R20, R35, 0x4, R4 ;  /* 0x0000000423147825 */ /* 0x010fe400078e0204 */
[----:B------:R2:W-:Y:S01]  /*2ad70*/  @P1 STG.E [R12.64], R198 ;  /* 0x000000c60c001986 */ /* 0x0005e2000c101908 */
[----:B------:R-:W-:Y:S01]  /*2ad80*/  ISETP.GE.AND P5, PT, R0, c[0x0][0x17c], PT ;  /* 0x00005f0000007a0c */ /* 0x000fe20003fa6270 */
[----:B------:R-:W-:Y:S02]  /*2ad90*/  IMAD.WIDE R30, R33, 0x4, R10 ;  /* 0x00000004211e7825 */ /* 0x000fe400078e020a */
[----:B------:R3:W-:Y:S01]  /*2ada0*/  @P6 STG.E [R16.64], R202 ;  /* 0x000000ca10006986 */ /* 0x0007e2000c101908 */
[----:B------:R-:W-:-:S03]  /*2adb0*/  ISETP.LT.AND P1, PT, R234, c[0x0][0x178], !P2 ;  /* 0x00005e00ea007a0c */ /* 0x000fc60005721270 */
[----:B------:R4:W-:Y:S01]  /*2adc0*/  @P0 STG.E [R20.64], R14 ;  /* 0x0000000e14000986 */ /* 0x0009e2000c101908 */
[----:B------:R-:W-:Y:S02]  /*2add0*/  ISETP.LT.AND P0, PT, R235, c[0x0][0x178], !P2 ;  /* 0x00005e00eb007a0c */ /* 0x000fe40005701270 */
        /* <DEDUP_REMOVED lines=21> */
[C---:B------:R-:W-:Y:S02]  /*2af30*/  IADD3 R31, R29.reuse, c[0x0][0x198], RZ ;  /* 0x000066001d1f7a10 */ /* 0x040fe40007ffe0ff */
[----:B------:R-:W-:Y:S01]  /*2af40*/  ISETP.LT.AND P4, PT, R234, c[0x0][0x178], !P3 ;  /* 0x00005e00ea007a0c */ /* 0x000fe20005f81270 */
[----:B-1----:R-:W-:Y:S01]  /*2af50*/  IMAD.WIDE R2, R29, 0x4, R6 ;  /* 0x000000041d027825 */ /* 0x002fe200078e0206 */
[----:B------:R-:W-:-:S03]  /*2af60*/  IADD3 R28, R252, 0x7c, RZ ;  /* 0x0000007cfc1c7810 */ /* 0x000fc60007ffe0ff */
[----:B--2---:R-:W-:Y:S01]  /*2af70*/  IMAD.WIDE R12, R29, 0x4, R4 ;  /* 0x000000041d0c7825 */ /* 0x004fe200078e0204 */
[----:B------:R-:W-:-:S03]  /*2af80*/  ISETP.GE.AND P2, PT, R28, c[0x0][0x17c], PT ;  /* 0x00005f001c007a0c */ /* 0x000fc60003f46270 */
[C---:B---3--:R-:W-:Y:S01]  /*2af90*/  IMAD.WIDE R14, R31.reuse, 0x4, R10 ;  /* 0x000000041f0e7825 */ /* 0x048fe200078e020a */
[----:B------:R1:W-:Y:S03]  /*2afa0*/  @P1 STG.E [R2.64], R206 ;  /* 0x000000ce02001986 */ /* 0x0003e6000c101908 */
[----:B------:R-:W-:Y:S01]  /*2afb0*/  IMAD.WIDE R16, R31, 0x4, R8 ;  /* 0x000000041f107825 */ /* 0x000fe200078e0208 */
[----:B------:R2:W-:Y:S01]  /*2afc0*/  @P5 STG.E [R12.64], R18 ;  /* 0x000000120c005986 */ /* 0x0005e2000c101908 */
[----:B------:R-:W-:Y:S02]  /*2afd0*/  ISETP.LT.AND P3, PT, R233, c[0x0][0x178], !P3 ;  /* 0x00005e00e9007a0c */ /* 0x000fe40005f61270 */
[----:B----4-:R-:W-:Y:S01]  /*2afe0*/  IMAD.WIDE R20, R31, 0x4, R6 ;  /* 0x000000041f147825 */ /* 0x010fe200078e0206 */
        /* <DEDUP_REMOVED lines=8> */
[----:B------:R-:W-:Y:S02]  /*2b070*/  IADD3 R0, R252, 0x7d, RZ ;  /* 0x0000007dfc007810 */ /* 0x000fe40007ffe0ff */
[----:B------:R-:W-:Y:S01]  /*2b080*/  ISETP.LT.AND P2, PT, R233, c[0x0][0x178], !P2 ;  /* 0x00005e00e9007a0c */ /* 0x000fe20005741270 */
[----:B--2---:R-:W-:Y:S01]  /*2b090*/  IMAD.WIDE R12, R25, 0x4, R10 ;  /* 0x00000004190c7825 */ /* 0x004fe200078e020a */
[----:B------:R-:W-:-:S03]  /*2b0a0*/  ISETP.GE.AND P1, PT, R0, c[0x0][0x17c], PT ;  /* 0x00005f0000007a0c */ /* 0x000fc60003f26270 */
[C---:B---3--:R-:W-:Y:S01]  /*2b0b0*/  IMAD.WIDE R14, R25.reuse, 0x4, R8 ;  /* 0x00000004190e7825 */ /* 0x048fe200078e0208 */
[----:B------:R1:W-:Y:S03]  /*2b0c0*/  @P3 STG.E [R2.64], R19 ;  /* 0x0000001302003986 */ /* 0x0003e6000c101908 */
[----:B----4-:R-:W-:Y:S01]  /*2b0d0*/  IMAD.WIDE R16, R25, 0x4, R6 ;  /* 0x0000000419107825 */ /* 0x010fe200078e0206 */
[----:B------:R2:W-:Y:S01]  /*2b0e0*/  @P6 STG.E [R12.64], R174 ;  /* 0x000000ae0c006986 */ /* 0x0005e2000c101908 */
[----:B------:R-:W-:-:S03]  /*2b0f0*/  IADD3 R0, R252, 0x7e, RZ ;  /* 0x0000007efc007810 */ /* 0x000fc60007ffe0ff */
[----:B------:R3:W-:Y:S01]  /*2b100*/  @P5 STG.E [R14.64], R186 ;  /* 0x000000ba0e005986 */ /* 0x0007e2000c101908 */
[----:B------:R-:W-:Y:S01]  /*2b110*/  ISETP.LT.AND P5, PT, R240, c[0x0][0x178], !P1 ;  /* 0x00005e00f0007a0c */ /* 0x000fe20004fa1270 */
[----:B------:R-:W-:Y:S01]  /*2b120*/  IMAD.WIDE R20, R25, 0x4, R4 ;  /* 0x0000000419147825 */ /* 0x000fe200078e0204 */
[----:B------:R-:W-:Y:S01]  /*2b130*/  ISETP.LT.AND P6, PT, R235, c[0x0][0x178], !P1 ;  /* 0x00005e00eb007a0c */ /* 0x000fe20004fc1270 */
[----:B------:R4:W-:Y:S01]  /*2b140*/  @P4 STG.E [R16.64], R210 ;  /* 0x000000d210004986 */ /* 0x0009e2000c101908 */
[----:B------:R-:W-:Y:S02]  /*2b150*/  ISETP.LT.AND P4, PT, R234, c[0x0][0x178], !P1 ;  /* 0x00005e00ea007a0c */ /* 0x000fe40004f81270 */
[----:B------:R-:W-:Y:S02]  /*2b160*/  ISETP.GE.AND P0, PT, R0, c[0x0][0x17c], PT ;  /* 0x00005f0000007a0c */ /* 0x000fe40003f06270 */
        /* <DEDUP_REMOVED lines=22> */
[----:B------:R-:W-:Y:S02]  /*2b2d0*/  ISETP.LT.AND P2, PT, R234, c[0x0][0x178], !P3 ;  /* 0x00005e00ea007a0c */ /* 0x000fe40005f41270 */
[----:B------:R-:W-:-:S02]  /*2b2e0*/  IADD3 R21, R25, c[0x0][0x198], RZ ;  /* 0x0000660019157a10 */ /* 0x000fc40007ffe0ff */
[----:B------:R-:W-:Y:S01]  /*2b2f0*/  ISETP.LT.AND P3, PT, R233, c[0x0][0x178], !P3 ;  /* 0x00005e00e9007a0c */ /* 0x000fe20005f61270 */
[----:B-1----:R-:W-:-:S04]  /*2b300*/  IMAD.WIDE R2, R25, 0x4, R8 ;  /* 0x0000000419027825 */ /* 0x002fc800078e0208 */
[C---:B--2---:R-:W-:Y:S01]  /*2b310*/  IMAD.WIDE R12, R25.reuse, 0x4, R6 ;  /* 0x00000004190c7825 */ /* 0x044fe200078e0206 */
[----:B------:R4:W-:Y:S03]  /*2b320*/  @P4 STG.E [R2.64], R190 ;  /* 0x000000be02004986 */ /* 0x0009e6000c101908 */
[----:B---3--:R-:W-:Y:S01]  /*2b330*/  IMAD.WIDE R14, R25, 0x4, R4 ;  /* 0x00000004190e7825 */ /* 0x008fe200078e0204 */
[----:B------:R4:W-:Y:S03]  /*2b340*/  @P1 STG.E [R12.64], R214 ;  /* 0x000000d60c001986 */ /* 0x0009e6000c101908 */
[C---:B------:R-:W-:Y:S01]  /*2b350*/  IMAD.WIDE R10, R21.reuse, 0x4, R10 ;  /* 0x00000004150a7825 */ /* 0x040fe200078e020a */
[----:B------:R4:W-:Y:S03]  /*2b360*/  @P0 STG.E [R14.64], R26 ;  /* 0x0000001a0e000986 */ /* 0x0009e6000c101908 */
[C---:B------:R-:W-:Y:S01]  /*2b370*/  IMAD.WIDE R8, R21.reuse, 0x4, R8 ;  /* 0x0000000415087825 */ /* 0x040fe200078e0208 */
[----:B------:R4:W-:Y:S03]  /*2b380*/  @P5 STG.E [R10.64], R171 ;  /* 0x000000ab0a005986 */ /* 0x0009e6000c101908 */
[C---:B------:R-:W-:Y:S01]  /*2b390*/  IMAD.WIDE R6, R21.reuse, 0x4, R6 ;  /* 0x0000000415067825 */ /* 0x040fe200078e0206 */
[----:B------:R4:W-:Y:S04]  /*2b3a0*/  @P6 STG.E [R8.64], R191 ;  /* 0x000000bf08006986 */ /* 0x0009e8000c101908 */
[----:B------:R4:W-:Y:S01]  /*2b3b0*/  @P2 STG.E [R6.64], R215 ;  /* 0x000000d706002986 */ /* 0x0009e2000c101908 */
[----:B------:R-:W-:Y:S01]  /*2b3c0*/  IMAD.WIDE R4, R21, 0x4, R4 ;  /* 0x0000000415047825 */ /* 0x000fe200078e0204 */
[----:B------:R-:W-:Y:S06]  /*2b3d0*/  @!P3 EXIT ;  /* 0x000000000000b94d */ /* 0x000fec0003800000 */
[----:B------:R-:W-:Y:S01]  /*2b3e0*/  STG.E [R4.64], R27 ;  /* 0x0000001b04007986 */ /* 0x000fe2000c101908 */
[----:B------:R-:W-:Y:S05]  /*2b3f0*/  EXIT ;  /* 0x000000000000794d */ /* 0x000fea0003800000 */
.L_x_2:
[----:B------:R-:W-:-:S00]  /*2b400*/  BRA `(.L_x_2) ;  /* 0xfffffff000007947 */ /* 0x000fc0000383ffff */
[----:B------:R-:W-:-:S00]  /*2b410*/  NOP ;  /* 0x0000000000007918 */ /* 0x000fc00000000000 */
        /* <DEDUP_REMOVED lines=14> */
.L_x_3:


//--------------------- .nv.shared.matmul_kernel  --------------------------
	.section	.nv.shared.matmul_kernel,"aw",@nobits
	.sectionflags	@""
	.align	16
